	.target	sm_103a

	.elftype	@"ET_EXEC"


//--------------------- .note.nv.tkinfo           --------------------------
	.section	.note.nv.tkinfo,"",@"SHT_NOTE"
	.sectionflags	@"SHF_NOTE_NV_TKINFO"
	.tkinfo
        /*0018*/ 	.word	0x00000002
        /*0030*/ 	.string	""
        /*0030*/ 	.string	"ptxas"
        /*0030*/ 	.string	"Cuda compilation tools, release 13.0, V13.0.88"
        /*0030*/ 	.string	"Build cuda_13.0.r13.0/compiler.36424714_0"
        /*0030*/ 	.string	"-arch sm_103a -m 64 "



//--------------------- .note.nv.cuinfo           --------------------------
	.section	.note.nv.cuinfo,"",@"SHT_NOTE"
	.sectionflags	@"SHF_NOTE_NV_CUINFO"
        /*0018*/ 	.short	0x0002
        /*001a*/ 	.short	0x0067
        /*001c*/ 	.short	0x0082
	.zero		2


//--------------------- .nv.info                  --------------------------
	.section	.nv.info,"",@"SHT_CUDA_INFO"
	.align	4


	//----- nvinfo : EIATTR_REGCOUNT
	.align		4
        /*0000*/ 	.byte	0x04, 0x2f
        /*0002*/ 	.short	(.L_12 - .L_11)
	.align		4
.L_11:
        /*0004*/ 	.word	index@(_ZN7cutlass13device_kernelIN5flash22FlashAttnBwdPreprocessIN4cute5tupleIJNS3_1CILi64EEENS5_ILi96EEEEEENS_10bfloat16_tEfNS_4arch4Sm90ELb1ELb1EEEEEvNT_6ParamsE)
        /*0008*/ 	.word	0x00000031


	//----- nvinfo : EIATTR_FRAME_SIZE
	.align		4
.L_12:
        /*000c*/ 	.byte	0x04, 0x11
        /*000e*/ 	.short	(.L_14 - .L_13)
	.align		4
.L_13:
        /*0010*/ 	.word	index@(_ZN7cutlass13device_kernelIN5flash22FlashAttnBwdPreprocessIN4cute5tupleIJNS3_1CILi64EEENS5_ILi96EEEEEENS_10bfloat16_tEfNS_4arch4Sm90ELb1ELb1EEEEEvNT_6ParamsE)
        /*0014*/ 	.word	0x00000000


	//----- nvinfo : EIATTR_REGCOUNT
	.align		4
.L_14:
        /*0018*/ 	.byte	0x04, 0x2f
        /*001a*/ 	.short	(.L_16 - .L_15)
	.align		4
.L_15:
        /*001c*/ 	.word	index@(_ZN7cutlass13device_kernelIN5flash11enable_sm90INS1_16FlashAttnBwdSm90INS1_25CollectiveMainloopBwdSm90ILi2ELi2ELi2EN4cute5tupleIJNS5_1CILi1EEES8_S8_EEENS6_IJNS7_ILi64EEENS7_ILi128EEENS7_ILi96EEEEEENS_10bfloat16_tEfNS_4arch4Sm90ELb1ELb0ELb0ELb1ELb1ELb1ELb0ELb0ELi2ELi1ELi2ELi1ELb1EEENS1_24CollectiveEpilogueBwdGQAISD_fSG_Li256ELb1ELb1EEENS1_25SingleTileBwdLPTSchedulerILb1ELi128ELb1EEEEEEEEEvNT_6ParamsE)
        /*0020*/ 	.word	0x00000004


	//----- nvinfo : EIATTR_FRAME_SIZE
	.align		4
.L_16:
        /*0024*/ 	.byte	0x04, 0x11
        /*0026*/ 	.short	(.L_18 - .L_17)
	.align		4
.L_17:
        /*0028*/ 	.word	index@(_ZN7cutlass13device_kernelIN5flash11enable_sm90INS1_16FlashAttnBwdSm90INS1_25CollectiveMainloopBwdSm90ILi2ELi2ELi2EN4cute5tupleIJNS5_1CILi1EEES8_S8_EEENS6_IJNS7_ILi64EEENS7_ILi128EEENS7_ILi96EEEEEENS_10bfloat16_tEfNS_4arch4Sm90ELb1ELb0ELb0ELb1ELb1ELb1ELb0ELb0ELi2ELi1ELi2ELi1ELb1EEENS1_24CollectiveEpilogueBwdGQAISD_fSG_Li256ELb1ELb1EEENS1_25SingleTileBwdLPTSchedulerILb1ELi128ELb1EEEEEEEEEvNT_6ParamsE)
        /*002c*/ 	.word	0x00000000


	//----- nvinfo : EIATTR_REGCOUNT
	.align		4
.L_18:
        /*0030*/ 	.byte	0x04, 0x2f
        /*0032*/ 	.short	(.L_20 - .L_19)
	.align		4
.L_19:
        /*0034*/ 	.word	index@(_ZN7cutlass13device_kernelIN5flash32FlashAttnBwdPostprocessConvertdQIN4cute5tupleIJNS3_1CILi64EEENS5_ILi96EEEEEENS_10bfloat16_tEfNS_4arch4Sm90ELi256ENS3_8TiledMMAINS3_8MMA_AtomIJNS3_4SM904GMMA27MMA_64x16x16_F32BF16BF16_SSILNSF_5MajorE0ELSH_1ELNSF_7ScaleInE1ELSI_1EEEEEENS3_6LayoutINS4_IJNS5_ILi1EEENS5_ILi2EEESM_EEENS4_IJNS5_ILi0EEESM_SP_EEEEENS4_IJNS3_10UnderscoreESS_SS_EEEEELb0EEEEEvNT_6ParamsE)
        /*0038*/ 	.word	0x0000002d


	//----- nvinfo : EIATTR_FRAME_SIZE
	.align		4
.L_20:
        /*003c*/ 	.byte	0x04, 0x11
        /*003e*/ 	.short	(.L_22 - .L_21)
	.align		4
.L_21:
        /*0040*/ 	.word	index@(_ZN7cutlass13device_kernelIN5flash32FlashAttnBwdPostprocessConvertdQIN4cute5tupleIJNS3_1CILi64EEENS5_ILi96EEEEEENS_10bfloat16_tEfNS_4arch4Sm90ELi256ENS3_8TiledMMAINS3_8MMA_AtomIJNS3_4SM904GMMA27MMA_64x16x16_F32BF16BF16_SSILNSF_5MajorE0ELSH_1ELNSF_7ScaleInE1ELSI_1EEEEEENS3_6LayoutINS4_IJNS5_ILi1EEENS5_ILi2EEESM_EEENS4_IJNS5_ILi0EEESM_SP_EEEEENS4_IJNS3_10UnderscoreESS_SS_EEEEELb0EEEEEvNT_6ParamsE)
        /*0044*/ 	.word	0x00000000


	//----- nvinfo : EIATTR_REGCOUNT
	.align		4
.L_22:
        /*0048*/ 	.byte	0x04, 0x2f
        /*004a*/ 	.short	(.L_24 - .L_23)
	.align		4
.L_23:
        /*004c*/ 	.word	index@(_ZN7cutlass13device_kernelIN5flash32FlashAttnBwdPostprocessConvertdQIN4cute5tupleIJNS3_1CILi128EEENS5_ILi96EEEEEENS_10bfloat16_tEfNS_4arch4Sm90ELi256ENS3_8TiledMMAINS3_8MMA_AtomIJNS3_4SM904GMMA27MMA_64x96x16_F32BF16BF16_RSILNSF_5MajorE0ELSH_1ELNSF_7ScaleInE1ELSI_1EEEEEENS3_6LayoutINS4_IJNS5_ILi2EEENS5_ILi1EEESN_EEENS4_IJSN_NS5_ILi0EEESP_EEEEENS4_IJNS3_10UnderscoreESS_SS_EEEEELb0EEEEEvNT_6ParamsE)
        /*0050*/ 	.word	0x00000044


	//----- nvinfo : EIATTR_FRAME_SIZE
	.align		4
.L_24:
        /*0054*/ 	.byte	0x04, 0x11
        /*0056*/ 	.short	(.L_26 - .L_25)
	.align		4
.L_25:
        /*0058*/ 	.word	index@(_ZN7cutlass13device_kernelIN5flash32FlashAttnBwdPostprocessConvertdQIN4cute5tupleIJNS3_1CILi128EEENS5_ILi96EEEEEENS_10bfloat16_tEfNS_4arch4Sm90ELi256ENS3_8TiledMMAINS3_8MMA_AtomIJNS3_4SM904GMMA27MMA_64x96x16_F32BF16BF16_RSILNSF_5MajorE0ELSH_1ELNSF_7ScaleInE1ELSI_1EEEEEENS3_6LayoutINS4_IJNS5_ILi2EEENS5_ILi1EEESN_EEENS4_IJSN_NS5_ILi0EEESP_EEEEENS4_IJNS3_10UnderscoreESS_SS_EEEEELb0EEEEEvNT_6ParamsE)
        /*005c*/ 	.word	0x00000000


	//----- nvinfo : EIATTR_REGCOUNT
	.align		4
.L_26:
        /*0060*/ 	.byte	0x04, 0x2f
        /*0062*/ 	.short	(.L_28 - .L_27)
	.align		4
.L_27:
        /*0064*/ 	.word	index@(_ZN7cutlass13device_kernelIN5flash11enable_sm90INS1_16FlashAttnBwdSm90INS1_25CollectiveMainloopBwdSm90ILi2ELi2ELi2EN4cute5tupleIJNS5_1CILi1EEES8_S8_EEENS6_IJNS7_ILi64EEENS7_ILi128EEENS7_ILi96EEEEEENS_10bfloat16_tEfNS_4arch4Sm90ELb1ELb0ELb0ELb1ELb0ELb1ELb0ELb0ELi2ELi1ELi2ELi1ELb1EEENS1_24CollectiveEpilogueBwdGQAISD_fSG_Li256ELb1ELb0EEENS1_25SingleTileBwdLPTSchedulerILb1ELi128ELb0EEEEEEEEEvNT_6ParamsE)
        /*0068*/ 	.word	0x00000004


	//----- nvinfo : EIATTR_FRAME_SIZE
	.align		4
.L_28:
        /*006c*/ 	.byte	0x04, 0x11
        /*006e*/ 	.short	(.L_30 - .L_29)
	.align		4
.L_29:
        /*0070*/ 	.word	index@(_ZN7cutlass13device_kernelIN5flash11enable_sm90INS1_16FlashAttnBwdSm90INS1_25CollectiveMainloopBwdSm90ILi2ELi2ELi2EN4cute5tupleIJNS5_1CILi1EEES8_S8_EEENS6_IJNS7_ILi64EEENS7_ILi128EEENS7_ILi96EEEEEENS_10bfloat16_tEfNS_4arch4Sm90ELb1ELb0ELb0ELb1ELb0ELb1ELb0ELb0ELi2ELi1ELi2ELi1ELb1EEENS1_24CollectiveEpilogueBwdGQAISD_fSG_Li256ELb1ELb0EEENS1_25SingleTileBwdLPTSchedulerILb1ELi128ELb0EEEEEEEEEvNT_6ParamsE)
        /*0074*/ 	.word	0x00000000


	//----- nvinfo : EIATTR_REGCOUNT
	.align		4
.L_30:
        /*0078*/ 	.byte	0x04, 0x2f
        /*007a*/ 	.short	(.L_32 - .L_31)
	.align		4
.L_31:
        /*007c*/ 	.word	index@(_ZN7cutlass13device_kernelIN5flash11enable_sm90INS1_16FlashAttnBwdSm90INS1_25CollectiveMainloopBwdSm90ILi2ELi2ELi2EN4cute5tupleIJNS5_1CILi1EEES8_S8_EEENS6_IJNS7_ILi64EEENS7_ILi128EEENS7_ILi96EEEEEENS_10bfloat16_tEfNS_4arch4Sm90ELb1ELb0ELb0ELb1ELb1ELb1ELb0ELb0ELi2ELi1ELi2ELi1ELb1EEENS1_21CollectiveEpilogueBwdISD_SE_SG_Li256ELb1ELb0ELi1EEENS1_25SingleTileBwdLPTSchedulerILb1ELi128ELb1EEEEEEEEEvNT_6ParamsE)
        /*0080*/ 	.word	0x00000004


	//----- nvinfo : EIATTR_FRAME_SIZE
	.align		4
.L_32:
        /*0084*/ 	.byte	0x04, 0x11
        /*0086*/ 	.short	(.L_34 - .L_33)
	.align		4
.L_33:
        /*0088*/ 	.word	index@(_ZN7cutlass13device_kernelIN5flash11enable_sm90INS1_16FlashAttnBwdSm90INS1_25CollectiveMainloopBwdSm90ILi2ELi2ELi2EN4cute5tupleIJNS5_1CILi1EEES8_S8_EEENS6_IJNS7_ILi64EEENS7_ILi128EEENS7_ILi96EEEEEENS_10bfloat16_tEfNS_4arch4Sm90ELb1ELb0ELb0ELb1ELb1ELb1ELb0ELb0ELi2ELi1ELi2ELi1ELb1EEENS1_21CollectiveEpilogueBwdISD_SE_SG_Li256ELb1ELb0ELi1EEENS1_25SingleTileBwdLPTSchedulerILb1ELi128ELb1EEEEEEEEEvNT_6ParamsE)
        /*008c*/ 	.word	0x00000000


	//----- nvinfo : EIATTR_REGCOUNT
	.align		4
.L_34:
        /*0090*/ 	.byte	0x04, 0x2f
        /*0092*/ 	.short	(.L_36 - .L_35)
	.align		4
.L_35:
        /*0094*/ 	.word	index@(_ZN7cutlass13device_kernelIN5flash11enable_sm90INS1_16FlashAttnBwdSm90INS1_25CollectiveMainloopBwdSm90ILi2ELi2ELi2EN4cute5tupleIJNS5_1CILi1EEES8_S8_EEENS6_IJNS7_ILi64EEENS7_ILi128EEENS7_ILi96EEEEEENS_10bfloat16_tEfNS_4arch4Sm90ELb1ELb0ELb0ELb1ELb0ELb1ELb0ELb0ELi2ELi1ELi2ELi1ELb1EEENS1_21CollectiveEpilogueBwdISD_SE_SG_Li256ELb1ELb0ELi1EEENS1_25SingleTileBwdLPTSchedulerILb1ELi128ELb0EEEEEEEEEvNT_6ParamsE)
        /*0098*/ 	.word	0x00000004


	//----- nvinfo : EIATTR_FRAME_SIZE
	.align		4
.L_36:
        /*009c*/ 	.byte	0x04, 0x11
        /*009e*/ 	.short	(.L_38 - .L_37)
	.align		4
.L_37:
        /*00a0*/ 	.word	index@(_ZN7cutlass13device_kernelIN5flash11enable_sm90INS1_16FlashAttnBwdSm90INS1_25CollectiveMainloopBwdSm90ILi2ELi2ELi2EN4cute5tupleIJNS5_1CILi1EEES8_S8_EEENS6_IJNS7_ILi64EEENS7_ILi128EEENS7_ILi96EEEEEENS_10bfloat16_tEfNS_4arch4Sm90ELb1ELb0ELb0ELb1ELb0ELb1ELb0ELb0ELi2ELi1ELi2ELi1ELb1EEENS1_21CollectiveEpilogueBwdISD_SE_SG_Li256ELb1ELb0ELi1EEENS1_25SingleTileBwdLPTSchedulerILb1ELi128ELb0EEEEEEEEEvNT_6ParamsE)
        /*00a4*/ 	.word	0x00000000


	//----- nvinfo : EIATTR_REGCOUNT
	.align		4
.L_38:
        /*00a8*/ 	.byte	0x04, 0x2f
        /*00aa*/ 	.short	(.L_40 - .L_39)
	.align		4
.L_39:
        /*00ac*/ 	.word	index@(_ZN7cutlass13device_kernelIN5flash22FlashAttnBwdPreprocessIN4cute5tupleIJNS3_1CILi64EEENS5_ILi96EEEEEENS_10bfloat16_tEfNS_4arch4Sm90ELb1ELb0EEEEEvNT_6ParamsE)
        /*00b0*/ 	.word	0x0000002c


	//----- nvinfo : EIATTR_FRAME_SIZE
	.align		4
.L_40:
        /*00b4*/ 	.byte	0x04, 0x11
        /*00b6*/ 	.short	(.L_42 - .L_41)
	.align		4
.L_41:
        /*00b8*/ 	.word	index@(_ZN7cutlass13device_kernelIN5flash22FlashAttnBwdPreprocessIN4cute5tupleIJNS3_1CILi64EEENS5_ILi96EEEEEENS_10bfloat16_tEfNS_4arch4Sm90ELb1ELb0EEEEEvNT_6ParamsE)
        /*00bc*/ 	.word	0x00000000


	//----- nvinfo : EIATTR_REGCOUNT
	.align		4
.L_42:
        /*00c0*/ 	.byte	0x04, 0x2f
        /*00c2*/ 	.short	(.L_44 - .L_43)
	.align		4
.L_43:
        /*00c4*/ 	.word	index@(_ZN7cutlass13device_kernelIN5flash11enable_sm90INS1_16FlashAttnBwdSm90INS1_25CollectiveMainloopBwdSm90ILi2ELi2ELi2EN4cute5tupleIJNS5_1CILi1EEES8_S8_EEENS6_IJNS7_ILi64EEENS7_ILi128EEENS7_ILi96EEEEEENS_10bfloat16_tEfNS_4arch4Sm90ELb1ELb0ELb0ELb0ELb1ELb1ELb0ELb0ELi2ELi1ELi2ELi1ELb1EEENS1_24CollectiveEpilogueBwdGQAISD_fSG_Li256ELb0ELb1EEENS1_25SingleTileBwdLPTSchedulerILb0ELi128ELb1EEEEEEEEEvNT_6ParamsE)
        /*00c8*/ 	.word	0x00000004


	//----- nvinfo : EIATTR_FRAME_SIZE
	.align		4
.L_44:
        /*00cc*/ 	.byte	0x04, 0x11
        /*00ce*/ 	.short	(.L_46 - .L_45)
	.align		4
.L_45:
        /*00d0*/ 	.word	index@(_ZN7cutlass13device_kernelIN5flash11enable_sm90INS1_16FlashAttnBwdSm90INS1_25CollectiveMainloopBwdSm90ILi2ELi2ELi2EN4cute5tupleIJNS5_1CILi1EEES8_S8_EEENS6_IJNS7_ILi64EEENS7_ILi128EEENS7_ILi96EEEEEENS_10bfloat16_tEfNS_4arch4Sm90ELb1ELb0ELb0ELb0ELb1ELb1ELb0ELb0ELi2ELi1ELi2ELi1ELb1EEENS1_24CollectiveEpilogueBwdGQAISD_fSG_Li256ELb0ELb1EEENS1_25SingleTileBwdLPTSchedulerILb0ELi128ELb1EEEEEEEEEvNT_6ParamsE)
        /*00d4*/ 	.word	0x00000000


	//----- nvinfo : EIATTR_REGCOUNT
	.align		4
.L_46:
        /*00d8*/ 	.byte	0x04, 0x2f
        /*00da*/ 	.short	(.L_48 - .L_47)
	.align		4
.L_47:
        /*00dc*/ 	.word	index@(_ZN7cutlass13device_kernelIN5flash11enable_sm90INS1_16FlashAttnBwdSm90INS1_25CollectiveMainloopBwdSm90ILi2ELi2ELi2EN4cute5tupleIJNS5_1CILi1EEES8_S8_EEENS6_IJNS7_ILi64EEENS7_ILi128EEENS7_ILi96EEEEEENS_10bfloat16_tEfNS_4arch4Sm90ELb1ELb0ELb0ELb0ELb0ELb1ELb0ELb0ELi2ELi1ELi2ELi1ELb1EEENS1_24CollectiveEpilogueBwdGQAISD_fSG_Li256ELb0ELb0EEENS1_25SingleTileBwdLPTSchedulerILb0ELi128ELb0EEEEEEEEEvNT_6ParamsE)
        /*00e0*/ 	.word	0x00000004


	//----- nvinfo : EIATTR_FRAME_SIZE
	.align		4
.L_48:
        /*00e4*/ 	.byte	0x04, 0x11
        /*00e6*/ 	.short	(.L_50 - .L_49)
	.align		4
.L_49:
        /*00e8*/ 	.word	index@(_ZN7cutlass13device_kernelIN5flash11enable_sm90INS1_16FlashAttnBwdSm90INS1_25CollectiveMainloopBwdSm90ILi2ELi2ELi2EN4cute5tupleIJNS5_1CILi1EEES8_S8_EEENS6_IJNS7_ILi64EEENS7_ILi128EEENS7_ILi96EEEEEENS_10bfloat16_tEfNS_4arch4Sm90ELb1ELb0ELb0ELb0ELb0ELb1ELb0ELb0ELi2ELi1ELi2ELi1ELb1EEENS1_24CollectiveEpilogueBwdGQAISD_fSG_Li256ELb0ELb0EEENS1_25SingleTileBwdLPTSchedulerILb0ELi128ELb0EEEEEEEEEvNT_6ParamsE)
        /*00ec*/ 	.word	0x00000000


	//----- nvinfo : EIATTR_REGCOUNT
	.align		4
.L_50:
        /*00f0*/ 	.byte	0x04, 0x2f
        /*00f2*/ 	.short	(.L_52 - .L_51)
	.align		4
.L_51:
        /*00f4*/ 	.word	index@(_ZN7cutlass13device_kernelIN5flash11enable_sm90INS1_16FlashAttnBwdSm90INS1_25CollectiveMainloopBwdSm90ILi2ELi2ELi2EN4cute5tupleIJNS5_1CILi1EEES8_S8_EEENS6_IJNS7_ILi64EEENS7_ILi128EEENS7_ILi96EEEEEENS_10bfloat16_tEfNS_4arch4Sm90ELb1ELb0ELb0ELb0ELb1ELb1ELb0ELb0ELi2ELi1ELi2ELi1ELb1EEENS1_21CollectiveEpilogueBwdISD_SE_SG_Li256ELb0ELb0ELi1EEENS1_25SingleTileBwdLPTSchedulerILb0ELi128ELb1EEEEEEEEEvNT_6ParamsE)
        /*00f8*/ 	.word	0x00000004


	//----- nvinfo : EIATTR_FRAME_SIZE
	.align		4
.L_52:
        /*00fc*/ 	.byte	0x04, 0x11
        /*00fe*/ 	.short	(.L_54 - .L_53)
	.align		4
.L_53:
        /*0100*/ 	.word	index@(_ZN7cutlass13device_kernelIN5flash11enable_sm90INS1_16FlashAttnBwdSm90INS1_25CollectiveMainloopBwdSm90ILi2ELi2ELi2EN4cute5tupleIJNS5_1CILi1EEES8_S8_EEENS6_IJNS7_ILi64EEENS7_ILi128EEENS7_ILi96EEEEEENS_10bfloat16_tEfNS_4arch4Sm90ELb1ELb0ELb0ELb0ELb1ELb1ELb0ELb0ELi2ELi1ELi2ELi1ELb1EEENS1_21CollectiveEpilogueBwdISD_SE_SG_Li256ELb0ELb0ELi1EEENS1_25SingleTileBwdLPTSchedulerILb0ELi128ELb1EEEEEEEEEvNT_6ParamsE)
        /*0104*/ 	.word	0x00000000


	//----- nvinfo : EIATTR_REGCOUNT
	.align		4
.L_54:
        /*0108*/ 	.byte	0x04, 0x2f
        /*010a*/ 	.short	(.L_56 - .L_55)
	.align		4
.L_55:
        /*010c*/ 	.word	index@(_ZN7cutlass13device_kernelIN5flash11enable_sm90INS1_16FlashAttnBwdSm90INS1_25CollectiveMainloopBwdSm90ILi2ELi2ELi2EN4cute5tupleIJNS5_1CILi1EEES8_S8_EEENS6_IJNS7_ILi64EEENS7_ILi128EEENS7_ILi96EEEEEENS_10bfloat16_tEfNS_4arch4Sm90ELb1ELb0ELb0ELb0ELb0ELb1ELb0ELb0ELi2ELi1ELi2ELi1ELb1EEENS1_21CollectiveEpilogueBwdISD_SE_SG_Li256ELb0ELb0ELi1EEENS1_25SingleTileBwdLPTSchedulerILb0ELi128ELb0EEEEEEEEEvNT_6ParamsE)
        /*0110*/ 	.word	0x00000004


	//----- nvinfo : EIATTR_FRAME_SIZE
	.align		4
.L_56:
        /*0114*/ 	.byte	0x04, 0x11
        /*0116*/ 	.short	(.L_58 - .L_57)
	.align		4
.L_57:
        /*0118*/ 	.word	index@(_ZN7cutlass13device_kernelIN5flash11enable_sm90INS1_16FlashAttnBwdSm90INS1_25CollectiveMainloopBwdSm90ILi2ELi2ELi2EN4cute5tupleIJNS5_1CILi1EEES8_S8_EEENS6_IJNS7_ILi64EEENS7_ILi128EEENS7_ILi96EEEEEENS_10bfloat16_tEfNS_4arch4Sm90ELb1ELb0ELb0ELb0ELb0ELb1ELb0ELb0ELi2ELi1ELi2ELi1ELb1EEENS1_21CollectiveEpilogueBwdISD_SE_SG_Li256ELb0ELb0ELi1EEENS1_25SingleTileBwdLPTSchedulerILb0ELi128ELb0EEEEEEEEEvNT_6ParamsE)
        /*011c*/ 	.word	0x00000000


	//----- nvinfo : EIATTR_REGCOUNT
	.align		4
.L_58:
        /*0120*/ 	.byte	0x04, 0x2f
        /*0122*/ 	.short	(.L_60 - .L_59)
	.align		4
.L_59:
        /*0124*/ 	.word	index@(_ZN7cutlass13device_kernelIN5flash11enable_sm90INS1_16FlashAttnBwdSm90INS1_25CollectiveMainloopBwdSm90ILi2ELi2ELi2EN4cute5tupleIJNS5_1CILi1EEES8_S8_EEENS6_IJNS7_ILi64EEENS7_ILi128EEENS7_ILi96EEEEEENS_10bfloat16_tEfNS_4arch4Sm90ELb0ELb1ELb0ELb1ELb1ELb1ELb0ELb0ELi2ELi1ELi2ELi1ELb1EEENS1_24CollectiveEpilogueBwdGQAISD_fSG_Li256ELb1ELb1EEENS1_19SingleTileSchedulerILb1ELb0ELb0ELi128EEEEEEEEEvNT_6ParamsE)
        /*0128*/ 	.word	0x00000004


	//----- nvinfo : EIATTR_FRAME_SIZE
	.align		4
.L_60:
        /*012c*/ 	.byte	0x04, 0x11
        /*012e*/ 	.short	(.L_62 - .L_61)
	.align		4
.L_61:
        /*0130*/ 	.word	index@(_ZN7cutlass13device_kernelIN5flash11enable_sm90INS1_16FlashAttnBwdSm90INS1_25CollectiveMainloopBwdSm90ILi2ELi2ELi2EN4cute5tupleIJNS5_1CILi1EEES8_S8_EEENS6_IJNS7_ILi64EEENS7_ILi128EEENS7_ILi96EEEEEENS_10bfloat16_tEfNS_4arch4Sm90ELb0ELb1ELb0ELb1ELb1ELb1ELb0ELb0ELi2ELi1ELi2ELi1ELb1EEENS1_24CollectiveEpilogueBwdGQAISD_fSG_Li256ELb1ELb1EEENS1_19SingleTileSchedulerILb1ELb0ELb0ELi128EEEEEEEEEvNT_6ParamsE)
        /*0134*/ 	.word	0x00000000


	//----- nvinfo : EIATTR_REGCOUNT
	.align		4
.L_62:
        /*0138*/ 	.byte	0x04, 0x2f
        /*013a*/ 	.short	(.L_64 - .L_63)
	.align		4
.L_63:
        /*013c*/ 	.word	index@(_ZN7cutlass13device_kernelIN5flash11enable_sm90INS1_16FlashAttnBwdSm90INS1_25CollectiveMainloopBwdSm90ILi2ELi2ELi2EN4cute5tupleIJNS5_1CILi1EEES8_S8_EEENS6_IJNS7_ILi64EEENS7_ILi128EEENS7_ILi96EEEEEENS_10bfloat16_tEfNS_4arch4Sm90ELb0ELb1ELb0ELb1ELb0ELb1ELb0ELb0ELi2ELi1ELi2ELi1ELb1EEENS1_24CollectiveEpilogueBwdGQAISD_fSG_Li256ELb1ELb0EEENS1_19SingleTileSchedulerILb1ELb0ELb0ELi128EEEEEEEEEvNT_6ParamsE)
        /*0140*/ 	.word	0x00000004


	//----- nvinfo : EIATTR_FRAME_SIZE
	.align		4
.L_64:
        /*0144*/ 	.byte	0x04, 0x11
        /*0146*/ 	.short	(.L_66 - .L_65)
	.align		4
.L_65:
        /*0148*/ 	.word	index@(_ZN7cutlass13device_kernelIN5flash11enable_sm90INS1_16FlashAttnBwdSm90INS1_25CollectiveMainloopBwdSm90ILi2ELi2ELi2EN4cute5tupleIJNS5_1CILi1EEES8_S8_EEENS6_IJNS7_ILi64EEENS7_ILi128EEENS7_ILi96EEEEEENS_10bfloat16_tEfNS_4arch4Sm90ELb0ELb1ELb0ELb1ELb0ELb1ELb0ELb0ELi2ELi1ELi2ELi1ELb1EEENS1_24CollectiveEpilogueBwdGQAISD_fSG_Li256ELb1ELb0EEENS1_19SingleTileSchedulerILb1ELb0ELb0ELi128EEEEEEEEEvNT_6ParamsE)
        /*014c*/ 	.word	0x00000000


	//----- nvinfo : EIATTR_REGCOUNT
	.align		4
.L_66:
        /*0150*/ 	.byte	0x04, 0x2f
        /*0152*/ 	.short	(.L_68 - .L_67)
	.align		4
.L_67:
        /*0154*/ 	.word	index@(_ZN7cutlass13device_kernelIN5flash11enable_sm90INS1_16FlashAttnBwdSm90INS1_25CollectiveMainloopBwdSm90ILi2ELi2ELi2EN4cute5tupleIJNS5_1CILi1EEES8_S8_EEENS6_IJNS7_ILi64EEENS7_ILi128EEENS7_ILi96EEEEEENS_10bfloat16_tEfNS_4arch4Sm90ELb0ELb1ELb0ELb1ELb1ELb1ELb0ELb0ELi2ELi1ELi2ELi1ELb1EEENS1_21CollectiveEpilogueBwdISD_SE_SG_Li256ELb1ELb0ELi1EEENS1_19SingleTileSchedulerILb1ELb0ELb0ELi128EEEEEEEEEvNT_6ParamsE)
        /*0158*/ 	.word	0x00000004


	//----- nvinfo : EIATTR_FRAME_SIZE
	.align		4
.L_68:
        /*015c*/ 	.byte	0x04, 0x11
        /*015e*/ 	.short	(.L_70 - .L_69)
	.align		4
.L_69:
        /*0160*/ 	.word	index@(_ZN7cutlass13device_kernelIN5flash11enable_sm90INS1_16FlashAttnBwdSm90INS1_25CollectiveMainloopBwdSm90ILi2ELi2ELi2EN4cute5tupleIJNS5_1CILi1EEES8_S8_EEENS6_IJNS7_ILi64EEENS7_ILi128EEENS7_ILi96EEEEEENS_10bfloat16_tEfNS_4arch4Sm90ELb0ELb1ELb0ELb1ELb1ELb1ELb0ELb0ELi2ELi1ELi2ELi1ELb1EEENS1_21CollectiveEpilogueBwdISD_SE_SG_Li256ELb1ELb0ELi1EEENS1_19SingleTileSchedulerILb1ELb0ELb0ELi128EEEEEEEEEvNT_6ParamsE)
        /*0164*/ 	.word	0x00000000


	//----- nvinfo : EIATTR_REGCOUNT
	.align		4
.L_70:
        /*0168*/ 	.byte	0x04, 0x2f
        /*016a*/ 	.short	(.L_72 - .L_71)
	.align		4
.L_71:
        /*016c*/ 	.word	index@(_ZN7cutlass13device_kernelIN5flash11enable_sm90INS1_16FlashAttnBwdSm90INS1_25CollectiveMainloopBwdSm90ILi2ELi2ELi2EN4cute5tupleIJNS5_1CILi1EEES8_S8_EEENS6_IJNS7_ILi64EEENS7_ILi128EEENS7_ILi96EEEEEENS_10bfloat16_tEfNS_4arch4Sm90ELb0ELb1ELb0ELb1ELb0ELb1ELb0ELb0ELi2ELi1ELi2ELi1ELb1EEENS1_21CollectiveEpilogueBwdISD_SE_SG_Li256ELb1ELb0ELi1EEENS1_19SingleTileSchedulerILb1ELb0ELb0ELi128EEEEEEEEEvNT_6ParamsE)
        /*0170*/ 	.word	0x00000004


	//----- nvinfo : EIATTR_FRAME_SIZE
	.align		4
.L_72:
        /*0174*/ 	.byte	0x04, 0x11
        /*0176*/ 	.short	(.L_74 - .L_73)
	.align		4
.L_73:
        /*0178*/ 	.word	index@(_ZN7cutlass13device_kernelIN5flash11enable_sm90INS1_16FlashAttnBwdSm90INS1_25CollectiveMainloopBwdSm90ILi2ELi2ELi2EN4cute5tupleIJNS5_1CILi1EEES8_S8_EEENS6_IJNS7_ILi64EEENS7_ILi128EEENS7_ILi96EEEEEENS_10bfloat16_tEfNS_4arch4Sm90ELb0ELb1ELb0ELb1ELb0ELb1ELb0ELb0ELi2ELi1ELi2ELi1ELb1EEENS1_21CollectiveEpilogueBwdISD_SE_SG_Li256ELb1ELb0ELi1EEENS1_19SingleTileSchedulerILb1ELb0ELb0ELi128EEEEEEEEEvNT_6ParamsE)
        /*017c*/ 	.word	0x00000000


	//----- nvinfo : EIATTR_REGCOUNT
	.align		4
.L_74:
        /*0180*/ 	.byte	0x04, 0x2f
        /*0182*/ 	.short	(.L_76 - .L_75)
	.align		4
.L_75:
        /*0184*/ 	.word	index@(_ZN7cutlass13device_kernelIN5flash11enable_sm90INS1_16FlashAttnBwdSm90INS1_25CollectiveMainloopBwdSm90ILi2ELi2ELi2EN4cute5tupleIJNS5_1CILi1EEES8_S8_EEENS6_IJNS7_ILi64EEENS7_ILi128EEENS7_ILi96EEEEEENS_10bfloat16_tEfNS_4arch4Sm90ELb0ELb1ELb0ELb0ELb1ELb1ELb0ELb0ELi2ELi1ELi2ELi1ELb1EEENS1_24CollectiveEpilogueBwdGQAISD_fSG_Li256ELb0ELb1EEENS1_19SingleTileSchedulerILb0ELb0ELb0ELi128EEEEEEEEEvNT_6ParamsE)
        /*0188*/ 	.word	0x00000004


	//----- nvinfo : EIATTR_FRAME_SIZE
	.align		4
.L_76:
        /*018c*/ 	.byte	0x04, 0x11
        /*018e*/ 	.short	(.L_78 - .L_77)
	.align		4
.L_77:
        /*0190*/ 	.word	index@(_ZN7cutlass13device_kernelIN5flash11enable_sm90INS1_16FlashAttnBwdSm90INS1_25CollectiveMainloopBwdSm90ILi2ELi2ELi2EN4cute5tupleIJNS5_1CILi1EEES8_S8_EEENS6_IJNS7_ILi64EEENS7_ILi128EEENS7_ILi96EEEEEENS_10bfloat16_tEfNS_4arch4Sm90ELb0ELb1ELb0ELb0ELb1ELb1ELb0ELb0ELi2ELi1ELi2ELi1ELb1EEENS1_24CollectiveEpilogueBwdGQAISD_fSG_Li256ELb0ELb1EEENS1_19SingleTileSchedulerILb0ELb0ELb0ELi128EEEEEEEEEvNT_6ParamsE)
        /*0194*/ 	.word	0x00000000


	//----- nvinfo : EIATTR_REGCOUNT
	.align		4
.L_78:
        /*0198*/ 	.byte	0x04, 0x2f
        /*019a*/ 	.short	(.L_80 - .L_79)
	.align		4
.L_79:
        /*019c*/ 	.word	index@(_ZN7cutlass13device_kernelIN5flash11enable_sm90INS1_16FlashAttnBwdSm90INS1_25CollectiveMainloopBwdSm90ILi2ELi2ELi2EN4cute5tupleIJNS5_1CILi1EEES8_S8_EEENS6_IJNS7_ILi64EEENS7_ILi128EEENS7_ILi96EEEEEENS_10bfloat16_tEfNS_4arch4Sm90ELb0ELb1ELb0ELb0ELb0ELb1ELb0ELb0ELi2ELi1ELi2ELi1ELb1EEENS1_24CollectiveEpilogueBwdGQAISD_fSG_Li256ELb0ELb0EEENS1_19SingleTileSchedulerILb0ELb0ELb0ELi128EEEEEEEEEvNT_6ParamsE)
        /*01a0*/ 	.word	0x00000004


	//----- nvinfo : EIATTR_FRAME_SIZE
	.align		4
.L_80:
        /*01a4*/ 	.byte	0x04, 0x11
        /*01a6*/ 	.short	(.L_82 - .L_81)
	.align		4
.L_81:
        /*01a8*/ 	.word	index@(_ZN7cutlass13device_kernelIN5flash11enable_sm90INS1_16FlashAttnBwdSm90INS1_25CollectiveMainloopBwdSm90ILi2ELi2ELi2EN4cute5tupleIJNS5_1CILi1EEES8_S8_EEENS6_IJNS7_ILi64EEENS7_ILi128EEENS7_ILi96EEEEEENS_10bfloat16_tEfNS_4arch4Sm90ELb0ELb1ELb0ELb0ELb0ELb1ELb0ELb0ELi2ELi1ELi2ELi1ELb1EEENS1_24CollectiveEpilogueBwdGQAISD_fSG_Li256ELb0ELb0EEENS1_19SingleTileSchedulerILb0ELb0ELb0ELi128EEEEEEEEEvNT_6ParamsE)
        /*01ac*/ 	.word	0x00000000


	//----- nvinfo : EIATTR_REGCOUNT
	.align		4
.L_82:
        /*01b0*/ 	.byte	0x04, 0x2f
        /*01b2*/ 	.short	(.L_84 - .L_83)
	.align		4
.L_83:
        /*01b4*/ 	.word	index@(_ZN7cutlass13device_kernelIN5flash11enable_sm90INS1_16FlashAttnBwdSm90INS1_25CollectiveMainloopBwdSm90ILi2ELi2ELi2EN4cute5tupleIJNS5_1CILi1EEES8_S8_EEENS6_IJNS7_ILi64EEENS7_ILi128EEENS7_ILi96EEEEEENS_10bfloat16_tEfNS_4arch4Sm90ELb0ELb1ELb0ELb0ELb1ELb1ELb0ELb0ELi2ELi1ELi2ELi1ELb1EEENS1_21CollectiveEpilogueBwdISD_SE_SG_Li256ELb0ELb0ELi1EEENS1_19SingleTileSchedulerILb0ELb0ELb0ELi128EEEEEEEEEvNT_6ParamsE)
        /*01b8*/ 	.word	0x00000004


	//----- nvinfo : EIATTR_FRAME_SIZE
	.align		4
.L_84:
        /*01bc*/ 	.byte	0x04, 0x11
        /*01be*/ 	.short	(.L_86 - .L_85)
	.align		4
.L_85:
        /*01c0*/ 	.word	index@(_ZN7cutlass13device_kernelIN5flash11enable_sm90INS1_16FlashAttnBwdSm90INS1_25CollectiveMainloopBwdSm90ILi2ELi2ELi2EN4cute5tupleIJNS5_1CILi1EEES8_S8_EEENS6_IJNS7_ILi64EEENS7_ILi128EEENS7_ILi96EEEEEENS_10bfloat16_tEfNS_4arch4Sm90ELb0ELb1ELb0ELb0ELb1ELb1ELb0ELb0ELi2ELi1ELi2ELi1ELb1EEENS1_21CollectiveEpilogueBwdISD_SE_SG_Li256ELb0ELb0ELi1EEENS1_19SingleTileSchedulerILb0ELb0ELb0ELi128EEEEEEEEEvNT_6ParamsE)
        /*01c4*/ 	.word	0x00000000


	//----- nvinfo : EIATTR_REGCOUNT
	.align		4
.L_86:
        /*01c8*/ 	.byte	0x04, 0x2f
        /*01ca*/ 	.short	(.L_88 - .L_87)
	.align		4
.L_87:
        /*01cc*/ 	.word	index@(_ZN7cutlass13device_kernelIN5flash11enable_sm90INS1_16FlashAttnBwdSm90INS1_25CollectiveMainloopBwdSm90ILi2ELi2ELi2EN4cute5tupleIJNS5_1CILi1EEES8_S8_EEENS6_IJNS7_ILi64EEENS7_ILi128EEENS7_ILi96EEEEEENS_10bfloat16_tEfNS_4arch4Sm90ELb0ELb1ELb0ELb0ELb0ELb1ELb0ELb0ELi2ELi1ELi2ELi1ELb1EEENS1_21CollectiveEpilogueBwdISD_SE_SG_Li256ELb0ELb0ELi1EEENS1_19SingleTileSchedulerILb0ELb0ELb0ELi128EEEEEEEEEvNT_6ParamsE)
        /*01d0*/ 	.word	0x00000004


	//----- nvinfo : EIATTR_FRAME_SIZE
	.align		4
.L_88:
        /*01d4*/ 	.byte	0x04, 0x11
        /*01d6*/ 	.short	(.L_90 - .L_89)
	.align		4
.L_89:
        /*01d8*/ 	.word	index@(_ZN7cutlass13device_kernelIN5flash11enable_sm90INS1_16FlashAttnBwdSm90INS1_25CollectiveMainloopBwdSm90ILi2ELi2ELi2EN4cute5tupleIJNS5_1CILi1EEES8_S8_EEENS6_IJNS7_ILi64EEENS7_ILi128EEENS7_ILi96EEEEEENS_10bfloat16_tEfNS_4arch4Sm90ELb0ELb1ELb0ELb0ELb0ELb1ELb0ELb0ELi2ELi1ELi2ELi1ELb1EEENS1_21CollectiveEpilogueBwdISD_SE_SG_Li256ELb0ELb0ELi1EEENS1_19SingleTileSchedulerILb0ELb0ELb0ELi128EEEEEEEEEvNT_6ParamsE)
        /*01dc*/ 	.word	0x00000000


	//----- nvinfo : EIATTR_REGCOUNT
	.align		4
.L_90:
        /*01e0*/ 	.byte	0x04, 0x2f
        /*01e2*/ 	.short	(.L_92 - .L_91)
	.align		4
.L_91:
        /*01e4*/ 	.word	index@(_ZN7cutlass13device_kernelIN5flash11enable_sm90INS1_16FlashAttnBwdSm90INS1_25CollectiveMainloopBwdSm90ILi2ELi2ELi2EN4cute5tupleIJNS5_1CILi1EEES8_S8_EEENS6_IJNS7_ILi64EEENS7_ILi128EEENS7_ILi96EEEEEENS_10bfloat16_tEfNS_4arch4Sm90ELb0ELb0ELb0ELb1ELb1ELb1ELb0ELb0ELi2ELi1ELi2ELi1ELb1EEENS1_24CollectiveEpilogueBwdGQAISD_fSG_Li256ELb1ELb1EEENS1_19SingleTileSchedulerILb1ELb0ELb0ELi128EEEEEEEEEvNT_6ParamsE)
        /*01e8*/ 	.word	0x00000004


	//----- nvinfo : EIATTR_FRAME_SIZE
	.align		4
.L_92:
        /*01ec*/ 	.byte	0x04, 0x11
        /*01ee*/ 	.short	(.L_94 - .L_93)
	.align		4
.L_93:
        /*01f0*/ 	.word	index@(_ZN7cutlass13device_kernelIN5flash11enable_sm90INS1_16FlashAttnBwdSm90INS1_25CollectiveMainloopBwdSm90ILi2ELi2ELi2EN4cute5tupleIJNS5_1CILi1EEES8_S8_EEENS6_IJNS7_ILi64EEENS7_ILi128EEENS7_ILi96EEEEEENS_10bfloat16_tEfNS_4arch4Sm90ELb0ELb0ELb0ELb1ELb1ELb1ELb0ELb0ELi2ELi1ELi2ELi1ELb1EEENS1_24CollectiveEpilogueBwdGQAISD_fSG_Li256ELb1ELb1EEENS1_19SingleTileSchedulerILb1ELb0ELb0ELi128EEEEEEEEEvNT_6ParamsE)
        /*01f4*/ 	.word	0x00000000


	//----- nvinfo : EIATTR_REGCOUNT
	.align		4
.L_94:
        /*01f8*/ 	.byte	0x04, 0x2f
        /*01fa*/ 	.short	(.L_96 - .L_95)
	.align		4
.L_95:
        /*01fc*/ 	.word	index@(_ZN7cutlass13device_kernelIN5flash11enable_sm90INS1_16FlashAttnBwdSm90INS1_25CollectiveMainloopBwdSm90ILi2ELi2ELi2EN4cute5tupleIJNS5_1CILi1EEES8_S8_EEENS6_IJNS7_ILi64EEENS7_ILi128EEENS7_ILi96EEEEEENS_10bfloat16_tEfNS_4arch4Sm90ELb0ELb0ELb0ELb1ELb0ELb1ELb0ELb0ELi2ELi1ELi2ELi1ELb1EEENS1_24CollectiveEpilogueBwdGQAISD_fSG_Li256ELb1ELb0EEENS1_19SingleTileSchedulerILb1ELb0ELb0ELi128EEEEEEEEEvNT_6ParamsE)
        /*0200*/ 	.word	0x00000004


	//----- nvinfo : EIATTR_FRAME_SIZE
	.align		4
.L_96:
        /*0204*/ 	.byte	0x04, 0x11
        /*0206*/ 	.short	(.L_98 - .L_97)
	.align		4
.L_97:
        /*0208*/ 	.word	index@(_ZN7cutlass13device_kernelIN5flash11enable_sm90INS1_16FlashAttnBwdSm90INS1_25CollectiveMainloopBwdSm90ILi2ELi2ELi2EN4cute5tupleIJNS5_1CILi1EEES8_S8_EEENS6_IJNS7_ILi64EEENS7_ILi128EEENS7_ILi96EEEEEENS_10bfloat16_tEfNS_4arch4Sm90ELb0ELb0ELb0ELb1ELb0ELb1ELb0ELb0ELi2ELi1ELi2ELi1ELb1EEENS1_24CollectiveEpilogueBwdGQAISD_fSG_Li256ELb1ELb0EEENS1_19SingleTileSchedulerILb1ELb0ELb0ELi128EEEEEEEEEvNT_6ParamsE)
        /*020c*/ 	.word	0x00000000


	//----- nvinfo : EIATTR_REGCOUNT
	.align		4
.L_98:
        /*0210*/ 	.byte	0x04, 0x2f
        /*0212*/ 	.short	(.L_100 - .L_99)
	.align		4
.L_99:
        /*0214*/ 	.word	index@(_ZN7cutlass13device_kernelIN5flash11enable_sm90INS1_16FlashAttnBwdSm90INS1_25CollectiveMainloopBwdSm90ILi2ELi2ELi2EN4cute5tupleIJNS5_1CILi1EEES8_S8_EEENS6_IJNS7_ILi64EEENS7_ILi128EEENS7_ILi96EEEEEENS_10bfloat16_tEfNS_4arch4Sm90ELb0ELb0ELb0ELb1ELb1ELb1ELb0ELb0ELi2ELi1ELi2ELi1ELb1EEENS1_21CollectiveEpilogueBwdISD_SE_SG_Li256ELb1ELb0ELi1EEENS1_19SingleTileSchedulerILb1ELb0ELb0ELi128EEEEEEEEEvNT_6ParamsE)
        /*0218*/ 	.word	0x00000004


	//----- nvinfo : EIATTR_FRAME_SIZE
	.align		4
.L_100:
        /*021c*/ 	.byte	0x04, 0x11
        /*021e*/ 	.short	(.L_102 - .L_101)
	.align		4
.L_101:
        /*0220*/ 	.word	index@(_ZN7cutlass13device_kernelIN5flash11enable_sm90INS1_16FlashAttnBwdSm90INS1_25CollectiveMainloopBwdSm90ILi2ELi2ELi2EN4cute5tupleIJNS5_1CILi1EEES8_S8_EEENS6_IJNS7_ILi64EEENS7_ILi128EEENS7_ILi96EEEEEENS_10bfloat16_tEfNS_4arch4Sm90ELb0ELb0ELb0ELb1ELb1ELb1ELb0ELb0ELi2ELi1ELi2ELi1ELb1EEENS1_21CollectiveEpilogueBwdISD_SE_SG_Li256ELb1ELb0ELi1EEENS1_19SingleTileSchedulerILb1ELb0ELb0ELi128EEEEEEEEEvNT_6ParamsE)
        /*0224*/ 	.word	0x00000000


	//----- nvinfo : EIATTR_REGCOUNT
	.align		4
.L_102:
        /*0228*/ 	.byte	0x04, 0x2f
        /*022a*/ 	.short	(.L_104 - .L_103)
	.align		4
.L_103:
        /*022c*/ 	.word	index@(_ZN7cutlass13device_kernelIN5flash11enable_sm90INS1_16FlashAttnBwdSm90INS1_25CollectiveMainloopBwdSm90ILi2ELi2ELi2EN4cute5tupleIJNS5_1CILi1EEES8_S8_EEENS6_IJNS7_ILi64EEENS7_ILi128EEENS7_ILi96EEEEEENS_10bfloat16_tEfNS_4arch4Sm90ELb0ELb0ELb0ELb1ELb0ELb1ELb0ELb0ELi2ELi1ELi2ELi1ELb1EEENS1_21CollectiveEpilogueBwdISD_SE_SG_Li256ELb1ELb0ELi1EEENS1_19SingleTileSchedulerILb1ELb0ELb0ELi128EEEEEEEEEvNT_6ParamsE)
        /*0230*/ 	.word	0x00000004


	//----- nvinfo : EIATTR_FRAME_SIZE
	.align		4
.L_104:
        /*0234*/ 	.byte	0x04, 0x11
        /*0236*/ 	.short	(.L_106 - .L_105)
	.align		4
.L_105:
        /*0238*/ 	.word	index@(_ZN7cutlass13device_kernelIN5flash11enable_sm90INS1_16FlashAttnBwdSm90INS1_25CollectiveMainloopBwdSm90ILi2ELi2ELi2EN4cute5tupleIJNS5_1CILi1EEES8_S8_EEENS6_IJNS7_ILi64EEENS7_ILi128EEENS7_ILi96EEEEEENS_10bfloat16_tEfNS_4arch4Sm90ELb0ELb0ELb0ELb1ELb0ELb1ELb0ELb0ELi2ELi1ELi2ELi1ELb1EEENS1_21CollectiveEpilogueBwdISD_SE_SG_Li256ELb1ELb0ELi1EEENS1_19SingleTileSchedulerILb1ELb0ELb0ELi128EEEEEEEEEvNT_6ParamsE)
        /*023c*/ 	.word	0x00000000


	//----- nvinfo : EIATTR_REGCOUNT
	.align		4
.L_106:
        /*0240*/ 	.byte	0x04, 0x2f
        /*0242*/ 	.short	(.L_108 - .L_107)
	.align		4
.L_107:
        /*0244*/ 	.word	index@(_ZN7cutlass13device_kernelIN5flash11enable_sm90INS1_16FlashAttnBwdSm90INS1_25CollectiveMainloopBwdSm90ILi2ELi2ELi2EN4cute5tupleIJNS5_1CILi1EEES8_S8_EEENS6_IJNS7_ILi64EEENS7_ILi128EEENS7_ILi96EEEEEENS_10bfloat16_tEfNS_4arch4Sm90ELb0ELb0ELb0ELb0ELb1ELb1ELb0ELb0ELi2ELi1ELi2ELi1ELb1EEENS1_24CollectiveEpilogueBwdGQAISD_fSG_Li256ELb0ELb1EEENS1_19SingleTileSchedulerILb0ELb0ELb0ELi128EEEEEEEEEvNT_6ParamsE)
        /*0248*/ 	.word	0x00000004


	//----- nvinfo : EIATTR_FRAME_SIZE
	.align		4
.L_108:
        /*024c*/ 	.byte	0x04, 0x11
        /*024e*/ 	.short	(.L_110 - .L_109)
	.align		4
.L_109:
        /*0250*/ 	.word	index@(_ZN7cutlass13device_kernelIN5flash11enable_sm90INS1_16FlashAttnBwdSm90INS1_25CollectiveMainloopBwdSm90ILi2ELi2ELi2EN4cute5tupleIJNS5_1CILi1EEES8_S8_EEENS6_IJNS7_ILi64EEENS7_ILi128EEENS7_ILi96EEEEEENS_10bfloat16_tEfNS_4arch4Sm90ELb0ELb0ELb0ELb0ELb1ELb1ELb0ELb0ELi2ELi1ELi2ELi1ELb1EEENS1_24CollectiveEpilogueBwdGQAISD_fSG_Li256ELb0ELb1EEENS1_19SingleTileSchedulerILb0ELb0ELb0ELi128EEEEEEEEEvNT_6ParamsE)
        /*0254*/ 	.word	0x00000000


	//----- nvinfo : EIATTR_REGCOUNT
	.align		4
.L_110:
        /*0258*/ 	.byte	0x04, 0x2f
        /*025a*/ 	.short	(.L_112 - .L_111)
	.align		4
.L_111:
        /*025c*/ 	.word	index@(_ZN7cutlass13device_kernelIN5flash11enable_sm90INS1_16FlashAttnBwdSm90INS1_25CollectiveMainloopBwdSm90ILi2ELi2ELi2EN4cute5tupleIJNS5_1CILi1EEES8_S8_EEENS6_IJNS7_ILi64EEENS7_ILi128EEENS7_ILi96EEEEEENS_10bfloat16_tEfNS_4arch4Sm90ELb0ELb0ELb0ELb0ELb0ELb1ELb0ELb0ELi2ELi1ELi2ELi1ELb1EEENS1_24CollectiveEpilogueBwdGQAISD_fSG_Li256ELb0ELb0EEENS1_19SingleTileSchedulerILb0ELb0ELb0ELi128EEEEEEEEEvNT_6ParamsE)
        /*0260*/ 	.word	0x00000004


	//----- nvinfo : EIATTR_FRAME_SIZE
	.align		4
.L_112:
        /*0264*/ 	.byte	0x04, 0x11
        /*0266*/ 	.short	(.L_114 - .L_113)
	.align		4
.L_113:
        /*0268*/ 	.word	index@(_ZN7cutlass13device_kernelIN5flash11enable_sm90INS1_16FlashAttnBwdSm90INS1_25CollectiveMainloopBwdSm90ILi2ELi2ELi2EN4cute5tupleIJNS5_1CILi1EEES8_S8_EEENS6_IJNS7_ILi64EEENS7_ILi128EEENS7_ILi96EEEEEENS_10bfloat16_tEfNS_4arch4Sm90ELb0ELb0ELb0ELb0ELb0ELb1ELb0ELb0ELi2ELi1ELi2ELi1ELb1EEENS1_24CollectiveEpilogueBwdGQAISD_fSG_Li256ELb0ELb0EEENS1_19SingleTileSchedulerILb0ELb0ELb0ELi128EEEEEEEEEvNT_6ParamsE)
        /*026c*/ 	.word	0x00000000


	//----- nvinfo : EIATTR_REGCOUNT
	.align		4
.L_114:
        /*0270*/ 	.byte	0x04, 0x2f
        /*0272*/ 	.short	(.L_116 - .L_115)
	.align		4
.L_115:
        /*0274*/ 	.word	index@(_ZN7cutlass13device_kernelIN5flash11enable_sm90INS1_16FlashAttnBwdSm90INS1_25CollectiveMainloopBwdSm90ILi2ELi2ELi2EN4cute5tupleIJNS5_1CILi1EEES8_S8_EEENS6_IJNS7_ILi64EEENS7_ILi128EEENS7_ILi96EEEEEENS_10bfloat16_tEfNS_4arch4Sm90ELb0ELb0ELb0ELb0ELb1ELb1ELb0ELb0ELi2ELi1ELi2ELi1ELb1EEENS1_21CollectiveEpilogueBwdISD_SE_SG_Li256ELb0ELb0ELi1EEENS1_19SingleTileSchedulerILb0ELb0ELb0ELi128EEEEEEEEEvNT_6ParamsE)
        /*0278*/ 	.word	0x00000004


	//----- nvinfo : EIATTR_FRAME_SIZE
	.align		4
.L_116:
        /*027c*/ 	.byte	0x04, 0x11
        /*027e*/ 	.short	(.L_118 - .L_117)
	.align		4
.L_117:
        /*0280*/ 	.word	index@(_ZN7cutlass13device_kernelIN5flash11enable_sm90INS1_16FlashAttnBwdSm90INS1_25CollectiveMainloopBwdSm90ILi2ELi2ELi2EN4cute5tupleIJNS5_1CILi1EEES8_S8_EEENS6_IJNS7_ILi64EEENS7_ILi128EEENS7_ILi96EEEEEENS_10bfloat16_tEfNS_4arch4Sm90ELb0ELb0ELb0ELb0ELb1ELb1ELb0ELb0ELi2ELi1ELi2ELi1ELb1EEENS1_21CollectiveEpilogueBwdISD_SE_SG_Li256ELb0ELb0ELi1EEENS1_19SingleTileSchedulerILb0ELb0ELb0ELi128EEEEEEEEEvNT_6ParamsE)
        /*0284*/ 	.word	0x00000000


	//----- nvinfo : EIATTR_REGCOUNT
	.align		4
.L_118:
        /*0288*/ 	.byte	0x04, 0x2f
        /*028a*/ 	.short	(.L_120 - .L_119)
	.align		4
.L_119:
        /*028c*/ 	.word	index@(_ZN7cutlass13device_kernelIN5flash11enable_sm90INS1_16FlashAttnBwdSm90INS1_25CollectiveMainloopBwdSm90ILi2ELi2ELi2EN4cute5tupleIJNS5_1CILi1EEES8_S8_EEENS6_IJNS7_ILi64EEENS7_ILi128EEENS7_ILi96EEEEEENS_10bfloat16_tEfNS_4arch4Sm90ELb0ELb0ELb0ELb0ELb0ELb1ELb0ELb0ELi2ELi1ELi2ELi1ELb1EEENS1_21CollectiveEpilogueBwdISD_SE_SG_Li256ELb0ELb0ELi1EEENS1_19SingleTileSchedulerILb0ELb0ELb0ELi128EEEEEEEEEvNT_6ParamsE)
        /*0290*/ 	.word	0x00000004


	//----- nvinfo : EIATTR_FRAME_SIZE
	.align		4
.L_120:
        /*0294*/ 	.byte	0x04, 0x11
        /*0296*/ 	.short	(.L_122 - .L_121)
	.align		4
.L_121:
        /*0298*/ 	.word	index@(_ZN7cutlass13device_kernelIN5flash11enable_sm90INS1_16FlashAttnBwdSm90INS1_25CollectiveMainloopBwdSm90ILi2ELi2ELi2EN4cute5tupleIJNS5_1CILi1EEES8_S8_EEENS6_IJNS7_ILi64EEENS7_ILi128EEENS7_ILi96EEEEEENS_10bfloat16_tEfNS_4arch4Sm90ELb0ELb0ELb0ELb0ELb0ELb1ELb0ELb0ELi2ELi1ELi2ELi1ELb1EEENS1_21CollectiveEpilogueBwdISD_SE_SG_Li256ELb0ELb0ELi1EEENS1_19SingleTileSchedulerILb0ELb0ELb0ELi128EEEEEEEEEvNT_6ParamsE)
        /*029c*/ 	.word	0x00000000


	//----- nvinfo : EIATTR_MIN_STACK_SIZE
	.align		4
.L_122:
        /*02a0*/ 	.byte	0x04, 0x12
        /*02a2*/ 	.short	(.L_124 - .L_123)
	.align		4
.L_123:
        /*02a4*/ 	.word	index@(_ZN7cutlass13device_kernelIN5flash11enable_sm90INS1_16FlashAttnBwdSm90INS1_25CollectiveMainloopBwdSm90ILi2ELi2ELi2EN4cute5tupleIJNS5_1CILi1EEES8_S8_EEENS6_IJNS7_ILi64EEENS7_ILi128EEENS7_ILi96EEEEEENS_10bfloat16_tEfNS_4arch4Sm90ELb0ELb0ELb0ELb0ELb0ELb1ELb0ELb0ELi2ELi1ELi2ELi1ELb1EEENS1_21CollectiveEpilogueBwdISD_SE_SG_Li256ELb0ELb0ELi1EEENS1_19SingleTileSchedulerILb0ELb0ELb0ELi128EEEEEEEEEvNT_6ParamsE)
        /*02a8*/ 	.word	0x00000000


	//----- nvinfo : EIATTR_MIN_STACK_SIZE
	.align		4
.L_124:
        /*02ac*/ 	.byte	0x04, 0x12
        /*02ae*/ 	.short	(.L_126 - .L_125)
	.align		4
.L_125:
        /*02b0*/ 	.word	index@(_ZN7cutlass13device_kernelIN5flash11enable_sm90INS1_16FlashAttnBwdSm90INS1_25CollectiveMainloopBwdSm90ILi2ELi2ELi2EN4cute5tupleIJNS5_1CILi1EEES8_S8_EEENS6_IJNS7_ILi64EEENS7_ILi128EEENS7_ILi96EEEEEENS_10bfloat16_tEfNS_4arch4Sm90ELb0ELb0ELb0ELb0ELb1ELb1ELb0ELb0ELi2ELi1ELi2ELi1ELb1EEENS1_21CollectiveEpilogueBwdISD_SE_SG_Li256ELb0ELb0ELi1EEENS1_19SingleTileSchedulerILb0ELb0ELb0ELi128EEEEEEEEEvNT_6ParamsE)
        /*02b4*/ 	.word	0x00000000


	//----- nvinfo : EIATTR_MIN_STACK_SIZE
	.align		4
.L_126:
        /*02b8*/ 	.byte	0x04, 0x12
        /*02ba*/ 	.short	(.L_128 - .L_127)
	.align		4
.L_127:
        /*02bc*/ 	.word	index@(_ZN7cutlass13device_kernelIN5flash11enable_sm90INS1_16FlashAttnBwdSm90INS1_25CollectiveMainloopBwdSm90ILi2ELi2ELi2EN4cute5tupleIJNS5_1CILi1EEES8_S8_EEENS6_IJNS7_ILi64EEENS7_ILi128EEENS7_ILi96EEEEEENS_10bfloat16_tEfNS_4arch4Sm90ELb0ELb0ELb0ELb0ELb0ELb1ELb0ELb0ELi2ELi1ELi2ELi1ELb1EEENS1_24CollectiveEpilogueBwdGQAISD_fSG_Li256ELb0ELb0EEENS1_19SingleTileSchedulerILb0ELb0ELb0ELi128EEEEEEEEEvNT_6ParamsE)
        /*02c0*/ 	.word	0x00000000


	//----- nvinfo : EIATTR_MIN_STACK_SIZE
	.align		4
.L_128:
        /*02c4*/ 	.byte	0x04, 0x12
        /*02c6*/ 	.short	(.L_130 - .L_129)
	.align		4
.L_129:
        /*02c8*/ 	.word	index@(_ZN7cutlass13device_kernelIN5flash11enable_sm90INS1_16FlashAttnBwdSm90INS1_25CollectiveMainloopBwdSm90ILi2ELi2ELi2EN4cute5tupleIJNS5_1CILi1EEES8_S8_EEENS6_IJNS7_ILi64EEENS7_ILi128EEENS7_ILi96EEEEEENS_10bfloat16_tEfNS_4arch4Sm90ELb0ELb0ELb0ELb0ELb1ELb1ELb0ELb0ELi2ELi1ELi2ELi1ELb1EEENS1_24CollectiveEpilogueBwdGQAISD_fSG_Li256ELb0ELb1EEENS1_19SingleTileSchedulerILb0ELb0ELb0ELi128EEEEEEEEEvNT_6ParamsE)
        /*02cc*/ 	.word	0x00000000


	//----- nvinfo : EIATTR_MIN_STACK_SIZE
	.align		4
.L_130:
        /*02d0*/ 	.byte	0x04, 0x12
        /*02d2*/ 	.short	(.L_132 - .L_131)
	.align		4
.L_131:
        /*02d4*/ 	.word	index@(_ZN7cutlass13device_kernelIN5flash11enable_sm90INS1_16FlashAttnBwdSm90INS1_25CollectiveMainloopBwdSm90ILi2ELi2ELi2EN4cute5tupleIJNS5_1CILi1EEES8_S8_EEENS6_IJNS7_ILi64EEENS7_ILi128EEENS7_ILi96EEEEEENS_10bfloat16_tEfNS_4arch4Sm90ELb0ELb0ELb0ELb1ELb0ELb1ELb0ELb0ELi2ELi1ELi2ELi1ELb1EEENS1_21CollectiveEpilogueBwdISD_SE_SG_Li256ELb1ELb0ELi1EEENS1_19SingleTileSchedulerILb1ELb0ELb0ELi128EEEEEEEEEvNT_6ParamsE)
        /*02d8*/ 	.word	0x00000000


	//----- nvinfo : EIATTR_MIN_STACK_SIZE
	.align		4
.L_132:
        /*02dc*/ 	.byte	0x04, 0x12
        /*02de*/ 	.short	(.L_134 - .L_133)
	.align		4
.L_133:
        /*02e0*/ 	.word	index@(_ZN7cutlass13device_kernelIN5flash11enable_sm90INS1_16FlashAttnBwdSm90INS1_25CollectiveMainloopBwdSm90ILi2ELi2ELi2EN4cute5tupleIJNS5_1CILi1EEES8_S8_EEENS6_IJNS7_ILi64EEENS7_ILi128EEENS7_ILi96EEEEEENS_10bfloat16_tEfNS_4arch4Sm90ELb0ELb0ELb0ELb1ELb1ELb1ELb0ELb0ELi2ELi1ELi2ELi1ELb1EEENS1_21CollectiveEpilogueBwdISD_SE_SG_Li256ELb1ELb0ELi1EEENS1_19SingleTileSchedulerILb1ELb0ELb0ELi128EEEEEEEEEvNT_6ParamsE)
        /*02e4*/ 	.word	0x00000000


	//----- nvinfo : EIATTR_MIN_STACK_SIZE
	.align		4
.L_134:
        /*02e8*/ 	.byte	0x04, 0x12
        /*02ea*/ 	.short	(.L_136 - .L_135)
	.align		4
.L_135:
        /*02ec*/ 	.word	index@(_ZN7cutlass13device_kernelIN5flash11enable_sm90INS1_16FlashAttnBwdSm90INS1_25CollectiveMainloopBwdSm90ILi2ELi2ELi2EN4cute5tupleIJNS5_1CILi1EEES8_S8_EEENS6_IJNS7_ILi64EEENS7_ILi128EEENS7_ILi96EEEEEENS_10bfloat16_tEfNS_4arch4Sm90ELb0ELb0ELb0ELb1ELb0ELb1ELb0ELb0ELi2ELi1ELi2ELi1ELb1EEENS1_24CollectiveEpilogueBwdGQAISD_fSG_Li256ELb1ELb0EEENS1_19SingleTileSchedulerILb1ELb0ELb0ELi128EEEEEEEEEvNT_6ParamsE)
        /*02f0*/ 	.word	0x00000000


	//----- nvinfo : EIATTR_MIN_STACK_SIZE
	.align		4
.L_136:
        /*02f4*/ 	.byte	0x04, 0x12
        /*02f6*/ 	.short	(.L_138 - .L_137)
	.align		4
.L_137:
        /*02f8*/ 	.word	index@(_ZN7cutlass13device_kernelIN5flash11enable_sm90INS1_16FlashAttnBwdSm90INS1_25CollectiveMainloopBwdSm90ILi2ELi2ELi2EN4cute5tupleIJNS5_1CILi1EEES8_S8_EEENS6_IJNS7_ILi64EEENS7_ILi128EEENS7_ILi96EEEEEENS_10bfloat16_tEfNS_4arch4Sm90ELb0ELb0ELb0ELb1ELb1ELb1ELb0ELb0ELi2ELi1ELi2ELi1ELb1EEENS1_24CollectiveEpilogueBwdGQAISD_fSG_Li256ELb1ELb1EEENS1_19SingleTileSchedulerILb1ELb0ELb0ELi128EEEEEEEEEvNT_6ParamsE)
        /*02fc*/ 	.word	0x00000000


	//----- nvinfo : EIATTR_MIN_STACK_SIZE
	.align		4
.L_138:
        /*0300*/ 	.byte	0x04, 0x12
        /*0302*/ 	.short	(.L_140 - .L_139)
	.align		4
.L_139:
        /*0304*/ 	.word	index@(_ZN7cutlass13device_kernelIN5flash11enable_sm90INS1_16FlashAttnBwdSm90INS1_25CollectiveMainloopBwdSm90ILi2ELi2ELi2EN4cute5tupleIJNS5_1CILi1EEES8_S8_EEENS6_IJNS7_ILi64EEENS7_ILi128EEENS7_ILi96EEEEEENS_10bfloat16_tEfNS_4arch4Sm90ELb0ELb1ELb0ELb0ELb0ELb1ELb0ELb0ELi2ELi1ELi2ELi1ELb1EEENS1_21CollectiveEpilogueBwdISD_SE_SG_Li256ELb0ELb0ELi1EEENS1_19SingleTileSchedulerILb0ELb0ELb0ELi128EEEEEEEEEvNT_6ParamsE)
        /*0308*/ 	.word	0x00000000


	//----- nvinfo : EIATTR_MIN_STACK_SIZE
	.align		4
.L_140:
        /*030c*/ 	.byte	0x04, 0x12
        /*030e*/ 	.short	(.L_142 - .L_141)
	.align		4
.L_141:
        /*0310*/ 	.word	index@(_ZN7cutlass13device_kernelIN5flash11enable_sm90INS1_16FlashAttnBwdSm90INS1_25CollectiveMainloopBwdSm90ILi2ELi2ELi2EN4cute5tupleIJNS5_1CILi1EEES8_S8_EEENS6_IJNS7_ILi64EEENS7_ILi128EEENS7_ILi96EEEEEENS_10bfloat16_tEfNS_4arch4Sm90ELb0ELb1ELb0ELb0ELb1ELb1ELb0ELb0ELi2ELi1ELi2ELi1ELb1EEENS1_21CollectiveEpilogueBwdISD_SE_SG_Li256ELb0ELb0ELi1EEENS1_19SingleTileSchedulerILb0ELb0ELb0ELi128EEEEEEEEEvNT_6ParamsE)
        /*0314*/ 	.word	0x00000000


	//----- nvinfo : EIATTR_MIN_STACK_SIZE
	.align		4
.L_142:
        /*0318*/ 	.byte	0x04, 0x12
        /*031a*/ 	.short	(.L_144 - .L_143)
	.align		4
.L_143:
        /*031c*/ 	.word	index@(_ZN7cutlass13device_kernelIN5flash11enable_sm90INS1_16FlashAttnBwdSm90INS1_25CollectiveMainloopBwdSm90ILi2ELi2ELi2EN4cute5tupleIJNS5_1CILi1EEES8_S8_EEENS6_IJNS7_ILi64EEENS7_ILi128EEENS7_ILi96EEEEEENS_10bfloat16_tEfNS_4arch4Sm90ELb0ELb1ELb0ELb0ELb0ELb1ELb0ELb0ELi2ELi1ELi2ELi1ELb1EEENS1_24CollectiveEpilogueBwdGQAISD_fSG_Li256ELb0ELb0EEENS1_19SingleTileSchedulerILb0ELb0ELb0ELi128EEEEEEEEEvNT_6ParamsE)
        /*0320*/ 	.word	0x00000000


	//----- nvinfo : EIATTR_MIN_STACK_SIZE
	.align		4
.L_144:
        /*0324*/ 	.byte	0x04, 0x12
        /*0326*/ 	.short	(.L_146 - .L_145)
	.align		4
.L_145:
        /*0328*/ 	.word	index@(_ZN7cutlass13device_kernelIN5flash11enable_sm90INS1_16FlashAttnBwdSm90INS1_25CollectiveMainloopBwdSm90ILi2ELi2ELi2EN4cute5tupleIJNS5_1CILi1EEES8_S8_EEENS6_IJNS7_ILi64EEENS7_ILi128EEENS7_ILi96EEEEEENS_10bfloat16_tEfNS_4arch4Sm90ELb0ELb1ELb0ELb0ELb1ELb1ELb0ELb0ELi2ELi1ELi2ELi1ELb1EEENS1_24CollectiveEpilogueBwdGQAISD_fSG_Li256ELb0ELb1EEENS1_19SingleTileSchedulerILb0ELb0ELb0ELi128EEEEEEEEEvNT_6ParamsE)
        /*032c*/ 	.word	0x00000000


	//----- nvinfo : EIATTR_MIN_STACK_SIZE
	.align		4
.L_146:
        /*0330*/ 	.byte	0x04, 0x12
        /*0332*/ 	.short	(.L_148 - .L_147)
	.align		4
.L_147:
        /*0334*/ 	.word	index@(_ZN7cutlass13device_kernelIN5flash11enable_sm90INS1_16FlashAttnBwdSm90INS1_25CollectiveMainloopBwdSm90ILi2ELi2ELi2EN4cute5tupleIJNS5_1CILi1EEES8_S8_EEENS6_IJNS7_ILi64EEENS7_ILi128EEENS7_ILi96EEEEEENS_10bfloat16_tEfNS_4arch4Sm90ELb0ELb1ELb0ELb1ELb0ELb1ELb0ELb0ELi2ELi1ELi2ELi1ELb1EEENS1_21CollectiveEpilogueBwdISD_SE_SG_Li256ELb1ELb0ELi1EEENS1_19SingleTileSchedulerILb1ELb0ELb0ELi128EEEEEEEEEvNT_6ParamsE)
        /*0338*/ 	.word	0x00000000


	//----- nvinfo : EIATTR_MIN_STACK_SIZE
	.align		4
.L_148:
        /*033c*/ 	.byte	0x04, 0x12
        /*033e*/ 	.short	(.L_150 - .L_149)
	.align		4
.L_149:
        /*0340*/ 	.word	index@(_ZN7cutlass13device_kernelIN5flash11enable_sm90INS1_16FlashAttnBwdSm90INS1_25CollectiveMainloopBwdSm90ILi2ELi2ELi2EN4cute5tupleIJNS5_1CILi1EEES8_S8_EEENS6_IJNS7_ILi64EEENS7_ILi128EEENS7_ILi96EEEEEENS_10bfloat16_tEfNS_4arch4Sm90ELb0ELb1ELb0ELb1ELb1ELb1ELb0ELb0ELi2ELi1ELi2ELi1ELb1EEENS1_21CollectiveEpilogueBwdISD_SE_SG_Li256ELb1ELb0ELi1EEENS1_19SingleTileSchedulerILb1ELb0ELb0ELi128EEEEEEEEEvNT_6ParamsE)
        /*0344*/ 	.word	0x00000000


	//----- nvinfo : EIATTR_MIN_STACK_SIZE
	.align		4
.L_150:
        /*0348*/ 	.byte	0x04, 0x12
        /*034a*/ 	.short	(.L_152 - .L_151)
	.align		4
.L_151:
        /*034c*/ 	.word	index@(_ZN7cutlass13device_kernelIN5flash11enable_sm90INS1_16FlashAttnBwdSm90INS1_25CollectiveMainloopBwdSm90ILi2ELi2ELi2EN4cute5tupleIJNS5_1CILi1EEES8_S8_EEENS6_IJNS7_ILi64EEENS7_ILi128EEENS7_ILi96EEEEEENS_10bfloat16_tEfNS_4arch4Sm90ELb0ELb1ELb0ELb1ELb0ELb1ELb0ELb0ELi2ELi1ELi2ELi1ELb1EEENS1_24CollectiveEpilogueBwdGQAISD_fSG_Li256ELb1ELb0EEENS1_19SingleTileSchedulerILb1ELb0ELb0ELi128EEEEEEEEEvNT_6ParamsE)
        /*0350*/ 	.word	0x00000000


	//----- nvinfo : EIATTR_MIN_STACK_SIZE
	.align		4
.L_152:
        /*0354*/ 	.byte	0x04, 0x12
        /*0356*/ 	.short	(.L_154 - .L_153)
	.align		4
.L_153:
        /*0358*/ 	.word	index@(_ZN7cutlass13device_kernelIN5flash11enable_sm90INS1_16FlashAttnBwdSm90INS1_25CollectiveMainloopBwdSm90ILi2ELi2ELi2EN4cute5tupleIJNS5_1CILi1EEES8_S8_EEENS6_IJNS7_ILi64EEENS7_ILi128EEENS7_ILi96EEEEEENS_10bfloat16_tEfNS_4arch4Sm90ELb0ELb1ELb0ELb1ELb1ELb1ELb0ELb0ELi2ELi1ELi2ELi1ELb1EEENS1_24CollectiveEpilogueBwdGQAISD_fSG_Li256ELb1ELb1EEENS1_19SingleTileSchedulerILb1ELb0ELb0ELi128EEEEEEEEEvNT_6ParamsE)
        /*035c*/ 	.word	0x00000000


	//----- nvinfo : EIATTR_MIN_STACK_SIZE
	.align		4
.L_154:
        /*0360*/ 	.byte	0x04, 0x12
        /*0362*/ 	.short	(.L_156 - .L_155)
	.align		4
.L_155:
        /*0364*/ 	.word	index@(_ZN7cutlass13device_kernelIN5flash11enable_sm90INS1_16FlashAttnBwdSm90INS1_25CollectiveMainloopBwdSm90ILi2ELi2ELi2EN4cute5tupleIJNS5_1CILi1EEES8_S8_EEENS6_IJNS7_ILi64EEENS7_ILi128EEENS7_ILi96EEEEEENS_10bfloat16_tEfNS_4arch4Sm90ELb1ELb0ELb0ELb0ELb0ELb1ELb0ELb0ELi2ELi1ELi2ELi1ELb1EEENS1_21CollectiveEpilogueBwdISD_SE_SG_Li256ELb0ELb0ELi1EEENS1_25SingleTileBwdLPTSchedulerILb0ELi128ELb0EEEEEEEEEvNT_6ParamsE)
        /*0368*/ 	.word	0x00000000


	//----- nvinfo : EIATTR_MIN_STACK_SIZE
	.align		4
.L_156:
        /*036c*/ 	.byte	0x04, 0x12
        /*036e*/ 	.short	(.L_158 - .L_157)
	.align		4
.L_157:
        /*0370*/ 	.word	index@(_ZN7cutlass13device_kernelIN5flash11enable_sm90INS1_16FlashAttnBwdSm90INS1_25CollectiveMainloopBwdSm90ILi2ELi2ELi2EN4cute5tupleIJNS5_1CILi1EEES8_S8_EEENS6_IJNS7_ILi64EEENS7_ILi128EEENS7_ILi96EEEEEENS_10bfloat16_tEfNS_4arch4Sm90ELb1ELb0ELb0ELb0ELb1ELb1ELb0ELb0ELi2ELi1ELi2ELi1ELb1EEENS1_21CollectiveEpilogueBwdISD_SE_SG_Li256ELb0ELb0ELi1EEENS1_25SingleTileBwdLPTSchedulerILb0ELi128ELb1EEEEEEEEEvNT_6ParamsE)
        /*0374*/ 	.word	0x00000000


	//----- nvinfo : EIATTR_MIN_STACK_SIZE
	.align		4
.L_158:
        /*0378*/ 	.byte	0x04, 0x12
        /*037a*/ 	.short	(.L_160 - .L_159)
	.align		4
.L_159:
        /*037c*/ 	.word	index@(_ZN7cutlass13device_kernelIN5flash11enable_sm90INS1_16FlashAttnBwdSm90INS1_25CollectiveMainloopBwdSm90ILi2ELi2ELi2EN4cute5tupleIJNS5_1CILi1EEES8_S8_EEENS6_IJNS7_ILi64EEENS7_ILi128EEENS7_ILi96EEEEEENS_10bfloat16_tEfNS_4arch4Sm90ELb1ELb0ELb0ELb0ELb0ELb1ELb0ELb0ELi2ELi1ELi2ELi1ELb1EEENS1_24CollectiveEpilogueBwdGQAISD_fSG_Li256ELb0ELb0EEENS1_25SingleTileBwdLPTSchedulerILb0ELi128ELb0EEEEEEEEEvNT_6ParamsE)
        /*0380*/ 	.word	0x00000000


	//----- nvinfo : EIATTR_MIN_STACK_SIZE
	.align		4
.L_160:
        /*0384*/ 	.byte	0x04, 0x12
        /*0386*/ 	.short	(.L_162 - .L_161)
	.align		4
.L_161:
        /*0388*/ 	.word	index@(_ZN7cutlass13device_kernelIN5flash11enable_sm90INS1_16FlashAttnBwdSm90INS1_25CollectiveMainloopBwdSm90ILi2ELi2ELi2EN4cute5tupleIJNS5_1CILi1EEES8_S8_EEENS6_IJNS7_ILi64EEENS7_ILi128EEENS7_ILi96EEEEEENS_10bfloat16_tEfNS_4arch4Sm90ELb1ELb0ELb0ELb0ELb1ELb1ELb0ELb0ELi2ELi1ELi2ELi1ELb1EEENS1_24CollectiveEpilogueBwdGQAISD_fSG_Li256ELb0ELb1EEENS1_25SingleTileBwdLPTSchedulerILb0ELi128ELb1EEEEEEEEEvNT_6ParamsE)
        /*038c*/ 	.word	0x00000000


	//----- nvinfo : EIATTR_MIN_STACK_SIZE
	.align		4
.L_162:
        /*0390*/ 	.byte	0x04, 0x12
        /*0392*/ 	.short	(.L_164 - .L_163)
	.align		4
.L_163:
        /*0394*/ 	.word	index@(_ZN7cutlass13device_kernelIN5flash22FlashAttnBwdPreprocessIN4cute5tupleIJNS3_1CILi64EEENS5_ILi96EEEEEENS_10bfloat16_tEfNS_4arch4Sm90ELb1ELb0EEEEEvNT_6ParamsE)
        /*0398*/ 	.word	0x00000000


	//----- nvinfo : EIATTR_MIN_STACK_SIZE
	.align		4
.L_164:
        /*039c*/ 	.byte	0x04, 0x12
        /*039e*/ 	.short	(.L_166 - .L_165)
	.align		4
.L_165:
        /*03a0*/ 	.word	index@(_ZN7cutlass13device_kernelIN5flash11enable_sm90INS1_16FlashAttnBwdSm90INS1_25CollectiveMainloopBwdSm90ILi2ELi2ELi2EN4cute5tupleIJNS5_1CILi1EEES8_S8_EEENS6_IJNS7_ILi64EEENS7_ILi128EEENS7_ILi96EEEEEENS_10bfloat16_tEfNS_4arch4Sm90ELb1ELb0ELb0ELb1ELb0ELb1ELb0ELb0ELi2ELi1ELi2ELi1ELb1EEENS1_21CollectiveEpilogueBwdISD_SE_SG_Li256ELb1ELb0ELi1EEENS1_25SingleTileBwdLPTSchedulerILb1ELi128ELb0EEEEEEEEEvNT_6ParamsE)
        /*03a4*/ 	.word	0x00000000


	//----- nvinfo : EIATTR_MIN_STACK_SIZE
	.align		4
.L_166:
        /*03a8*/ 	.byte	0x04, 0x12
        /*03aa*/ 	.short	(.L_168 - .L_167)
	.align		4
.L_167:
        /*03ac*/ 	.word	index@(_ZN7cutlass13device_kernelIN5flash11enable_sm90INS1_16FlashAttnBwdSm90INS1_25CollectiveMainloopBwdSm90ILi2ELi2ELi2EN4cute5tupleIJNS5_1CILi1EEES8_S8_EEENS6_IJNS7_ILi64EEENS7_ILi128EEENS7_ILi96EEEEEENS_10bfloat16_tEfNS_4arch4Sm90ELb1ELb0ELb0ELb1ELb1ELb1ELb0ELb0ELi2ELi1ELi2ELi1ELb1EEENS1_21CollectiveEpilogueBwdISD_SE_SG_Li256ELb1ELb0ELi1EEENS1_25SingleTileBwdLPTSchedulerILb1ELi128ELb1EEEEEEEEEvNT_6ParamsE)
        /*03b0*/ 	.word	0x00000000


	//----- nvinfo : EIATTR_MIN_STACK_SIZE
	.align		4
.L_168:
        /*03b4*/ 	.byte	0x04, 0x12
        /*03b6*/ 	.short	(.L_170 - .L_169)
	.align		4
.L_169:
        /*03b8*/ 	.word	index@(_ZN7cutlass13device_kernelIN5flash11enable_sm90INS1_16FlashAttnBwdSm90INS1_25CollectiveMainloopBwdSm90ILi2ELi2ELi2EN4cute5tupleIJNS5_1CILi1EEES8_S8_EEENS6_IJNS7_ILi64EEENS7_ILi128EEENS7_ILi96EEEEEENS_10bfloat16_tEfNS_4arch4Sm90ELb1ELb0ELb0ELb1ELb0ELb1ELb0ELb0ELi2ELi1ELi2ELi1ELb1EEENS1_24CollectiveEpilogueBwdGQAISD_fSG_Li256ELb1ELb0EEENS1_25SingleTileBwdLPTSchedulerILb1ELi128ELb0EEEEEEEEEvNT_6ParamsE)
        /*03bc*/ 	.word	0x00000000


	//----- nvinfo : EIATTR_MIN_STACK_SIZE
	.align		4
.L_170:
        /*03c0*/ 	.byte	0x04, 0x12
        /*03c2*/ 	.short	(.L_172 - .L_171)
	.align		4
.L_171:
        /*03c4*/ 	.word	index@(_ZN7cutlass13device_kernelIN5flash32FlashAttnBwdPostprocessConvertdQIN4cute5tupleIJNS3_1CILi128EEENS5_ILi96EEEEEENS_10bfloat16_tEfNS_4arch4Sm90ELi256ENS3_8TiledMMAINS3_8MMA_AtomIJNS3_4SM904GMMA27MMA_64x96x16_F32BF16BF16_RSILNSF_5MajorE0ELSH_1ELNSF_7ScaleInE1ELSI_1EEEEEENS3_6LayoutINS4_IJNS5_ILi2EEENS5_ILi1EEESN_EEENS4_IJSN_NS5_ILi0EEESP_EEEEENS4_IJNS3_10UnderscoreESS_SS_EEEEELb0EEEEEvNT_6ParamsE)
        /*03c8*/ 	.word	0x00000000


	//----- nvinfo : EIATTR_MIN_STACK_SIZE
	.align		4
.L_172:
        /*03cc*/ 	.byte	0x04, 0x12
        /*03ce*/ 	.short	(.L_174 - .L_173)
	.align		4
.L_173:
        /*03d0*/ 	.word	index@(_ZN7cutlass13device_kernelIN5flash32FlashAttnBwdPostprocessConvertdQIN4cute5tupleIJNS3_1CILi64EEENS5_ILi96EEEEEENS_10bfloat16_tEfNS_4arch4Sm90ELi256ENS3_8TiledMMAINS3_8MMA_AtomIJNS3_4SM904GMMA27MMA_64x16x16_F32BF16BF16_SSILNSF_5MajorE0ELSH_1ELNSF_7ScaleInE1ELSI_1EEEEEENS3_6LayoutINS4_IJNS5_ILi1EEENS5_ILi2EEESM_EEENS4_IJNS5_ILi0EEESM_SP_EEEEENS4_IJNS3_10UnderscoreESS_SS_EEEEELb0EEEEEvNT_6ParamsE)
        /*03d4*/ 	.word	0x00000000


	//----- nvinfo : EIATTR_MIN_STACK_SIZE
	.align		4
.L_174:
        /*03d8*/ 	.byte	0x04, 0x12
        /*03da*/ 	.short	(.L_176 - .L_175)
	.align		4
.L_175:
        /*03dc*/ 	.word	index@(_ZN7cutlass13device_kernelIN5flash11enable_sm90INS1_16FlashAttnBwdSm90INS1_25CollectiveMainloopBwdSm90ILi2ELi2ELi2EN4cute5tupleIJNS5_1CILi1EEES8_S8_EEENS6_IJNS7_ILi64EEENS7_ILi128EEENS7_ILi96EEEEEENS_10bfloat16_tEfNS_4arch4Sm90ELb1ELb0ELb0ELb1ELb1ELb1ELb0ELb0ELi2ELi1ELi2ELi1ELb1EEENS1_24CollectiveEpilogueBwdGQAISD_fSG_Li256ELb1ELb1EEENS1_25SingleTileBwdLPTSchedulerILb1ELi128ELb1EEEEEEEEEvNT_6ParamsE)
        /*03e0*/ 	.word	0x00000000


	//----- nvinfo : EIATTR_MIN_STACK_SIZE
	.align		4
.L_176:
        /*03e4*/ 	.byte	0x04, 0x12
        /*03e6*/ 	.short	(.L_178 - .L_177)
	.align		4
.L_177:
        /*03e8*/ 	.word	index@(_ZN7cutlass13device_kernelIN5flash22FlashAttnBwdPreprocessIN4cute5tupleIJNS3_1CILi64EEENS5_ILi96EEEEEENS_10bfloat16_tEfNS_4arch4Sm90ELb1ELb1EEEEEvNT_6ParamsE)
        /*03ec*/ 	.word	0x00000000
.L_178:


//--------------------- .nv.compat                --------------------------
	.section	.nv.compat,"",@"SHT_CUDA_COMPAT_INFO"
	.align	4
        /*0000*/ 	.byte	0x02, 0x09, 0x01, 0x00, 0x02, 0x02, 0x02, 0x00, 0x02, 0x05, 0x05, 0x00, 0x03, 0x07, 0x01, 0x01
        /*0010*/ 	.byte	0x02, 0x03, 0x00, 0x00, 0x02, 0x06, 0x01, 0x00, 0x04, 0x0b, 0x08, 0x00, 0x00, 0x00, 0x00, 0x00
        /*0020*/ 	.byte	0x00, 0x00, 0x00, 0x00


//--------------------- .nv.info._ZN7cutlass13device_kernelIN5flash11enable_sm90INS1_16FlashAttnBwdSm90INS1_25CollectiveMainloopBwdSm90ILi2ELi2ELi2EN4cute5tupleIJNS5_1CILi1EEES8_S8_EEENS6_IJNS7_ILi64EEENS7_ILi128EEENS7_ILi96EEEEEENS_10bfloat16_tEfNS_4arch4Sm90ELb0ELb0ELb0ELb0ELb0ELb1ELb0ELb0ELi2ELi1ELi2ELi1ELb1EEENS1_21CollectiveEpilogueBwdISD_SE_SG_Li256ELb0ELb0ELi1EEENS1_19SingleTileSchedulerILb0ELb0ELb0ELi128EEEEEEEEEvNT_6ParamsE --------------------------
	.section	.nv.info._ZN7cutlass13device_kernelIN5flash11enable_sm90INS1_16FlashAttnBwdSm90INS1_25CollectiveMainloopBwdSm90ILi2ELi2ELi2EN4cute5tupleIJNS5_1CILi1EEES8_S8_EEENS6_IJNS7_ILi64EEENS7_ILi128EEENS7_ILi96EEEEEENS_10bfloat16_tEfNS_4arch4Sm90ELb0ELb0ELb0ELb0ELb0ELb1ELb0ELb0ELi2ELi1ELi2ELi1ELb1EEENS1_21CollectiveEpilogueBwdISD_SE_SG_Li256ELb0ELb0ELi1EEENS1_19SingleTileSchedulerILb0ELb0ELb0ELi128EEEEEEEEEvNT_6ParamsE,"",@"SHT_CUDA_INFO"
	.sectionflags	@""
	.align	4


	//----- nvinfo : EIATTR_CUDA_API_VERSION
	.align		4
        /*0000*/ 	.byte	0x04, 0x37
        /*0002*/ 	.short	(.L_180 - .L_179)
.L_179:
        /*0004*/ 	.word	0x00000082


	//----- nvinfo : EIATTR_KPARAM_INFO
	.align		4
.L_180:
        /*0008*/ 	.byte	0x04, 0x17
        /*000a*/ 	.short	(.L_182 - .L_181)
.L_181:
        /*000c*/ 	.word	0x00000000
        /*0010*/ 	.short	0x0000
        /*0012*/ 	.short	0x0000
        /*0014*/ 	.byte	0x00, 0xf0, 0x01, 0x24


	//----- nvinfo : EIATTR_SPARSE_MMA_MASK
	.align		4
.L_182:
        /*0018*/ 	.byte	0x03, 0x50
        /*001a*/ 	.short	0x0000


	//----- nvinfo : EIATTR_MAXREG_COUNT
	.align		4
        /*001c*/ 	.byte	0x03, 0x1b
        /*001e*/ 	.short	0x00a8


	//----- nvinfo : EIATTR_MERCURY_ISA_VERSION
	.align		4
        /*0020*/ 	.byte	0x03, 0x5f
        /*0022*/ 	.short	0x0101


	//----- nvinfo : EIATTR_VRC_CTA_INIT_COUNT
	.align		4
        /*0024*/ 	.byte	0x02, 0x4a
	.zero		1
	.zero		1


	//----- nvinfo : EIATTR_EXIT_INSTR_OFFSETS
	.align		4
        /*0028*/ 	.byte	0x04, 0x1c
        /*002a*/ 	.short	(.L_184 - .L_183)


	//   ....[0]....
.L_183:
        /*002c*/ 	.word	0x00000010


	//----- nvinfo : EIATTR_MAX_THREADS
	.align		4
.L_184:
        /*0030*/ 	.byte	0x04, 0x05
        /*0032*/ 	.short	(.L_186 - .L_185)
.L_185:
        /*0034*/ 	.word	0x00000180
        /*0038*/ 	.word	0x00000001
        /*003c*/ 	.word	0x00000001


	//----- nvinfo : EIATTR_CBANK_PARAM_SIZE
	.align		4
.L_186:
        /*0040*/ 	.byte	0x03, 0x19
        /*0042*/ 	.short	0x0900


	//----- nvinfo : EIATTR_PARAM_CBANK
	.align		4
        /*0044*/ 	.byte	0x04, 0x0a
        /*0046*/ 	.short	(.L_188 - .L_187)
	.align		4
.L_187:
        /*0048*/ 	.word	index@(.nv.constant0._ZN7cutlass13device_kernelIN5flash11enable_sm90INS1_16FlashAttnBwdSm90INS1_25CollectiveMainloopBwdSm90ILi2ELi2ELi2EN4cute5tupleIJNS5_1CILi1EEES8_S8_EEENS6_IJNS7_ILi64EEENS7_ILi128EEENS7_ILi96EEEEEENS_10bfloat16_tEfNS_4arch4Sm90ELb0ELb0ELb0ELb0ELb0ELb1ELb0ELb0ELi2ELi1ELi2ELi1ELb1EEENS1_21CollectiveEpilogueBwdISD_SE_SG_Li256ELb0ELb0ELi1EEENS1_19SingleTileSchedulerILb0ELb0ELb0ELi128EEEEEEEEEvNT_6ParamsE)
        /*004c*/ 	.short	0x0380
        /*004e*/ 	.short	0x0900


	//----- nvinfo : EIATTR_SW_WAR
	.align		4
.L_188:
        /*0050*/ 	.byte	0x04, 0x36
        /*0052*/ 	.short	(.L_190 - .L_189)
.L_189:
        /*0054*/ 	.word	0x00000008
.L_190:


//--------------------- .nv.info._ZN7cutlass13device_kernelIN5flash11enable_sm90INS1_16FlashAttnBwdSm90INS1_25CollectiveMainloopBwdSm90ILi2ELi2ELi2EN4cute5tupleIJNS5_1CILi1EEES8_S8_EEENS6_IJNS7_ILi64EEENS7_ILi128EEENS7_ILi96EEEEEENS_10bfloat16_tEfNS_4arch4Sm90ELb0ELb0ELb0ELb0ELb1ELb1ELb0ELb0ELi2ELi1ELi2ELi1ELb1EEENS1_21CollectiveEpilogueBwdISD_SE_SG_Li256ELb0ELb0ELi1EEENS1_19SingleTileSchedulerILb0ELb0ELb0ELi128EEEEEEEEEvNT_6ParamsE --------------------------
	.section	.nv.info._ZN7cutlass13device_kernelIN5flash11enable_sm90INS1_16FlashAttnBwdSm90INS1_25CollectiveMainloopBwdSm90ILi2ELi2ELi2EN4cute5tupleIJNS5_1CILi1EEES8_S8_EEENS6_IJNS7_ILi64EEENS7_ILi128EEENS7_ILi96EEEEEENS_10bfloat16_tEfNS_4arch4Sm90ELb0ELb0ELb0ELb0ELb1ELb1ELb0ELb0ELi2ELi1ELi2ELi1ELb1EEENS1_21CollectiveEpilogueBwdISD_SE_SG_Li256ELb0ELb0ELi1EEENS1_19SingleTileSchedulerILb0ELb0ELb0ELi128EEEEEEEEEvNT_6ParamsE,"",@"SHT_CUDA_INFO"
	.sectionflags	@""
	.align	4


	//----- nvinfo : EIATTR_CUDA_API_VERSION
	.align		4
        /*0000*/ 	.byte	0x04, 0x37
        /*0002*/ 	.short	(.L_192 - .L_191)
.L_191:
        /*0004*/ 	.word	0x00000082


	//----- nvinfo : EIATTR_KPARAM_INFO
	.align		4
.L_192:
        /*0008*/ 	.byte	0x04, 0x17
        /*000a*/ 	.short	(.L_194 - .L_193)
.L_193:
        /*000c*/ 	.word	0x00000000
        /*0010*/ 	.short	0x0000
        /*0012*/ 	.short	0x0000
        /*0014*/ 	.byte	0x00, 0xf0, 0x01, 0x24


	//----- nvinfo : EIATTR_SPARSE_MMA_MASK
	.align		4
.L_194:
        /*0018*/ 	.byte	0x03, 0x50
        /*001a*/ 	.short	0x0000


	//----- nvinfo : EIATTR_MAXREG_COUNT
	.align		4
        /*001c*/ 	.byte	0x03, 0x1b
        /*001e*/ 	.short	0x00a8


	//----- nvinfo : EIATTR_MERCURY_ISA_VERSION
	.align		4
        /*0020*/ 	.byte	0x03, 0x5f
        /*0022*/ 	.short	0x0101


	//----- nvinfo : EIATTR_VRC_CTA_INIT_COUNT
	.align		4
        /*0024*/ 	.byte	0x02, 0x4a
	.zero		1
	.zero		1


	//----- nvinfo : EIATTR_EXIT_INSTR_OFFSETS
	.align		4
        /*0028*/ 	.byte	0x04, 0x1c
        /*002a*/ 	.short	(.L_196 - .L_195)


	//   ....[0]....
.L_195:
        /*002c*/ 	.word	0x00000010


	//----- nvinfo : EIATTR_MAX_THREADS
	.align		4
.L_196:
        /*0030*/ 	.byte	0x04, 0x05
        /*0032*/ 	.short	(.L_198 - .L_197)
.L_197:
        /*0034*/ 	.word	0x00000180
        /*0038*/ 	.word	0x00000001
        /*003c*/ 	.word	0x00000001


	//----- nvinfo : EIATTR_CBANK_PARAM_SIZE
	.align		4
.L_198:
        /*0040*/ 	.byte	0x03, 0x19
        /*0042*/ 	.short	0x0900


	//----- nvinfo : EIATTR_PARAM_CBANK
	.align		4
        /*0044*/ 	.byte	0x04, 0x0a
        /*0046*/ 	.short	(.L_200 - .L_199)
	.align		4
.L_199:
        /*0048*/ 	.word	index@(.nv.constant0._ZN7cutlass13device_kernelIN5flash11enable_sm90INS1_16FlashAttnBwdSm90INS1_25CollectiveMainloopBwdSm90ILi2ELi2ELi2EN4cute5tupleIJNS5_1CILi1EEES8_S8_EEENS6_IJNS7_ILi64EEENS7_ILi128EEENS7_ILi96EEEEEENS_10bfloat16_tEfNS_4arch4Sm90ELb0ELb0ELb0ELb0ELb1ELb1ELb0ELb0ELi2ELi1ELi2ELi1ELb1EEENS1_21CollectiveEpilogueBwdISD_SE_SG_Li256ELb0ELb0ELi1EEENS1_19SingleTileSchedulerILb0ELb0ELb0ELi128EEEEEEEEEvNT_6ParamsE)
        /*004c*/ 	.short	0x0380
        /*004e*/ 	.short	0x0900


	//----- nvinfo : EIATTR_SW_WAR
	.align		4
.L_200:
        /*0050*/ 	.byte	0x04, 0x36
        /*0052*/ 	.short	(.L_202 - .L_201)
.L_201:
        /*0054*/ 	.word	0x00000008
.L_202:


//--------------------- .nv.info._ZN7cutlass13device_kernelIN5flash11enable_sm90INS1_16FlashAttnBwdSm90INS1_25CollectiveMainloopBwdSm90ILi2ELi2ELi2EN4cute5tupleIJNS5_1CILi1EEES8_S8_EEENS6_IJNS7_ILi64EEENS7_ILi128EEENS7_ILi96EEEEEENS_10bfloat16_tEfNS_4arch4Sm90ELb0ELb0ELb0ELb0ELb0ELb1ELb0ELb0ELi2ELi1ELi2ELi1ELb1EEENS1_24CollectiveEpilogueBwdGQAISD_fSG_Li256ELb0ELb0EEENS1_19SingleTileSchedulerILb0ELb0ELb0ELi128EEEEEEEEEvNT_6ParamsE --------------------------
	.section	.nv.info._ZN7cutlass13device_kernelIN5flash11enable_sm90INS1_16FlashAttnBwdSm90INS1_25CollectiveMainloopBwdSm90ILi2ELi2ELi2EN4cute5tupleIJNS5_1CILi1EEES8_S8_EEENS6_IJNS7_ILi64EEENS7_ILi128EEENS7_ILi96EEEEEENS_10bfloat16_tEfNS_4arch4Sm90ELb0ELb0ELb0ELb0ELb0ELb1ELb0ELb0ELi2ELi1ELi2ELi1ELb1EEENS1_24CollectiveEpilogueBwdGQAISD_fSG_Li256ELb0ELb0EEENS1_19SingleTileSchedulerILb0ELb0ELb0ELi128EEEEEEEEEvNT_6ParamsE,"",@"SHT_CUDA_INFO"
	.sectionflags	@""
	.align	4


	//----- nvinfo : EIATTR_CUDA_API_VERSION
	.align		4
        /*0000*/ 	.byte	0x04, 0x37
        /*0002*/ 	.short	(.L_204 - .L_203)
.L_203:
        /*0004*/ 	.word	0x00000082


	//----- nvinfo : EIATTR_KPARAM_INFO
	.align		4
.L_204:
        /*0008*/ 	.byte	0x04, 0x17
        /*000a*/ 	.short	(.L_206 - .L_205)
.L_205:
        /*000c*/ 	.word	0x00000000
        /*0010*/ 	.short	0x0000
        /*0012*/ 	.short	0x0000
        /*0014*/ 	.byte	0x00, 0xf0, 0x01, 0x1a


	//----- nvinfo : EIATTR_SPARSE_MMA_MASK
	.align		4
.L_206:
        /*0018*/ 	.byte	0x03, 0x50
        /*001a*/ 	.short	0x0000


	//----- nvinfo : EIATTR_MAXREG_COUNT
	.align		4
        /*001c*/ 	.byte	0x03, 0x1b
        /*001e*/ 	.short	0x00a8


	//----- nvinfo : EIATTR_MERCURY_ISA_VERSION
	.align		4
        /*0020*/ 	.byte	0x03, 0x5f
        /*0022*/ 	.short	0x0101


	//----- nvinfo : EIATTR_VRC_CTA_INIT_COUNT
	.align		4
        /*0024*/ 	.byte	0x02, 0x4a
	.zero		1
	.zero		1


	//----- nvinfo : EIATTR_EXIT_INSTR_OFFSETS
	.align		4
        /*0028*/ 	.byte	0x04, 0x1c
        /*002a*/ 	.short	(.L_208 - .L_207)


	//   ....[0]....
.L_207:
        /*002c*/ 	.word	0x00000010


	//----- nvinfo : EIATTR_MAX_THREADS
	.align		4
.L_208:
        /*0030*/ 	.byte	0x04, 0x05
        /*0032*/ 	.short	(.L_210 - .L_209)
.L_209:
        /*0034*/ 	.word	0x00000180
        /*0038*/ 	.word	0x00000001
        /*003c*/ 	.word	0x00000001


	//----- nvinfo : EIATTR_CBANK_PARAM_SIZE
	.align		4
.L_210:
        /*0040*/ 	.byte	0x03, 0x19
        /*0042*/ 	.short	0x0680


	//----- nvinfo : EIATTR_PARAM_CBANK
	.align		4
        /*0044*/ 	.byte	0x04, 0x0a
        /*0046*/ 	.short	(.L_212 - .L_211)
	.align		4
.L_211:
        /*0048*/ 	.word	index@(.nv.constant0._ZN7cutlass13device_kernelIN5flash11enable_sm90INS1_16FlashAttnBwdSm90INS1_25CollectiveMainloopBwdSm90ILi2ELi2ELi2EN4cute5tupleIJNS5_1CILi1EEES8_S8_EEENS6_IJNS7_ILi64EEENS7_ILi128EEENS7_ILi96EEEEEENS_10bfloat16_tEfNS_4arch4Sm90ELb0ELb0ELb0ELb0ELb0ELb1ELb0ELb0ELi2ELi1ELi2ELi1ELb1EEENS1_24CollectiveEpilogueBwdGQAISD_fSG_Li256ELb0ELb0EEENS1_19SingleTileSchedulerILb0ELb0ELb0ELi128EEEEEEEEEvNT_6ParamsE)
        /*004c*/ 	.short	0x0380
        /*004e*/ 	.short	0x0680


	//----- nvinfo : EIATTR_SW_WAR
	.align		4
.L_212:
        /*0050*/ 	.byte	0x04, 0x36
        /*0052*/ 	.short	(.L_214 - .L_213)
.L_213:
        /*0054*/ 	.word	0x00000008
.L_214:


//--------------------- .nv.info._ZN7cutlass13device_kernelIN5flash11enable_sm90INS1_16FlashAttnBwdSm90INS1_25CollectiveMainloopBwdSm90ILi2ELi2ELi2EN4cute5tupleIJNS5_1CILi1EEES8_S8_EEENS6_IJNS7_ILi64EEENS7_ILi128EEENS7_ILi96EEEEEENS_10bfloat16_tEfNS_4arch4Sm90ELb0ELb0ELb0ELb0ELb1ELb1ELb0ELb0ELi2ELi1ELi2ELi1ELb1EEENS1_24CollectiveEpilogueBwdGQAISD_fSG_Li256ELb0ELb1EEENS1_19SingleTileSchedulerILb0ELb0ELb0ELi128EEEEEEEEEvNT_6ParamsE --------------------------
	.section	.nv.info._ZN7cutlass13device_kernelIN5flash11enable_sm90INS1_16FlashAttnBwdSm90INS1_25CollectiveMainloopBwdSm90ILi2ELi2ELi2EN4cute5tupleIJNS5_1CILi1EEES8_S8_EEENS6_IJNS7_ILi64EEENS7_ILi128EEENS7_ILi96EEEEEENS_10bfloat16_tEfNS_4arch4Sm90ELb0ELb0ELb0ELb0ELb1ELb1ELb0ELb0ELi2ELi1ELi2ELi1ELb1EEENS1_24CollectiveEpilogueBwdGQAISD_fSG_Li256ELb0ELb1EEENS1_19SingleTileSchedulerILb0ELb0ELb0ELi128EEEEEEEEEvNT_6ParamsE,"",@"SHT_CUDA_INFO"
	.sectionflags	@""
	.align	4


	//----- nvinfo : EIATTR_CUDA_API_VERSION
	.align		4
        /*0000*/ 	.byte	0x04, 0x37
        /*0002*/ 	.short	(.L_216 - .L_215)
.L_215:
        /*0004*/ 	.word	0x00000082


	//----- nvinfo : EIATTR_KPARAM_INFO
	.align		4
.L_216:
        /*0008*/ 	.byte	0x04, 0x17
        /*000a*/ 	.short	(.L_218 - .L_217)
.L_217:
        /*000c*/ 	.word	0x00000000
        /*0010*/ 	.short	0x0000
        /*0012*/ 	.short	0x0000
        /*0014*/ 	.byte	0x00, 0xf0, 0x01, 0x1a


	//----- nvinfo : EIATTR_SPARSE_MMA_MASK
	.align		4
.L_218:
        /*0018*/ 	.byte	0x03, 0x50
        /*001a*/ 	.short	0x0000


	//----- nvinfo : EIATTR_MAXREG_COUNT
	.align		4
        /*001c*/ 	.byte	0x03, 0x1b
        /*001e*/ 	.short	0x00a8


	//----- nvinfo : EIATTR_MERCURY_ISA_VERSION
	.align		4
        /*0020*/ 	.byte	0x03, 0x5f
        /*0022*/ 	.short	0x0101


	//----- nvinfo : EIATTR_VRC_CTA_INIT_COUNT
	.align		4
        /*0024*/ 	.byte	0x02, 0x4a
	.zero		1
	.zero		1


	//----- nvinfo : EIATTR_EXIT_INSTR_OFFSETS
	.align		4
        /*0028*/ 	.byte	0x04, 0x1c
        /*002a*/ 	.short	(.L_220 - .L_219)


	//   ....[0]....
.L_219:
        /*002c*/ 	.word	0x00000010


	//----- nvinfo : EIATTR_MAX_THREADS
	.align		4
.L_220:
        /*0030*/ 	.byte	0x04, 0x05
        /*0032*/ 	.short	(.L_222 - .L_221)
.L_221:
        /*0034*/ 	.word	0x00000180
        /*0038*/ 	.word	0x00000001
        /*003c*/ 	.word	0x00000001


	//----- nvinfo : EIATTR_CBANK_PARAM_SIZE
	.align		4
.L_222:
        /*0040*/ 	.byte	0x03, 0x19
        /*0042*/ 	.short	0x0680


	//----- nvinfo : EIATTR_PARAM_CBANK
	.align		4
        /*0044*/ 	.byte	0x04, 0x0a
        /*0046*/ 	.short	(.L_224 - .L_223)
	.align		4
.L_223:
        /*0048*/ 	.word	index@(.nv.constant0._ZN7cutlass13device_kernelIN5flash11enable_sm90INS1_16FlashAttnBwdSm90INS1_25CollectiveMainloopBwdSm90ILi2ELi2ELi2EN4cute5tupleIJNS5_1CILi1EEES8_S8_EEENS6_IJNS7_ILi64EEENS7_ILi128EEENS7_ILi96EEEEEENS_10bfloat16_tEfNS_4arch4Sm90ELb0ELb0ELb0ELb0ELb1ELb1ELb0ELb0ELi2ELi1ELi2ELi1ELb1EEENS1_24CollectiveEpilogueBwdGQAISD_fSG_Li256ELb0ELb1EEENS1_19SingleTileSchedulerILb0ELb0ELb0ELi128EEEEEEEEEvNT_6ParamsE)
        /*004c*/ 	.short	0x0380
        /*004e*/ 	.short	0x0680


	//----- nvinfo : EIATTR_SW_WAR
	.align		4
.L_224:
        /*0050*/ 	.byte	0x04, 0x36
        /*0052*/ 	.short	(.L_226 - .L_225)
.L_225:
        /*0054*/ 	.word	0x00000008
.L_226:


//--------------------- .nv.info._ZN7cutlass13device_kernelIN5flash11enable_sm90INS1_16FlashAttnBwdSm90INS1_25CollectiveMainloopBwdSm90ILi2ELi2ELi2EN4cute5tupleIJNS5_1CILi1EEES8_S8_EEENS6_IJNS7_ILi64EEENS7_ILi128EEENS7_ILi96EEEEEENS_10bfloat16_tEfNS_4arch4Sm90ELb0ELb0ELb0ELb1ELb0ELb1ELb0ELb0ELi2ELi1ELi2ELi1ELb1EEENS1_21CollectiveEpilogueBwdISD_SE_SG_Li256ELb1ELb0ELi1EEENS1_19SingleTileSchedulerILb1ELb0ELb0ELi128EEEEEEEEEvNT_6ParamsE --------------------------
	.section	.nv.info._ZN7cutlass13device_kernelIN5flash11enable_sm90INS1_16FlashAttnBwdSm90INS1_25CollectiveMainloopBwdSm90ILi2ELi2ELi2EN4cute5tupleIJNS5_1CILi1EEES8_S8_EEENS6_IJNS7_ILi64EEENS7_ILi128EEENS7_ILi96EEEEEENS_10bfloat16_tEfNS_4arch4Sm90ELb0ELb0ELb0ELb1ELb0ELb1ELb0ELb0ELi2ELi1ELi2ELi1ELb1EEENS1_21CollectiveEpilogueBwdISD_SE_SG_Li256ELb1ELb0ELi1EEENS1_19SingleTileSchedulerILb1ELb0ELb0ELi128EEEEEEEEEvNT_6ParamsE,"",@"SHT_CUDA_INFO"
	.sectionflags	@""
	.align	4


	//----- nvinfo : EIATTR_CUDA_API_VERSION
	.align		4
        /*0000*/ 	.byte	0x04, 0x37
        /*0002*/ 	.short	(.L_228 - .L_227)
.L_227:
        /*0004*/ 	.word	0x00000082


	//----- nvinfo : EIATTR_KPARAM_INFO
	.align		4
.L_228:
        /*0008*/ 	.byte	0x04, 0x17
        /*000a*/ 	.short	(.L_230 - .L_229)
.L_229:
        /*000c*/ 	.word	0x00000000
        /*0010*/ 	.short	0x0000
        /*0012*/ 	.short	0x0000
        /*0014*/ 	.byte	0x00, 0xf0, 0x01, 0x1a


	//----- nvinfo : EIATTR_SPARSE_MMA_MASK
	.align		4
.L_230:
        /*0018*/ 	.byte	0x03, 0x50
        /*001a*/ 	.short	0x0000


	//----- nvinfo : EIATTR_MAXREG_COUNT
	.align		4
        /*001c*/ 	.byte	0x03, 0x1b
        /*001e*/ 	.short	0x00a8


	//----- nvinfo : EIATTR_MERCURY_ISA_VERSION
	.align		4
        /*0020*/ 	.byte	0x03, 0x5f
        /*0022*/ 	.short	0x0101


	//----- nvinfo : EIATTR_VRC_CTA_INIT_COUNT
	.align		4
        /*0024*/ 	.byte	0x02, 0x4a
	.zero		1
	.zero		1


	//----- nvinfo : EIATTR_EXIT_INSTR_OFFSETS
	.align		4
        /*0028*/ 	.byte	0x04, 0x1c
        /*002a*/ 	.short	(.L_232 - .L_231)


	//   ....[0]....
.L_231:
        /*002c*/ 	.word	0x00000010


	//----- nvinfo : EIATTR_MAX_THREADS
	.align		4
.L_232:
        /*0030*/ 	.byte	0x04, 0x05
        /*0032*/ 	.short	(.L_234 - .L_233)
.L_233:
        /*0034*/ 	.word	0x00000180
        /*0038*/ 	.word	0x00000001
        /*003c*/ 	.word	0x00000001


	//----- nvinfo : EIATTR_CBANK_PARAM_SIZE
	.align		4
.L_234:
        /*0040*/ 	.byte	0x03, 0x19
        /*0042*/ 	.short	0x0680


	//----- nvinfo : EIATTR_PARAM_CBANK
	.align		4
        /*0044*/ 	.byte	0x04, 0x0a
        /*0046*/ 	.short	(.L_236 - .L_235)
	.align		4
.L_235:
        /*0048*/ 	.word	index@(.nv.constant0._ZN7cutlass13device_kernelIN5flash11enable_sm90INS1_16FlashAttnBwdSm90INS1_25CollectiveMainloopBwdSm90ILi2ELi2ELi2EN4cute5tupleIJNS5_1CILi1EEES8_S8_EEENS6_IJNS7_ILi64EEENS7_ILi128EEENS7_ILi96EEEEEENS_10bfloat16_tEfNS_4arch4Sm90ELb0ELb0ELb0ELb1ELb0ELb1ELb0ELb0ELi2ELi1ELi2ELi1ELb1EEENS1_21CollectiveEpilogueBwdISD_SE_SG_Li256ELb1ELb0ELi1EEENS1_19SingleTileSchedulerILb1ELb0ELb0ELi128EEEEEEEEEvNT_6ParamsE)
        /*004c*/ 	.short	0x0380
        /*004e*/ 	.short	0x0680


	//----- nvinfo : EIATTR_SW_WAR
	.align		4
.L_236:
        /*0050*/ 	.byte	0x04, 0x36
        /*0052*/ 	.short	(.L_238 - .L_237)
.L_237:
        /*0054*/ 	.word	0x00000008
.L_238:


//--------------------- .nv.info._ZN7cutlass13device_kernelIN5flash11enable_sm90INS1_16FlashAttnBwdSm90INS1_25CollectiveMainloopBwdSm90ILi2ELi2ELi2EN4cute5tupleIJNS5_1CILi1EEES8_S8_EEENS6_IJNS7_ILi64EEENS7_ILi128EEENS7_ILi96EEEEEENS_10bfloat16_tEfNS_4arch4Sm90ELb0ELb0ELb0ELb1ELb1ELb1ELb0ELb0ELi2ELi1ELi2ELi1ELb1EEENS1_21CollectiveEpilogueBwdISD_SE_SG_Li256ELb1ELb0ELi1EEENS1_19SingleTileSchedulerILb1ELb0ELb0ELi128EEEEEEEEEvNT_6ParamsE --------------------------
	.section	.nv.info._ZN7cutlass13device_kernelIN5flash11enable_sm90INS1_16FlashAttnBwdSm90INS1_25CollectiveMainloopBwdSm90ILi2ELi2ELi2EN4cute5tupleIJNS5_1CILi1EEES8_S8_EEENS6_IJNS7_ILi64EEENS7_ILi128EEENS7_ILi96EEEEEENS_10bfloat16_tEfNS_4arch4Sm90ELb0ELb0ELb0ELb1ELb1ELb1ELb0ELb0ELi2ELi1ELi2ELi1ELb1EEENS1_21CollectiveEpilogueBwdISD_SE_SG_Li256ELb1ELb0ELi1EEENS1_19SingleTileSchedulerILb1ELb0ELb0ELi128EEEEEEEEEvNT_6ParamsE,"",@"SHT_CUDA_INFO"
	.sectionflags	@""
	.align	4


	//----- nvinfo : EIATTR_CUDA_API_VERSION
	.align		4
        /*0000*/ 	.byte	0x04, 0x37
        /*0002*/ 	.short	(.L_240 - .L_239)
.L_239:
        /*0004*/ 	.word	0x00000082


	//----- nvinfo : EIATTR_KPARAM_INFO
	.align		4
.L_240:
        /*0008*/ 	.byte	0x04, 0x17
        /*000a*/ 	.short	(.L_242 - .L_241)
.L_241:
        /*000c*/ 	.word	0x00000000
        /*0010*/ 	.short	0x0000
        /*0012*/ 	.short	0x0000
        /*0014*/ 	.byte	0x00, 0xf0, 0x01, 0x1a


	//----- nvinfo : EIATTR_SPARSE_MMA_MASK
	.align		4
.L_242:
        /*0018*/ 	.byte	0x03, 0x50
        /*001a*/ 	.short	0x0000


	//----- nvinfo : EIATTR_MAXREG_COUNT
	.align		4
        /*001c*/ 	.byte	0x03, 0x1b
        /*001e*/ 	.short	0x00a8


	//----- nvinfo : EIATTR_MERCURY_ISA_VERSION
	.align		4
        /*0020*/ 	.byte	0x03, 0x5f
        /*0022*/ 	.short	0x0101


	//----- nvinfo : EIATTR_VRC_CTA_INIT_COUNT
	.align		4
        /*0024*/ 	.byte	0x02, 0x4a
	.zero		1
	.zero		1


	//----- nvinfo : EIATTR_EXIT_INSTR_OFFSETS
	.align		4
        /*0028*/ 	.byte	0x04, 0x1c
        /*002a*/ 	.short	(.L_244 - .L_243)


	//   ....[0]....
.L_243:
        /*002c*/ 	.word	0x00000010


	//----- nvinfo : EIATTR_MAX_THREADS
	.align		4
.L_244:
        /*0030*/ 	.byte	0x04, 0x05
        /*0032*/ 	.short	(.L_246 - .L_245)
.L_245:
        /*0034*/ 	.word	0x00000180
        /*0038*/ 	.word	0x00000001
        /*003c*/ 	.word	0x00000001


	//----- nvinfo : EIATTR_CBANK_PARAM_SIZE
	.align		4
.L_246:
        /*0040*/ 	.byte	0x03, 0x19
        /*0042*/ 	.short	0x0680


	//----- nvinfo : EIATTR_PARAM_CBANK
	.align		4
        /*0044*/ 	.byte	0x04, 0x0a
        /*0046*/ 	.short	(.L_248 - .L_247)
	.align		4
.L_247:
        /*0048*/ 	.word	index@(.nv.constant0._ZN7cutlass13device_kernelIN5flash11enable_sm90INS1_16FlashAttnBwdSm90INS1_25CollectiveMainloopBwdSm90ILi2ELi2ELi2EN4cute5tupleIJNS5_1CILi1EEES8_S8_EEENS6_IJNS7_ILi64EEENS7_ILi128EEENS7_ILi96EEEEEENS_10bfloat16_tEfNS_4arch4Sm90ELb0ELb0ELb0ELb1ELb1ELb1ELb0ELb0ELi2ELi1ELi2ELi1ELb1EEENS1_21CollectiveEpilogueBwdISD_SE_SG_Li256ELb1ELb0ELi1EEENS1_19SingleTileSchedulerILb1ELb0ELb0ELi128EEEEEEEEEvNT_6ParamsE)
        /*004c*/ 	.short	0x0380
        /*004e*/ 	.short	0x0680


	//----- nvinfo : EIATTR_SW_WAR
	.align		4
.L_248:
        /*0050*/ 	.byte	0x04, 0x36
        /*0052*/ 	.short	(.L_250 - .L_249)
.L_249:
        /*0054*/ 	.word	0x00000008
.L_250:


//--------------------- .nv.info._ZN7cutlass13device_kernelIN5flash11enable_sm90INS1_16FlashAttnBwdSm90INS1_25CollectiveMainloopBwdSm90ILi2ELi2ELi2EN4cute5tupleIJNS5_1CILi1EEES8_S8_EEENS6_IJNS7_ILi64EEENS7_ILi128EEENS7_ILi96EEEEEENS_10bfloat16_tEfNS_4arch4Sm90ELb0ELb0ELb0ELb1ELb0ELb1ELb0ELb0ELi2ELi1ELi2ELi1ELb1EEENS1_24CollectiveEpilogueBwdGQAISD_fSG_Li256ELb1ELb0EEENS1_19SingleTileSchedulerILb1ELb0ELb0ELi128EEEEEEEEEvNT_6ParamsE --------------------------
	.section	.nv.info._ZN7cutlass13device_kernelIN5flash11enable_sm90INS1_16FlashAttnBwdSm90INS1_25CollectiveMainloopBwdSm90ILi2ELi2ELi2EN4cute5tupleIJNS5_1CILi1EEES8_S8_EEENS6_IJNS7_ILi64EEENS7_ILi128EEENS7_ILi96EEEEEENS_10bfloat16_tEfNS_4arch4Sm90ELb0ELb0ELb0ELb1ELb0ELb1ELb0ELb0ELi2ELi1ELi2ELi1ELb1EEENS1_24CollectiveEpilogueBwdGQAISD_fSG_Li256ELb1ELb0EEENS1_19SingleTileSchedulerILb1ELb0ELb0ELi128EEEEEEEEEvNT_6ParamsE,"",@"SHT_CUDA_INFO"
	.sectionflags	@""
	.align	4


	//----- nvinfo : EIATTR_CUDA_API_VERSION
	.align		4
        /*0000*/ 	.byte	0x04, 0x37
        /*0002*/ 	.short	(.L_252 - .L_251)
.L_251:
        /*0004*/ 	.word	0x00000082


	//----- nvinfo : EIATTR_KPARAM_INFO
	.align		4
.L_252:
        /*0008*/ 	.byte	0x04, 0x17
        /*000a*/ 	.short	(.L_254 - .L_253)
.L_253:
        /*000c*/ 	.word	0x00000000
        /*0010*/ 	.short	0x0000
        /*0012*/ 	.short	0x0000
        /*0014*/ 	.byte	0x00, 0xf0, 0x01, 0x1a


	//----- nvinfo : EIATTR_SPARSE_MMA_MASK
	.align		4
.L_254:
        /*0018*/ 	.byte	0x03, 0x50
        /*001a*/ 	.short	0x0000


	//----- nvinfo : EIATTR_MAXREG_COUNT
	.align		4
        /*001c*/ 	.byte	0x03, 0x1b
        /*001e*/ 	.short	0x00a8


	//----- nvinfo : EIATTR_MERCURY_ISA_VERSION
	.align		4
        /*0020*/ 	.byte	0x03, 0x5f
        /*0022*/ 	.short	0x0101


	//----- nvinfo : EIATTR_VRC_CTA_INIT_COUNT
	.align		4
        /*0024*/ 	.byte	0x02, 0x4a
	.zero		1
	.zero		1


	//----- nvinfo : EIATTR_EXIT_INSTR_OFFSETS
	.align		4
        /*0028*/ 	.byte	0x04, 0x1c
        /*002a*/ 	.short	(.L_256 - .L_255)


	//   ....[0]....
.L_255:
        /*002c*/ 	.word	0x00000010


	//----- nvinfo : EIATTR_MAX_THREADS
	.align		4
.L_256:
        /*0030*/ 	.byte	0x04, 0x05
        /*0032*/ 	.short	(.L_258 - .L_257)
.L_257:
        /*0034*/ 	.word	0x00000180
        /*0038*/ 	.word	0x00000001
        /*003c*/ 	.word	0x00000001


	//----- nvinfo : EIATTR_CBANK_PARAM_SIZE
	.align		4
.L_258:
        /*0040*/ 	.byte	0x03, 0x19
        /*0042*/ 	.short	0x0680


	//----- nvinfo : EIATTR_PARAM_CBANK
	.align		4
        /*0044*/ 	.byte	0x04, 0x0a
        /*0046*/ 	.short	(.L_260 - .L_259)
	.align		4
.L_259:
        /*0048*/ 	.word	index@(.nv.constant0._ZN7cutlass13device_kernelIN5flash11enable_sm90INS1_16FlashAttnBwdSm90INS1_25CollectiveMainloopBwdSm90ILi2ELi2ELi2EN4cute5tupleIJNS5_1CILi1EEES8_S8_EEENS6_IJNS7_ILi64EEENS7_ILi128EEENS7_ILi96EEEEEENS_10bfloat16_tEfNS_4arch4Sm90ELb0ELb0ELb0ELb1ELb0ELb1ELb0ELb0ELi2ELi1ELi2ELi1ELb1EEENS1_24CollectiveEpilogueBwdGQAISD_fSG_Li256ELb1ELb0EEENS1_19SingleTileSchedulerILb1ELb0ELb0ELi128EEEEEEEEEvNT_6ParamsE)
        /*004c*/ 	.short	0x0380
        /*004e*/ 	.short	0x0680


	//----- nvinfo : EIATTR_SW_WAR
	.align		4
.L_260:
        /*0050*/ 	.byte	0x04, 0x36
        /*0052*/ 	.short	(.L_262 - .L_261)
.L_261:
        /*0054*/ 	.word	0x00000008
.L_262:


//--------------------- .nv.info._ZN7cutlass13device_kernelIN5flash11enable_sm90INS1_16FlashAttnBwdSm90INS1_25CollectiveMainloopBwdSm90ILi2ELi2ELi2EN4cute5tupleIJNS5_1CILi1EEES8_S8_EEENS6_IJNS7_ILi64EEENS7_ILi128EEENS7_ILi96EEEEEENS_10bfloat16_tEfNS_4arch4Sm90ELb0ELb0ELb0ELb1ELb1ELb1ELb0ELb0ELi2ELi1ELi2ELi1ELb1EEENS1_24CollectiveEpilogueBwdGQAISD_fSG_Li256ELb1ELb1EEENS1_19SingleTileSchedulerILb1ELb0ELb0ELi128EEEEEEEEEvNT_6ParamsE --------------------------
	.section	.nv.info._ZN7cutlass13device_kernelIN5flash11enable_sm90INS1_16FlashAttnBwdSm90INS1_25CollectiveMainloopBwdSm90ILi2ELi2ELi2EN4cute5tupleIJNS5_1CILi1EEES8_S8_EEENS6_IJNS7_ILi64EEENS7_ILi128EEENS7_ILi96EEEEEENS_10bfloat16_tEfNS_4arch4Sm90ELb0ELb0ELb0ELb1ELb1ELb1ELb0ELb0ELi2ELi1ELi2ELi1ELb1EEENS1_24CollectiveEpilogueBwdGQAISD_fSG_Li256ELb1ELb1EEENS1_19SingleTileSchedulerILb1ELb0ELb0ELi128EEEEEEEEEvNT_6ParamsE,"",@"SHT_CUDA_INFO"
	.sectionflags	@""
	.align	4


	//----- nvinfo : EIATTR_CUDA_API_VERSION
	.align		4
        /*0000*/ 	.byte	0x04, 0x37
        /*0002*/ 	.short	(.L_264 - .L_263)
.L_263:
        /*0004*/ 	.word	0x00000082


	//----- nvinfo : EIATTR_KPARAM_INFO
	.align		4
.L_264:
        /*0008*/ 	.byte	0x04, 0x17
        /*000a*/ 	.short	(.L_266 - .L_265)
.L_265:
        /*000c*/ 	.word	0x00000000
        /*0010*/ 	.short	0x0000
        /*0012*/ 	.short	0x0000
        /*0014*/ 	.byte	0x00, 0xf0, 0x01, 0x1a


	//----- nvinfo : EIATTR_SPARSE_MMA_MASK
	.align		4
.L_266:
        /*0018*/ 	.byte	0x03, 0x50
        /*001a*/ 	.short	0x0000


	//----- nvinfo : EIATTR_MAXREG_COUNT
	.align		4
        /*001c*/ 	.byte	0x03, 0x1b
        /*001e*/ 	.short	0x00a8


	//----- nvinfo : EIATTR_MERCURY_ISA_VERSION
	.align		4
        /*0020*/ 	.byte	0x03, 0x5f
        /*0022*/ 	.short	0x0101


	//----- nvinfo : EIATTR_VRC_CTA_INIT_COUNT
	.align		4
        /*0024*/ 	.byte	0x02, 0x4a
	.zero		1
	.zero		1


	//----- nvinfo : EIATTR_EXIT_INSTR_OFFSETS
	.align		4
        /*0028*/ 	.byte	0x04, 0x1c
        /*002a*/ 	.short	(.L_268 - .L_267)


	//   ....[0]....
.L_267:
        /*002c*/ 	.word	0x00000010


	//----- nvinfo : EIATTR_MAX_THREADS
	.align		4
.L_268:
        /*0030*/ 	.byte	0x04, 0x05
        /*0032*/ 	.short	(.L_270 - .L_269)
.L_269:
        /*0034*/ 	.word	0x00000180
        /*0038*/ 	.word	0x00000001
        /*003c*/ 	.word	0x00000001


	//----- nvinfo : EIATTR_CBANK_PARAM_SIZE
	.align		4
.L_270:
        /*0040*/ 	.byte	0x03, 0x19
        /*0042*/ 	.short	0x0680


	//----- nvinfo : EIATTR_PARAM_CBANK
	.align		4
        /*0044*/ 	.byte	0x04, 0x0a
        /*0046*/ 	.short	(.L_272 - .L_271)
	.align		4
.L_271:
        /*0048*/ 	.word	index@(.nv.constant0._ZN7cutlass13device_kernelIN5flash11enable_sm90INS1_16FlashAttnBwdSm90INS1_25CollectiveMainloopBwdSm90ILi2ELi2ELi2EN4cute5tupleIJNS5_1CILi1EEES8_S8_EEENS6_IJNS7_ILi64EEENS7_ILi128EEENS7_ILi96EEEEEENS_10bfloat16_tEfNS_4arch4Sm90ELb0ELb0ELb0ELb1ELb1ELb1ELb0ELb0ELi2ELi1ELi2ELi1ELb1EEENS1_24CollectiveEpilogueBwdGQAISD_fSG_Li256ELb1ELb1EEENS1_19SingleTileSchedulerILb1ELb0ELb0ELi128EEEEEEEEEvNT_6ParamsE)
        /*004c*/ 	.short	0x0380
        /*004e*/ 	.short	0x0680


	//----- nvinfo : EIATTR_SW_WAR
	.align		4
.L_272:
        /*0050*/ 	.byte	0x04, 0x36
        /*0052*/ 	.short	(.L_274 - .L_273)
.L_273:
        /*0054*/ 	.word	0x00000008
.L_274:


//--------------------- .nv.info._ZN7cutlass13device_kernelIN5flash11enable_sm90INS1_16FlashAttnBwdSm90INS1_25CollectiveMainloopBwdSm90ILi2ELi2ELi2EN4cute5tupleIJNS5_1CILi1EEES8_S8_EEENS6_IJNS7_ILi64EEENS7_ILi128EEENS7_ILi96EEEEEENS_10bfloat16_tEfNS_4arch4Sm90ELb0ELb1ELb0ELb0ELb0ELb1ELb0ELb0ELi2ELi1ELi2ELi1ELb1EEENS1_21CollectiveEpilogueBwdISD_SE_SG_Li256ELb0ELb0ELi1EEENS1_19SingleTileSchedulerILb0ELb0ELb0ELi128EEEEEEEEEvNT_6ParamsE --------------------------
	.section	.nv.info._ZN7cutlass13device_kernelIN5flash11enable_sm90INS1_16FlashAttnBwdSm90INS1_25CollectiveMainloopBwdSm90ILi2ELi2ELi2EN4cute5tupleIJNS5_1CILi1EEES8_S8_EEENS6_IJNS7_ILi64EEENS7_ILi128EEENS7_ILi96EEEEEENS_10bfloat16_tEfNS_4arch4Sm90ELb0ELb1ELb0ELb0ELb0ELb1ELb0ELb0ELi2ELi1ELi2ELi1ELb1EEENS1_21CollectiveEpilogueBwdISD_SE_SG_Li256ELb0ELb0ELi1EEENS1_19SingleTileSchedulerILb0ELb0ELb0ELi128EEEEEEEEEvNT_6ParamsE,"",@"SHT_CUDA_INFO"
	.sectionflags	@""
	.align	4


	//----- nvinfo : EIATTR_CUDA_API_VERSION
	.align		4
        /*0000*/ 	.byte	0x04, 0x37
        /*0002*/ 	.short	(.L_276 - .L_275)
.L_275:
        /*0004*/ 	.word	0x00000082


	//----- nvinfo : EIATTR_KPARAM_INFO
	.align		4
.L_276:
        /*0008*/ 	.byte	0x04, 0x17
        /*000a*/ 	.short	(.L_278 - .L_277)
.L_277:
        /*000c*/ 	.word	0x00000000
        /*0010*/ 	.short	0x0000
        /*0012*/ 	.short	0x0000
        /*0014*/ 	.byte	0x00, 0xf0, 0x01, 0x24


	//----- nvinfo : EIATTR_SPARSE_MMA_MASK
	.align		4
.L_278:
        /*0018*/ 	.byte	0x03, 0x50
        /*001a*/ 	.short	0x0000


	//----- nvinfo : EIATTR_MAXREG_COUNT
	.align		4
        /*001c*/ 	.byte	0x03, 0x1b
        /*001e*/ 	.short	0x00a8


	//----- nvinfo : EIATTR_MERCURY_ISA_VERSION
	.align		4
        /*0020*/ 	.byte	0x03, 0x5f
        /*0022*/ 	.short	0x0101


	//----- nvinfo : EIATTR_VRC_CTA_INIT_COUNT
	.align		4
        /*0024*/ 	.byte	0x02, 0x4a
	.zero		1
	.zero		1


	//----- nvinfo : EIATTR_EXIT_INSTR_OFFSETS
	.align		4
        /*0028*/ 	.byte	0x04, 0x1c
        /*002a*/ 	.short	(.L_280 - .L_279)


	//   ....[0]....
.L_279:
        /*002c*/ 	.word	0x00000010


	//----- nvinfo : EIATTR_MAX_THREADS
	.align		4
.L_280:
        /*0030*/ 	.byte	0x04, 0x05
        /*0032*/ 	.short	(.L_282 - .L_281)
.L_281:
        /*0034*/ 	.word	0x00000180
        /*0038*/ 	.word	0x00000001
        /*003c*/ 	.word	0x00000001


	//----- nvinfo : EIATTR_CBANK_PARAM_SIZE
	.align		4
.L_282:
        /*0040*/ 	.byte	0x03, 0x19
        /*0042*/ 	.short	0x0900


	//----- nvinfo : EIATTR_PARAM_CBANK
	.align		4
        /*0044*/ 	.byte	0x04, 0x0a
        /*0046*/ 	.short	(.L_284 - .L_283)
	.align		4
.L_283:
        /*0048*/ 	.word	index@(.nv.constant0._ZN7cutlass13device_kernelIN5flash11enable_sm90INS1_16FlashAttnBwdSm90INS1_25CollectiveMainloopBwdSm90ILi2ELi2ELi2EN4cute5tupleIJNS5_1CILi1EEES8_S8_EEENS6_IJNS7_ILi64EEENS7_ILi128EEENS7_ILi96EEEEEENS_10bfloat16_tEfNS_4arch4Sm90ELb0ELb1ELb0ELb0ELb0ELb1ELb0ELb0ELi2ELi1ELi2ELi1ELb1EEENS1_21CollectiveEpilogueBwdISD_SE_SG_Li256ELb0ELb0ELi1EEENS1_19SingleTileSchedulerILb0ELb0ELb0ELi128EEEEEEEEEvNT_6ParamsE)
        /*004c*/ 	.short	0x0380
        /*004e*/ 	.short	0x0900


	//----- nvinfo : EIATTR_SW_WAR
	.align		4
.L_284:
        /*0050*/ 	.byte	0x04, 0x36
        /*0052*/ 	.short	(.L_286 - .L_285)
.L_285:
        /*0054*/ 	.word	0x00000008
.L_286:


//--------------------- .nv.info._ZN7cutlass13device_kernelIN5flash11enable_sm90INS1_16FlashAttnBwdSm90INS1_25CollectiveMainloopBwdSm90ILi2ELi2ELi2EN4cute5tupleIJNS5_1CILi1EEES8_S8_EEENS6_IJNS7_ILi64EEENS7_ILi128EEENS7_ILi96EEEEEENS_10bfloat16_tEfNS_4arch4Sm90ELb0ELb1ELb0ELb0ELb1ELb1ELb0ELb0ELi2ELi1ELi2ELi1ELb1EEENS1_21CollectiveEpilogueBwdISD_SE_SG_Li256ELb0ELb0ELi1EEENS1_19SingleTileSchedulerILb0ELb0ELb0ELi128EEEEEEEEEvNT_6ParamsE --------------------------
	.section	.nv.info._ZN7cutlass13device_kernelIN5flash11enable_sm90INS1_16FlashAttnBwdSm90INS1_25CollectiveMainloopBwdSm90ILi2ELi2ELi2EN4cute5tupleIJNS5_1CILi1EEES8_S8_EEENS6_IJNS7_ILi64EEENS7_ILi128EEENS7_ILi96EEEEEENS_10bfloat16_tEfNS_4arch4Sm90ELb0ELb1ELb0ELb0ELb1ELb1ELb0ELb0ELi2ELi1ELi2ELi1ELb1EEENS1_21CollectiveEpilogueBwdISD_SE_SG_Li256ELb0ELb0ELi1EEENS1_19SingleTileSchedulerILb0ELb0ELb0ELi128EEEEEEEEEvNT_6ParamsE,"",@"SHT_CUDA_INFO"
	.sectionflags	@""
	.align	4


	//----- nvinfo : EIATTR_CUDA_API_VERSION
	.align		4
        /*0000*/ 	.byte	0x04, 0x37
        /*0002*/ 	.short	(.L_288 - .L_287)
.L_287:
        /*0004*/ 	.word	0x00000082


	//----- nvinfo : EIATTR_KPARAM_INFO
	.align		4
.L_288:
        /*0008*/ 	.byte	0x04, 0x17
        /*000a*/ 	.short	(.L_290 - .L_289)
.L_289:
        /*000c*/ 	.word	0x00000000
        /*0010*/ 	.short	0x0000
        /*0012*/ 	.short	0x0000
        /*0014*/ 	.byte	0x00, 0xf0, 0x01, 0x24


	//----- nvinfo : EIATTR_SPARSE_MMA_MASK
	.align		4
.L_290:
        /*0018*/ 	.byte	0x03, 0x50
        /*001a*/ 	.short	0x0000


	//----- nvinfo : EIATTR_MAXREG_COUNT
	.align		4
        /*001c*/ 	.byte	0x03, 0x1b
        /*001e*/ 	.short	0x00a8


	//----- nvinfo : EIATTR_MERCURY_ISA_VERSION
	.align		4
        /*0020*/ 	.byte	0x03, 0x5f
        /*0022*/ 	.short	0x0101


	//----- nvinfo : EIATTR_VRC_CTA_INIT_COUNT
	.align		4
        /*0024*/ 	.byte	0x02, 0x4a
	.zero		1
	.zero		1


	//----- nvinfo : EIATTR_EXIT_INSTR_OFFSETS
	.align		4
        /*0028*/ 	.byte	0x04, 0x1c
        /*002a*/ 	.short	(.L_292 - .L_291)


	//   ....[0]....
.L_291:
        /*002c*/ 	.word	0x00000010


	//----- nvinfo : EIATTR_MAX_THREADS
	.align		4
.L_292:
        /*0030*/ 	.byte	0x04, 0x05
        /*0032*/ 	.short	(.L_294 - .L_293)
.L_293:
        /*0034*/ 	.word	0x00000180
        /*0038*/ 	.word	0x00000001
        /*003c*/ 	.word	0x00000001


	//----- nvinfo : EIATTR_CBANK_PARAM_SIZE
	.align		4
.L_294:
        /*0040*/ 	.byte	0x03, 0x19
        /*0042*/ 	.short	0x0900


	//----- nvinfo : EIATTR_PARAM_CBANK
	.align		4
        /*0044*/ 	.byte	0x04, 0x0a
        /*0046*/ 	.short	(.L_296 - .L_295)
	.align		4
.L_295:
        /*0048*/ 	.word	index@(.nv.constant0._ZN7cutlass13device_kernelIN5flash11enable_sm90INS1_16FlashAttnBwdSm90INS1_25CollectiveMainloopBwdSm90ILi2ELi2ELi2EN4cute5tupleIJNS5_1CILi1EEES8_S8_EEENS6_IJNS7_ILi64EEENS7_ILi128EEENS7_ILi96EEEEEENS_10bfloat16_tEfNS_4arch4Sm90ELb0ELb1ELb0ELb0ELb1ELb1ELb0ELb0ELi2ELi1ELi2ELi1ELb1EEENS1_21CollectiveEpilogueBwdISD_SE_SG_Li256ELb0ELb0ELi1EEENS1_19SingleTileSchedulerILb0ELb0ELb0ELi128EEEEEEEEEvNT_6ParamsE)
        /*004c*/ 	.short	0x0380
        /*004e*/ 	.short	0x0900


	//----- nvinfo : EIATTR_SW_WAR
	.align		4
.L_296:
        /*0050*/ 	.byte	0x04, 0x36
        /*0052*/ 	.short	(.L_298 - .L_297)
.L_297:
        /*0054*/ 	.word	0x00000008
.L_298:


//--------------------- .nv.info._ZN7cutlass13device_kernelIN5flash11enable_sm90INS1_16FlashAttnBwdSm90INS1_25CollectiveMainloopBwdSm90ILi2ELi2ELi2EN4cute5tupleIJNS5_1CILi1EEES8_S8_EEENS6_IJNS7_ILi64EEENS7_ILi128EEENS7_ILi96EEEEEENS_10bfloat16_tEfNS_4arch4Sm90ELb0ELb1ELb0ELb0ELb0ELb1ELb0ELb0ELi2ELi1ELi2ELi1ELb1EEENS1_24CollectiveEpilogueBwdGQAISD_fSG_Li256ELb0ELb0EEENS1_19SingleTileSchedulerILb0ELb0ELb0ELi128EEEEEEEEEvNT_6ParamsE --------------------------
	.section	.nv.info._ZN7cutlass13device_kernelIN5flash11enable_sm90INS1_16FlashAttnBwdSm90INS1_25CollectiveMainloopBwdSm90ILi2ELi2ELi2EN4cute5tupleIJNS5_1CILi1EEES8_S8_EEENS6_IJNS7_ILi64EEENS7_ILi128EEENS7_ILi96EEEEEENS_10bfloat16_tEfNS_4arch4Sm90ELb0ELb1ELb0ELb0ELb0ELb1ELb0ELb0ELi2ELi1ELi2ELi1ELb1EEENS1_24CollectiveEpilogueBwdGQAISD_fSG_Li256ELb0ELb0EEENS1_19SingleTileSchedulerILb0ELb0ELb0ELi128EEEEEEEEEvNT_6ParamsE,"",@"SHT_CUDA_INFO"
	.sectionflags	@""
	.align	4


	//----- nvinfo : EIATTR_CUDA_API_VERSION
	.align		4
        /*0000*/ 	.byte	0x04, 0x37
        /*0002*/ 	.short	(.L_300 - .L_299)
.L_299:
        /*0004*/ 	.word	0x00000082


	//----- nvinfo : EIATTR_KPARAM_INFO
	.align		4
.L_300:
        /*0008*/ 	.byte	0x04, 0x17
        /*000a*/ 	.short	(.L_302 - .L_301)
.L_301:
        /*000c*/ 	.word	0x00000000
        /*0010*/ 	.short	0x0000
        /*0012*/ 	.short	0x0000
        /*0014*/ 	.byte	0x00, 0xf0, 0x01, 0x1a


	//----- nvinfo : EIATTR_SPARSE_MMA_MASK
	.align		4
.L_302:
        /*0018*/ 	.byte	0x03, 0x50
        /*001a*/ 	.short	0x0000


	//----- nvinfo : EIATTR_MAXREG_COUNT
	.align		4
        /*001c*/ 	.byte	0x03, 0x1b
        /*001e*/ 	.short	0x00a8


	//----- nvinfo : EIATTR_MERCURY_ISA_VERSION
	.align		4
        /*0020*/ 	.byte	0x03, 0x5f
        /*0022*/ 	.short	0x0101


	//----- nvinfo : EIATTR_VRC_CTA_INIT_COUNT
	.align		4
        /*0024*/ 	.byte	0x02, 0x4a
	.zero		1
	.zero		1


	//----- nvinfo : EIATTR_EXIT_INSTR_OFFSETS
	.align		4
        /*0028*/ 	.byte	0x04, 0x1c
        /*002a*/ 	.short	(.L_304 - .L_303)


	//   ....[0]....
.L_303:
        /*002c*/ 	.word	0x00000010


	//----- nvinfo : EIATTR_MAX_THREADS
	.align		4
.L_304:
        /*0030*/ 	.byte	0x04, 0x05
        /*0032*/ 	.short	(.L_306 - .L_305)
.L_305:
        /*0034*/ 	.word	0x00000180
        /*0038*/ 	.word	0x00000001
        /*003c*/ 	.word	0x00000001


	//----- nvinfo : EIATTR_CBANK_PARAM_SIZE
	.align		4
.L_306:
        /*0040*/ 	.byte	0x03, 0x19
        /*0042*/ 	.short	0x0680


	//----- nvinfo : EIATTR_PARAM_CBANK
	.align		4
        /*0044*/ 	.byte	0x04, 0x0a
        /*0046*/ 	.short	(.L_308 - .L_307)
	.align		4
.L_307:
        /*0048*/ 	.word	index@(.nv.constant0._ZN7cutlass13device_kernelIN5flash11enable_sm90INS1_16FlashAttnBwdSm90INS1_25CollectiveMainloopBwdSm90ILi2ELi2ELi2EN4cute5tupleIJNS5_1CILi1EEES8_S8_EEENS6_IJNS7_ILi64EEENS7_ILi128EEENS7_ILi96EEEEEENS_10bfloat16_tEfNS_4arch4Sm90ELb0ELb1ELb0ELb0ELb0ELb1ELb0ELb0ELi2ELi1ELi2ELi1ELb1EEENS1_24CollectiveEpilogueBwdGQAISD_fSG_Li256ELb0ELb0EEENS1_19SingleTileSchedulerILb0ELb0ELb0ELi128EEEEEEEEEvNT_6ParamsE)
        /*004c*/ 	.short	0x0380
        /*004e*/ 	.short	0x0680


	//----- nvinfo : EIATTR_SW_WAR
	.align		4
.L_308:
        /*0050*/ 	.byte	0x04, 0x36
        /*0052*/ 	.short	(.L_310 - .L_309)
.L_309:
        /*0054*/ 	.word	0x00000008
.L_310:


//--------------------- .nv.info._ZN7cutlass13device_kernelIN5flash11enable_sm90INS1_16FlashAttnBwdSm90INS1_25CollectiveMainloopBwdSm90ILi2ELi2ELi2EN4cute5tupleIJNS5_1CILi1EEES8_S8_EEENS6_IJNS7_ILi64EEENS7_ILi128EEENS7_ILi96EEEEEENS_10bfloat16_tEfNS_4arch4Sm90ELb0ELb1ELb0ELb0ELb1ELb1ELb0ELb0ELi2ELi1ELi2ELi1ELb1EEENS1_24CollectiveEpilogueBwdGQAISD_fSG_Li256ELb0ELb1EEENS1_19SingleTileSchedulerILb0ELb0ELb0ELi128EEEEEEEEEvNT_6ParamsE --------------------------
	.section	.nv.info._ZN7cutlass13device_kernelIN5flash11enable_sm90INS1_16FlashAttnBwdSm90INS1_25CollectiveMainloopBwdSm90ILi2ELi2ELi2EN4cute5tupleIJNS5_1CILi1EEES8_S8_EEENS6_IJNS7_ILi64EEENS7_ILi128EEENS7_ILi96EEEEEENS_10bfloat16_tEfNS_4arch4Sm90ELb0ELb1ELb0ELb0ELb1ELb1ELb0ELb0ELi2ELi1ELi2ELi1ELb1EEENS1_24CollectiveEpilogueBwdGQAISD_fSG_Li256ELb0ELb1EEENS1_19SingleTileSchedulerILb0ELb0ELb0ELi128EEEEEEEEEvNT_6ParamsE,"",@"SHT_CUDA_INFO"
	.sectionflags	@""
	.align	4


	//----- nvinfo : EIATTR_CUDA_API_VERSION
	.align		4
        /*0000*/ 	.byte	0x04, 0x37
        /*0002*/ 	.short	(.L_312 - .L_311)
.L_311:
        /*0004*/ 	.word	0x00000082


	//----- nvinfo : EIATTR_KPARAM_INFO
	.align		4
.L_312:
        /*0008*/ 	.byte	0x04, 0x17
        /*000a*/ 	.short	(.L_314 - .L_313)
.L_313:
        /*000c*/ 	.word	0x00000000
        /*0010*/ 	.short	0x0000
        /*0012*/ 	.short	0x0000
        /*0014*/ 	.byte	0x00, 0xf0, 0x01, 0x1a


	//----- nvinfo : EIATTR_SPARSE_MMA_MASK
	.align		4
.L_314:
        /*0018*/ 	.byte	0x03, 0x50
        /*001a*/ 	.short	0x0000


	//----- nvinfo : EIATTR_MAXREG_COUNT
	.align		4
        /*001c*/ 	.byte	0x03, 0x1b
        /*001e*/ 	.short	0x00a8


	//----- nvinfo : EIATTR_MERCURY_ISA_VERSION
	.align		4
        /*0020*/ 	.byte	0x03, 0x5f
        /*0022*/ 	.short	0x0101


	//----- nvinfo : EIATTR_VRC_CTA_INIT_COUNT
	.align		4
        /*0024*/ 	.byte	0x02, 0x4a
	.zero		1
	.zero		1


	//----- nvinfo : EIATTR_EXIT_INSTR_OFFSETS
	.align		4
        /*0028*/ 	.byte	0x04, 0x1c
        /*002a*/ 	.short	(.L_316 - .L_315)


	//   ....[0]....
.L_315:
        /*002c*/ 	.word	0x00000010


	//----- nvinfo : EIATTR_MAX_THREADS
	.align		4
.L_316:
        /*0030*/ 	.byte	0x04, 0x05
        /*0032*/ 	.short	(.L_318 - .L_317)
.L_317:
        /*0034*/ 	.word	0x00000180
        /*0038*/ 	.word	0x00000001
        /*003c*/ 	.word	0x00000001


	//----- nvinfo : EIATTR_CBANK_PARAM_SIZE
	.align		4
.L_318:
        /*0040*/ 	.byte	0x03, 0x19
        /*0042*/ 	.short	0x0680


	//----- nvinfo : EIATTR_PARAM_CBANK
	.align		4
        /*0044*/ 	.byte	0x04, 0x0a
        /*0046*/ 	.short	(.L_320 - .L_319)
	.align		4
.L_319:
        /*0048*/ 	.word	index@(.nv.constant0._ZN7cutlass13device_kernelIN5flash11enable_sm90INS1_16FlashAttnBwdSm90INS1_25CollectiveMainloopBwdSm90ILi2ELi2ELi2EN4cute5tupleIJNS5_1CILi1EEES8_S8_EEENS6_IJNS7_ILi64EEENS7_ILi128EEENS7_ILi96EEEEEENS_10bfloat16_tEfNS_4arch4Sm90ELb0ELb1ELb0ELb0ELb1ELb1ELb0ELb0ELi2ELi1ELi2ELi1ELb1EEENS1_24CollectiveEpilogueBwdGQAISD_fSG_Li256ELb0ELb1EEENS1_19SingleTileSchedulerILb0ELb0ELb0ELi128EEEEEEEEEvNT_6ParamsE)
        /*004c*/ 	.short	0x0380
        /*004e*/ 	.short	0x0680


	//----- nvinfo : EIATTR_SW_WAR
	.align		4
.L_320:
        /*0050*/ 	.byte	0x04, 0x36
        /*0052*/ 	.short	(.L_322 - .L_321)
.L_321:
        /*0054*/ 	.word	0x00000008
.L_322:


//--------------------- .nv.info._ZN7cutlass13device_kernelIN5flash11enable_sm90INS1_16FlashAttnBwdSm90INS1_25CollectiveMainloopBwdSm90ILi2ELi2ELi2EN4cute5tupleIJNS5_1CILi1EEES8_S8_EEENS6_IJNS7_ILi64EEENS7_ILi128EEENS7_ILi96EEEEEENS_10bfloat16_tEfNS_4arch4Sm90ELb0ELb1ELb0ELb1ELb0ELb1ELb0ELb0ELi2ELi1ELi2ELi1ELb1EEENS1_21CollectiveEpilogueBwdISD_SE_SG_Li256ELb1ELb0ELi1EEENS1_19SingleTileSchedulerILb1ELb0ELb0ELi128EEEEEEEEEvNT_6ParamsE --------------------------
	.section	.nv.info._ZN7cutlass13device_kernelIN5flash11enable_sm90INS1_16FlashAttnBwdSm90INS1_25CollectiveMainloopBwdSm90ILi2ELi2ELi2EN4cute5tupleIJNS5_1CILi1EEES8_S8_EEENS6_IJNS7_ILi64EEENS7_ILi128EEENS7_ILi96EEEEEENS_10bfloat16_tEfNS_4arch4Sm90ELb0ELb1ELb0ELb1ELb0ELb1ELb0ELb0ELi2ELi1ELi2ELi1ELb1EEENS1_21CollectiveEpilogueBwdISD_SE_SG_Li256ELb1ELb0ELi1EEENS1_19SingleTileSchedulerILb1ELb0ELb0ELi128EEEEEEEEEvNT_6ParamsE,"",@"SHT_CUDA_INFO"
	.sectionflags	@""
	.align	4


	//----- nvinfo : EIATTR_CUDA_API_VERSION
	.align		4
        /*0000*/ 	.byte	0x04, 0x37
        /*0002*/ 	.short	(.L_324 - .L_323)
.L_323:
        /*0004*/ 	.word	0x00000082


	//----- nvinfo : EIATTR_KPARAM_INFO
	.align		4
.L_324:
        /*0008*/ 	.byte	0x04, 0x17
        /*000a*/ 	.short	(.L_326 - .L_325)
.L_325:
        /*000c*/ 	.word	0x00000000
        /*0010*/ 	.short	0x0000
        /*0012*/ 	.short	0x0000
        /*0014*/ 	.byte	0x00, 0xf0, 0x01, 0x1a


	//----- nvinfo : EIATTR_SPARSE_MMA_MASK
	.align		4
.L_326:
        /*0018*/ 	.byte	0x03, 0x50
        /*001a*/ 	.short	0x0000


	//----- nvinfo : EIATTR_MAXREG_COUNT
	.align		4
        /*001c*/ 	.byte	0x03, 0x1b
        /*001e*/ 	.short	0x00a8


	//----- nvinfo : EIATTR_MERCURY_ISA_VERSION
	.align		4
        /*0020*/ 	.byte	0x03, 0x5f
        /*0022*/ 	.short	0x0101


	//----- nvinfo : EIATTR_VRC_CTA_INIT_COUNT
	.align		4
        /*0024*/ 	.byte	0x02, 0x4a
	.zero		1
	.zero		1


	//----- nvinfo : EIATTR_EXIT_INSTR_OFFSETS
	.align		4
        /*0028*/ 	.byte	0x04, 0x1c
        /*002a*/ 	.short	(.L_328 - .L_327)


	//   ....[0]....
.L_327:
        /*002c*/ 	.word	0x00000010


	//----- nvinfo : EIATTR_MAX_THREADS
	.align		4
.L_328:
        /*0030*/ 	.byte	0x04, 0x05
        /*0032*/ 	.short	(.L_330 - .L_329)
.L_329:
        /*0034*/ 	.word	0x00000180
        /*0038*/ 	.word	0x00000001
        /*003c*/ 	.word	0x00000001


	//----- nvinfo : EIATTR_CBANK_PARAM_SIZE
	.align		4
.L_330:
        /*0040*/ 	.byte	0x03, 0x19
        /*0042*/ 	.short	0x0680


	//----- nvinfo : EIATTR_PARAM_CBANK
	.align		4
        /*0044*/ 	.byte	0x04, 0x0a
        /*0046*/ 	.short	(.L_332 - .L_331)
	.align		4
.L_331:
        /*0048*/ 	.word	index@(.nv.constant0._ZN7cutlass13device_kernelIN5flash11enable_sm90INS1_16FlashAttnBwdSm90INS1_25CollectiveMainloopBwdSm90ILi2ELi2ELi2EN4cute5tupleIJNS5_1CILi1EEES8_S8_EEENS6_IJNS7_ILi64EEENS7_ILi128EEENS7_ILi96EEEEEENS_10bfloat16_tEfNS_4arch4Sm90ELb0ELb1ELb0ELb1ELb0ELb1ELb0ELb0ELi2ELi1ELi2ELi1ELb1EEENS1_21CollectiveEpilogueBwdISD_SE_SG_Li256ELb1ELb0ELi1EEENS1_19SingleTileSchedulerILb1ELb0ELb0ELi128EEEEEEEEEvNT_6ParamsE)
        /*004c*/ 	.short	0x0380
        /*004e*/ 	.short	0x0680


	//----- nvinfo : EIATTR_SW_WAR
	.align		4
.L_332:
        /*0050*/ 	.byte	0x04, 0x36
        /*0052*/ 	.short	(.L_334 - .L_333)
.L_333:
        /*0054*/ 	.word	0x00000008
.L_334:


//--------------------- .nv.info._ZN7cutlass13device_kernelIN5flash11enable_sm90INS1_16FlashAttnBwdSm90INS1_25CollectiveMainloopBwdSm90ILi2ELi2ELi2EN4cute5tupleIJNS5_1CILi1EEES8_S8_EEENS6_IJNS7_ILi64EEENS7_ILi128EEENS7_ILi96EEEEEENS_10bfloat16_tEfNS_4arch4Sm90ELb0ELb1ELb0ELb1ELb1ELb1ELb0ELb0ELi2ELi1ELi2ELi1ELb1EEENS1_21CollectiveEpilogueBwdISD_SE_SG_Li256ELb1ELb0ELi1EEENS1_19SingleTileSchedulerILb1ELb0ELb0ELi128EEEEEEEEEvNT_6ParamsE --------------------------
	.section	.nv.info._ZN7cutlass13device_kernelIN5flash11enable_sm90INS1_16FlashAttnBwdSm90INS1_25CollectiveMainloopBwdSm90ILi2ELi2ELi2EN4cute5tupleIJNS5_1CILi1EEES8_S8_EEENS6_IJNS7_ILi64EEENS7_ILi128EEENS7_ILi96EEEEEENS_10bfloat16_tEfNS_4arch4Sm90ELb0ELb1ELb0ELb1ELb1ELb1ELb0ELb0ELi2ELi1ELi2ELi1ELb1EEENS1_21CollectiveEpilogueBwdISD_SE_SG_Li256ELb1ELb0ELi1EEENS1_19SingleTileSchedulerILb1ELb0ELb0ELi128EEEEEEEEEvNT_6ParamsE,"",@"SHT_CUDA_INFO"
	.sectionflags	@""
	.align	4


	//----- nvinfo : EIATTR_CUDA_API_VERSION
	.align		4
        /*0000*/ 	.byte	0x04, 0x37
        /*0002*/ 	.short	(.L_336 - .L_335)
.L_335:
        /*0004*/ 	.word	0x00000082


	//----- nvinfo : EIATTR_KPARAM_INFO
	.align		4
.L_336:
        /*0008*/ 	.byte	0x04, 0x17
        /*000a*/ 	.short	(.L_338 - .L_337)
.L_337:
        /*000c*/ 	.word	0x00000000
        /*0010*/ 	.short	0x0000
        /*0012*/ 	.short	0x0000
        /*0014*/ 	.byte	0x00, 0xf0, 0x01, 0x1a


	//----- nvinfo : EIATTR_SPARSE_MMA_MASK
	.align		4
.L_338:
        /*0018*/ 	.byte	0x03, 0x50
        /*001a*/ 	.short	0x0000


	//----- nvinfo : EIATTR_MAXREG_COUNT
	.align		4
        /*001c*/ 	.byte	0x03, 0x1b
        /*001e*/ 	.short	0x00a8


	//----- nvinfo : EIATTR_MERCURY_ISA_VERSION
	.align		4
        /*0020*/ 	.byte	0x03, 0x5f
        /*0022*/ 	.short	0x0101


	//----- nvinfo : EIATTR_VRC_CTA_INIT_COUNT
	.align		4
        /*0024*/ 	.byte	0x02, 0x4a
	.zero		1
	.zero		1


	//----- nvinfo : EIATTR_EXIT_INSTR_OFFSETS
	.align		4
        /*0028*/ 	.byte	0x04, 0x1c
        /*002a*/ 	.short	(.L_340 - .L_339)


	//   ....[0]....
.L_339:
        /*002c*/ 	.word	0x00000010


	//----- nvinfo : EIATTR_MAX_THREADS
	.align		4
.L_340:
        /*0030*/ 	.byte	0x04, 0x05
        /*0032*/ 	.short	(.L_342 - .L_341)
.L_341:
        /*0034*/ 	.word	0x00000180
        /*0038*/ 	.word	0x00000001
        /*003c*/ 	.word	0x00000001


	//----- nvinfo : EIATTR_CBANK_PARAM_SIZE
	.align		4
.L_342:
        /*0040*/ 	.byte	0x03, 0x19
        /*0042*/ 	.short	0x0680


	//----- nvinfo : EIATTR_PARAM_CBANK
	.align		4
        /*0044*/ 	.byte	0x04, 0x0a
        /*0046*/ 	.short	(.L_344 - .L_343)
	.align		4
.L_343:
        /*0048*/ 	.word	index@(.nv.constant0._ZN7cutlass13device_kernelIN5flash11enable_sm90INS1_16FlashAttnBwdSm90INS1_25CollectiveMainloopBwdSm90ILi2ELi2ELi2EN4cute5tupleIJNS5_1CILi1EEES8_S8_EEENS6_IJNS7_ILi64EEENS7_ILi128EEENS7_ILi96EEEEEENS_10bfloat16_tEfNS_4arch4Sm90ELb0ELb1ELb0ELb1ELb1ELb1ELb0ELb0ELi2ELi1ELi2ELi1ELb1EEENS1_21CollectiveEpilogueBwdISD_SE_SG_Li256ELb1ELb0ELi1EEENS1_19SingleTileSchedulerILb1ELb0ELb0ELi128EEEEEEEEEvNT_6ParamsE)
        /*004c*/ 	.short	0x0380
        /*004e*/ 	.short	0x0680


	//----- nvinfo : EIATTR_SW_WAR
	.align		4
.L_344:
        /*0050*/ 	.byte	0x04, 0x36
        /*0052*/ 	.short	(.L_346 - .L_345)
.L_345:
        /*0054*/ 	.word	0x00000008
.L_346:


//--------------------- .nv.info._ZN7cutlass13device_kernelIN5flash11enable_sm90INS1_16FlashAttnBwdSm90INS1_25CollectiveMainloopBwdSm90ILi2ELi2ELi2EN4cute5tupleIJNS5_1CILi1EEES8_S8_EEENS6_IJNS7_ILi64EEENS7_ILi128EEENS7_ILi96EEEEEENS_10bfloat16_tEfNS_4arch4Sm90ELb0ELb1ELb0ELb1ELb0ELb1ELb0ELb0ELi2ELi1ELi2ELi1ELb1EEENS1_24CollectiveEpilogueBwdGQAISD_fSG_Li256ELb1ELb0EEENS1_19SingleTileSchedulerILb1ELb0ELb0ELi128EEEEEEEEEvNT_6ParamsE --------------------------
	.section	.nv.info._ZN7cutlass13device_kernelIN5flash11enable_sm90INS1_16FlashAttnBwdSm90INS1_25CollectiveMainloopBwdSm90ILi2ELi2ELi2EN4cute5tupleIJNS5_1CILi1EEES8_S8_EEENS6_IJNS7_ILi64EEENS7_ILi128EEENS7_ILi96EEEEEENS_10bfloat16_tEfNS_4arch4Sm90ELb0ELb1ELb0ELb1ELb0ELb1ELb0ELb0ELi2ELi1ELi2ELi1ELb1EEENS1_24CollectiveEpilogueBwdGQAISD_fSG_Li256ELb1ELb0EEENS1_19SingleTileSchedulerILb1ELb0ELb0ELi128EEEEEEEEEvNT_6ParamsE,"",@"SHT_CUDA_INFO"
	.sectionflags	@""
	.align	4


	//----- nvinfo : EIATTR_CUDA_API_VERSION
	.align		4
        /*0000*/ 	.byte	0x04, 0x37
        /*0002*/ 	.short	(.L_348 - .L_347)
.L_347:
        /*0004*/ 	.word	0x00000082


	//----- nvinfo : EIATTR_KPARAM_INFO
	.align		4
.L_348:
        /*0008*/ 	.byte	0x04, 0x17
        /*000a*/ 	.short	(.L_350 - .L_349)
.L_349:
        /*000c*/ 	.word	0x00000000
        /*0010*/ 	.short	0x0000
        /*0012*/ 	.short	0x0000
        /*0014*/ 	.byte	0x00, 0xf0, 0x01, 0x1a


	//----- nvinfo : EIATTR_SPARSE_MMA_MASK
	.align		4
.L_350:
        /*0018*/ 	.byte	0x03, 0x50
        /*001a*/ 	.short	0x0000


	//----- nvinfo : EIATTR_MAXREG_COUNT
	.align		4
        /*001c*/ 	.byte	0x03, 0x1b
        /*001e*/ 	.short	0x00a8


	//----- nvinfo : EIATTR_MERCURY_ISA_VERSION
	.align		4
        /*0020*/ 	.byte	0x03, 0x5f
        /*0022*/ 	.short	0x0101


	//----- nvinfo : EIATTR_VRC_CTA_INIT_COUNT
	.align		4
        /*0024*/ 	.byte	0x02, 0x4a
	.zero		1
	.zero		1


	//----- nvinfo : EIATTR_EXIT_INSTR_OFFSETS
	.align		4
        /*0028*/ 	.byte	0x04, 0x1c
        /*002a*/ 	.short	(.L_352 - .L_351)


	//   ....[0]....
.L_351:
        /*002c*/ 	.word	0x00000010


	//----- nvinfo : EIATTR_MAX_THREADS
	.align		4
.L_352:
        /*0030*/ 	.byte	0x04, 0x05
        /*0032*/ 	.short	(.L_354 - .L_353)
.L_353:
        /*0034*/ 	.word	0x00000180
        /*0038*/ 	.word	0x00000001
        /*003c*/ 	.word	0x00000001


	//----- nvinfo : EIATTR_CBANK_PARAM_SIZE
	.align		4
.L_354:
        /*0040*/ 	.byte	0x03, 0x19
        /*0042*/ 	.short	0x0680


	//----- nvinfo : EIATTR_PARAM_CBANK
	.align		4
        /*0044*/ 	.byte	0x04, 0x0a
        /*0046*/ 	.short	(.L_356 - .L_355)
	.align		4
.L_355:
        /*0048*/ 	.word	index@(.nv.constant0._ZN7cutlass13device_kernelIN5flash11enable_sm90INS1_16FlashAttnBwdSm90INS1_25CollectiveMainloopBwdSm90ILi2ELi2ELi2EN4cute5tupleIJNS5_1CILi1EEES8_S8_EEENS6_IJNS7_ILi64EEENS7_ILi128EEENS7_ILi96EEEEEENS_10bfloat16_tEfNS_4arch4Sm90ELb0ELb1ELb0ELb1ELb0ELb1ELb0ELb0ELi2ELi1ELi2ELi1ELb1EEENS1_24CollectiveEpilogueBwdGQAISD_fSG_Li256ELb1ELb0EEENS1_19SingleTileSchedulerILb1ELb0ELb0ELi128EEEEEEEEEvNT_6ParamsE)
        /*004c*/ 	.short	0x0380
        /*004e*/ 	.short	0x0680


	//----- nvinfo : EIATTR_SW_WAR
	.align		4
.L_356:
        /*0050*/ 	.byte	0x04, 0x36
        /*0052*/ 	.short	(.L_358 - .L_357)
.L_357:
        /*0054*/ 	.word	0x00000008
.L_358:


//--------------------- .nv.info._ZN7cutlass13device_kernelIN5flash11enable_sm90INS1_16FlashAttnBwdSm90INS1_25CollectiveMainloopBwdSm90ILi2ELi2ELi2EN4cute5tupleIJNS5_1CILi1EEES8_S8_EEENS6_IJNS7_ILi64EEENS7_ILi128EEENS7_ILi96EEEEEENS_10bfloat16_tEfNS_4arch4Sm90ELb0ELb1ELb0ELb1ELb1ELb1ELb0ELb0ELi2ELi1ELi2ELi1ELb1EEENS1_24CollectiveEpilogueBwdGQAISD_fSG_Li256ELb1ELb1EEENS1_19SingleTileSchedulerILb1ELb0ELb0ELi128EEEEEEEEEvNT_6ParamsE --------------------------
	.section	.nv.info._ZN7cutlass13device_kernelIN5flash11enable_sm90INS1_16FlashAttnBwdSm90INS1_25CollectiveMainloopBwdSm90ILi2ELi2ELi2EN4cute5tupleIJNS5_1CILi1EEES8_S8_EEENS6_IJNS7_ILi64EEENS7_ILi128EEENS7_ILi96EEEEEENS_10bfloat16_tEfNS_4arch4Sm90ELb0ELb1ELb0ELb1ELb1ELb1ELb0ELb0ELi2ELi1ELi2ELi1ELb1EEENS1_24CollectiveEpilogueBwdGQAISD_fSG_Li256ELb1ELb1EEENS1_19SingleTileSchedulerILb1ELb0ELb0ELi128EEEEEEEEEvNT_6ParamsE,"",@"SHT_CUDA_INFO"
	.sectionflags	@""
	.align	4


	//----- nvinfo : EIATTR_CUDA_API_VERSION
	.align		4
        /*0000*/ 	.byte	0x04, 0x37
        /*0002*/ 	.short	(.L_360 - .L_359)
.L_359:
        /*0004*/ 	.word	0x00000082


	//----- nvinfo : EIATTR_KPARAM_INFO
	.align		4
.L_360:
        /*0008*/ 	.byte	0x04, 0x17
        /*000a*/ 	.short	(.L_362 - .L_361)
.L_361:
        /*000c*/ 	.word	0x00000000
        /*0010*/ 	.short	0x0000
        /*0012*/ 	.short	0x0000
        /*0014*/ 	.byte	0x00, 0xf0, 0x01, 0x1a


	//----- nvinfo : EIATTR_SPARSE_MMA_MASK
	.align		4
.L_362:
        /*0018*/ 	.byte	0x03, 0x50
        /*001a*/ 	.short	0x0000


	//----- nvinfo : EIATTR_MAXREG_COUNT
	.align		4
        /*001c*/ 	.byte	0x03, 0x1b
        /*001e*/ 	.short	0x00a8


	//----- nvinfo : EIATTR_MERCURY_ISA_VERSION
	.align		4
        /*0020*/ 	.byte	0x03, 0x5f
        /*0022*/ 	.short	0x0101


	//----- nvinfo : EIATTR_VRC_CTA_INIT_COUNT
	.align		4
        /*0024*/ 	.byte	0x02, 0x4a
	.zero		1
	.zero		1


	//----- nvinfo : EIATTR_EXIT_INSTR_OFFSETS
	.align		4
        /*0028*/ 	.byte	0x04, 0x1c
        /*002a*/ 	.short	(.L_364 - .L_363)


	//   ....[0]....
.L_363:
        /*002c*/ 	.word	0x00000010


	//----- nvinfo : EIATTR_MAX_THREADS
	.align		4
.L_364:
        /*0030*/ 	.byte	0x04, 0x05
        /*0032*/ 	.short	(.L_366 - .L_365)
.L_365:
        /*0034*/ 	.word	0x00000180
        /*0038*/ 	.word	0x00000001
        /*003c*/ 	.word	0x00000001


	//----- nvinfo : EIATTR_CBANK_PARAM_SIZE
	.align		4
.L_366:
        /*0040*/ 	.byte	0x03, 0x19
        /*0042*/ 	.short	0x0680


	//----- nvinfo : EIATTR_PARAM_CBANK
	.align		4
        /*0044*/ 	.byte	0x04, 0x0a
        /*0046*/ 	.short	(.L_368 - .L_367)
	.align		4
.L_367:
        /*0048*/ 	.word	index@(.nv.constant0._ZN7cutlass13device_kernelIN5flash11enable_sm90INS1_16FlashAttnBwdSm90INS1_25CollectiveMainloopBwdSm90ILi2ELi2ELi2EN4cute5tupleIJNS5_1CILi1EEES8_S8_EEENS6_IJNS7_ILi64EEENS7_ILi128EEENS7_ILi96EEEEEENS_10bfloat16_tEfNS_4arch4Sm90ELb0ELb1ELb0ELb1ELb1ELb1ELb0ELb0ELi2ELi1ELi2ELi1ELb1EEENS1_24CollectiveEpilogueBwdGQAISD_fSG_Li256ELb1ELb1EEENS1_19SingleTileSchedulerILb1ELb0ELb0ELi128EEEEEEEEEvNT_6ParamsE)
        /*004c*/ 	.short	0x0380
        /*004e*/ 	.short	0x0680


	//----- nvinfo : EIATTR_SW_WAR
	.align		4
.L_368:
        /*0050*/ 	.byte	0x04, 0x36
        /*0052*/ 	.short	(.L_370 - .L_369)
.L_369:
        /*0054*/ 	.word	0x00000008
.L_370:


//--------------------- .nv.info._ZN7cutlass13device_kernelIN5flash11enable_sm90INS1_16FlashAttnBwdSm90INS1_25CollectiveMainloopBwdSm90ILi2ELi2ELi2EN4cute5tupleIJNS5_1CILi1EEES8_S8_EEENS6_IJNS7_ILi64EEENS7_ILi128EEENS7_ILi96EEEEEENS_10bfloat16_tEfNS_4arch4Sm90ELb1ELb0ELb0ELb0ELb0ELb1ELb0ELb0ELi2ELi1ELi2ELi1ELb1EEENS1_21CollectiveEpilogueBwdISD_SE_SG_Li256ELb0ELb0ELi1EEENS1_25SingleTileBwdLPTSchedulerILb0ELi128ELb0EEEEEEEEEvNT_6ParamsE --------------------------
	.section	.nv.info._ZN7cutlass13device_kernelIN5flash11enable_sm90INS1_16FlashAttnBwdSm90INS1_25CollectiveMainloopBwdSm90ILi2ELi2ELi2EN4cute5tupleIJNS5_1CILi1EEES8_S8_EEENS6_IJNS7_ILi64EEENS7_ILi128EEENS7_ILi96EEEEEENS_10bfloat16_tEfNS_4arch4Sm90ELb1ELb0ELb0ELb0ELb0ELb1ELb0ELb0ELi2ELi1ELi2ELi1ELb1EEENS1_21CollectiveEpilogueBwdISD_SE_SG_Li256ELb0ELb0ELi1EEENS1_25SingleTileBwdLPTSchedulerILb0ELi128ELb0EEEEEEEEEvNT_6ParamsE,"",@"SHT_CUDA_INFO"
	.sectionflags	@""
	.align	4


	//----- nvinfo : EIATTR_CUDA_API_VERSION
	.align		4
        /*0000*/ 	.byte	0x04, 0x37
        /*0002*/ 	.short	(.L_372 - .L_371)
.L_371:
        /*0004*/ 	.word	0x00000082


	//----- nvinfo : EIATTR_KPARAM_INFO
	.align		4
.L_372:
        /*0008*/ 	.byte	0x04, 0x17
        /*000a*/ 	.short	(.L_374 - .L_373)
.L_373:
        /*000c*/ 	.word	0x00000000
        /*0010*/ 	.short	0x0000
        /*0012*/ 	.short	0x0000
        /*0014*/ 	.byte	0x00, 0xf0, 0x01, 0x24


	//----- nvinfo : EIATTR_SPARSE_MMA_MASK
	.align		4
.L_374:
        /*0018*/ 	.byte	0x03, 0x50
        /*001a*/ 	.short	0x0000


	//----- nvinfo : EIATTR_MAXREG_COUNT
	.align		4
        /*001c*/ 	.byte	0x03, 0x1b
        /*001e*/ 	.short	0x00a8


	//----- nvinfo : EIATTR_MERCURY_ISA_VERSION
	.align		4
        /*0020*/ 	.byte	0x03, 0x5f
        /*0022*/ 	.short	0x0101


	//----- nvinfo : EIATTR_VRC_CTA_INIT_COUNT
	.align		4
        /*0024*/ 	.byte	0x02, 0x4a
	.zero		1
	.zero		1


	//----- nvinfo : EIATTR_EXIT_INSTR_OFFSETS
	.align		4
        /*0028*/ 	.byte	0x04, 0x1c
        /*002a*/ 	.short	(.L_376 - .L_375)


	//   ....[0]....
.L_375:
        /*002c*/ 	.word	0x00000010


	//----- nvinfo : EIATTR_MAX_THREADS
	.align		4
.L_376:
        /*0030*/ 	.byte	0x04, 0x05
        /*0032*/ 	.short	(.L_378 - .L_377)
.L_377:
        /*0034*/ 	.word	0x00000180
        /*0038*/ 	.word	0x00000001
        /*003c*/ 	.word	0x00000001


	//----- nvinfo : EIATTR_CBANK_PARAM_SIZE
	.align		4
.L_378:
        /*0040*/ 	.byte	0x03, 0x19
        /*0042*/ 	.short	0x0900


	//----- nvinfo : EIATTR_PARAM_CBANK
	.align		4
        /*0044*/ 	.byte	0x04, 0x0a
        /*0046*/ 	.short	(.L_380 - .L_379)
	.align		4
.L_379:
        /*0048*/ 	.word	index@(.nv.constant0._ZN7cutlass13device_kernelIN5flash11enable_sm90INS1_16FlashAttnBwdSm90INS1_25CollectiveMainloopBwdSm90ILi2ELi2ELi2EN4cute5tupleIJNS5_1CILi1EEES8_S8_EEENS6_IJNS7_ILi64EEENS7_ILi128EEENS7_ILi96EEEEEENS_10bfloat16_tEfNS_4arch4Sm90ELb1ELb0ELb0ELb0ELb0ELb1ELb0ELb0ELi2ELi1ELi2ELi1ELb1EEENS1_21CollectiveEpilogueBwdISD_SE_SG_Li256ELb0ELb0ELi1EEENS1_25SingleTileBwdLPTSchedulerILb0ELi128ELb0EEEEEEEEEvNT_6ParamsE)
        /*004c*/ 	.short	0x0380
        /*004e*/ 	.short	0x0900


	//----- nvinfo : EIATTR_SW_WAR
	.align		4
.L_380:
        /*0050*/ 	.byte	0x04, 0x36
        /*0052*/ 	.short	(.L_382 - .L_381)
.L_381:
        /*0054*/ 	.word	0x00000008
.L_382:


//--------------------- .nv.info._ZN7cutlass13device_kernelIN5flash11enable_sm90INS1_16FlashAttnBwdSm90INS1_25CollectiveMainloopBwdSm90ILi2ELi2ELi2EN4cute5tupleIJNS5_1CILi1EEES8_S8_EEENS6_IJNS7_ILi64EEENS7_ILi128EEENS7_ILi96EEEEEENS_10bfloat16_tEfNS_4arch4Sm90ELb1ELb0ELb0ELb0ELb1ELb1ELb0ELb0ELi2ELi1ELi2ELi1ELb1EEENS1_21CollectiveEpilogueBwdISD_SE_SG_Li256ELb0ELb0ELi1EEENS1_25SingleTileBwdLPTSchedulerILb0ELi128ELb1EEEEEEEEEvNT_6ParamsE --------------------------
	.section	.nv.info._ZN7cutlass13device_kernelIN5flash11enable_sm90INS1_16FlashAttnBwdSm90INS1_25CollectiveMainloopBwdSm90ILi2ELi2ELi2EN4cute5tupleIJNS5_1CILi1EEES8_S8_EEENS6_IJNS7_ILi64EEENS7_ILi128EEENS7_ILi96EEEEEENS_10bfloat16_tEfNS_4arch4Sm90ELb1ELb0ELb0ELb0ELb1ELb1ELb0ELb0ELi2ELi1ELi2ELi1ELb1EEENS1_21CollectiveEpilogueBwdISD_SE_SG_Li256ELb0ELb0ELi1EEENS1_25SingleTileBwdLPTSchedulerILb0ELi128ELb1EEEEEEEEEvNT_6ParamsE,"",@"SHT_CUDA_INFO"
	.sectionflags	@""
	.align	4


	//----- nvinfo : EIATTR_CUDA_API_VERSION
	.align		4
        /*0000*/ 	.byte	0x04, 0x37
        /*0002*/ 	.short	(.L_384 - .L_383)
.L_383:
        /*0004*/ 	.word	0x00000082


	//----- nvinfo : EIATTR_KPARAM_INFO
	.align		4
.L_384:
        /*0008*/ 	.byte	0x04, 0x17
        /*000a*/ 	.short	(.L_386 - .L_385)
.L_385:
        /*000c*/ 	.word	0x00000000
        /*0010*/ 	.short	0x0000
        /*0012*/ 	.short	0x0000
        /*0014*/ 	.byte	0x00, 0xf0, 0x01, 0x24


	//----- nvinfo : EIATTR_SPARSE_MMA_MASK
	.align		4
.L_386:
        /*0018*/ 	.byte	0x03, 0x50
        /*001a*/ 	.short	0x0000


	//----- nvinfo : EIATTR_MAXREG_COUNT
	.align		4
        /*001c*/ 	.byte	0x03, 0x1b
        /*001e*/ 	.short	0x00a8


	//----- nvinfo : EIATTR_MERCURY_ISA_VERSION
	.align		4
        /*0020*/ 	.byte	0x03, 0x5f
        /*0022*/ 	.short	0x0101


	//----- nvinfo : EIATTR_VRC_CTA_INIT_COUNT
	.align		4
        /*0024*/ 	.byte	0x02, 0x4a
	.zero		1
	.zero		1


	//----- nvinfo : EIATTR_EXIT_INSTR_OFFSETS
	.align		4
        /*0028*/ 	.byte	0x04, 0x1c
        /*002a*/ 	.short	(.L_388 - .L_387)


	//   ....[0]....
.L_387:
        /*002c*/ 	.word	0x00000010


	//----- nvinfo : EIATTR_MAX_THREADS
	.align		4
.L_388:
        /*0030*/ 	.byte	0x04, 0x05
        /*0032*/ 	.short	(.L_390 - .L_389)
.L_389:
        /*0034*/ 	.word	0x00000180
        /*0038*/ 	.word	0x00000001
        /*003c*/ 	.word	0x00000001


	//----- nvinfo : EIATTR_CBANK_PARAM_SIZE
	.align		4
.L_390:
        /*0040*/ 	.byte	0x03, 0x19
        /*0042*/ 	.short	0x0900


	//----- nvinfo : EIATTR_PARAM_CBANK
	.align		4
        /*0044*/ 	.byte	0x04, 0x0a
        /*0046*/ 	.short	(.L_392 - .L_391)
	.align		4
.L_391:
        /*0048*/ 	.word	index@(.nv.constant0._ZN7cutlass13device_kernelIN5flash11enable_sm90INS1_16FlashAttnBwdSm90INS1_25CollectiveMainloopBwdSm90ILi2ELi2ELi2EN4cute5tupleIJNS5_1CILi1EEES8_S8_EEENS6_IJNS7_ILi64EEENS7_ILi128EEENS7_ILi96EEEEEENS_10bfloat16_tEfNS_4arch4Sm90ELb1ELb0ELb0ELb0ELb1ELb1ELb0ELb0ELi2ELi1ELi2ELi1ELb1EEENS1_21CollectiveEpilogueBwdISD_SE_SG_Li256ELb0ELb0ELi1EEENS1_25SingleTileBwdLPTSchedulerILb0ELi128ELb1EEEEEEEEEvNT_6ParamsE)
        /*004c*/ 	.short	0x0380
        /*004e*/ 	.short	0x0900


	//----- nvinfo : EIATTR_SW_WAR
	.align		4
.L_392:
        /*0050*/ 	.byte	0x04, 0x36
        /*0052*/ 	.short	(.L_394 - .L_393)
.L_393:
        /*0054*/ 	.word	0x00000008
.L_394:


//--------------------- .nv.info._ZN7cutlass13device_kernelIN5flash11enable_sm90INS1_16FlashAttnBwdSm90INS1_25CollectiveMainloopBwdSm90ILi2ELi2ELi2EN4cute5tupleIJNS5_1CILi1EEES8_S8_EEENS6_IJNS7_ILi64EEENS7_ILi128EEENS7_ILi96EEEEEENS_10bfloat16_tEfNS_4arch4Sm90ELb1ELb0ELb0ELb0ELb0ELb1ELb0ELb0ELi2ELi1ELi2ELi1ELb1EEENS1_24CollectiveEpilogueBwdGQAISD_fSG_Li256ELb0ELb0EEENS1_25SingleTileBwdLPTSchedulerILb0ELi128ELb0EEEEEEEEEvNT_6ParamsE --------------------------
	.section	.nv.info._ZN7cutlass13device_kernelIN5flash11enable_sm90INS1_16FlashAttnBwdSm90INS1_25CollectiveMainloopBwdSm90ILi2ELi2ELi2EN4cute5tupleIJNS5_1CILi1EEES8_S8_EEENS6_IJNS7_ILi64EEENS7_ILi128EEENS7_ILi96EEEEEENS_10bfloat16_tEfNS_4arch4Sm90ELb1ELb0ELb0ELb0ELb0ELb1ELb0ELb0ELi2ELi1ELi2ELi1ELb1EEENS1_24CollectiveEpilogueBwdGQAISD_fSG_Li256ELb0ELb0EEENS1_25SingleTileBwdLPTSchedulerILb0ELi128ELb0EEEEEEEEEvNT_6ParamsE,"",@"SHT_CUDA_INFO"
	.sectionflags	@""
	.align	4


	//----- nvinfo : EIATTR_CUDA_API_VERSION
	.align		4
        /*0000*/ 	.byte	0x04, 0x37
        /*0002*/ 	.short	(.L_396 - .L_395)
.L_395:
        /*0004*/ 	.word	0x00000082


	//----- nvinfo : EIATTR_KPARAM_INFO
	.align		4
.L_396:
        /*0008*/ 	.byte	0x04, 0x17
        /*000a*/ 	.short	(.L_398 - .L_397)
.L_397:
        /*000c*/ 	.word	0x00000000
        /*0010*/ 	.short	0x0000
        /*0012*/ 	.short	0x0000
        /*0014*/ 	.byte	0x00, 0xf0, 0x01, 0x1c


	//----- nvinfo : EIATTR_SPARSE_MMA_MASK
	.align		4
.L_398:
        /*0018*/ 	.byte	0x03, 0x50
        /*001a*/ 	.short	0x0000


	//----- nvinfo : EIATTR_MAXREG_COUNT
	.align		4
        /*001c*/ 	.byte	0x03, 0x1b
        /*001e*/ 	.short	0x00a8


	//----- nvinfo : EIATTR_MERCURY_ISA_VERSION
	.align		4
        /*0020*/ 	.byte	0x03, 0x5f
        /*0022*/ 	.short	0x0101


	//----- nvinfo : EIATTR_VRC_CTA_INIT_COUNT
	.align		4
        /*0024*/ 	.byte	0x02, 0x4a
	.zero		1
	.zero		1


	//----- nvinfo : EIATTR_EXIT_INSTR_OFFSETS
	.align		4
        /*0028*/ 	.byte	0x04, 0x1c
        /*002a*/ 	.short	(.L_400 - .L_399)


	//   ....[0]....
.L_399:
        /*002c*/ 	.word	0x00000010


	//----- nvinfo : EIATTR_MAX_THREADS
	.align		4
.L_400:
        /*0030*/ 	.byte	0x04, 0x05
        /*0032*/ 	.short	(.L_402 - .L_401)
.L_401:
        /*0034*/ 	.word	0x00000180
        /*0038*/ 	.word	0x00000001
        /*003c*/ 	.word	0x00000001


	//----- nvinfo : EIATTR_CBANK_PARAM_SIZE
	.align		4
.L_402:
        /*0040*/ 	.byte	0x03, 0x19
        /*0042*/ 	.short	0x0700


	//----- nvinfo : EIATTR_PARAM_CBANK
	.align		4
        /*0044*/ 	.byte	0x04, 0x0a
        /*0046*/ 	.short	(.L_404 - .L_403)
	.align		4
.L_403:
        /*0048*/ 	.word	index@(.nv.constant0._ZN7cutlass13device_kernelIN5flash11enable_sm90INS1_16FlashAttnBwdSm90INS1_25CollectiveMainloopBwdSm90ILi2ELi2ELi2EN4cute5tupleIJNS5_1CILi1EEES8_S8_EEENS6_IJNS7_ILi64EEENS7_ILi128EEENS7_ILi96EEEEEENS_10bfloat16_tEfNS_4arch4Sm90ELb1ELb0ELb0ELb0ELb0ELb1ELb0ELb0ELi2ELi1ELi2ELi1ELb1EEENS1_24CollectiveEpilogueBwdGQAISD_fSG_Li256ELb0ELb0EEENS1_25SingleTileBwdLPTSchedulerILb0ELi128ELb0EEEEEEEEEvNT_6ParamsE)
        /*004c*/ 	.short	0x0380
        /*004e*/ 	.short	0x0700


	//----- nvinfo : EIATTR_SW_WAR
	.align		4
.L_404:
        /*0050*/ 	.byte	0x04, 0x36
        /*0052*/ 	.short	(.L_406 - .L_405)
.L_405:
        /*0054*/ 	.word	0x00000008
.L_406:


//--------------------- .nv.info._ZN7cutlass13device_kernelIN5flash11enable_sm90INS1_16FlashAttnBwdSm90INS1_25CollectiveMainloopBwdSm90ILi2ELi2ELi2EN4cute5tupleIJNS5_1CILi1EEES8_S8_EEENS6_IJNS7_ILi64EEENS7_ILi128EEENS7_ILi96EEEEEENS_10bfloat16_tEfNS_4arch4Sm90ELb1ELb0ELb0ELb0ELb1ELb1ELb0ELb0ELi2ELi1ELi2ELi1ELb1EEENS1_24CollectiveEpilogueBwdGQAISD_fSG_Li256ELb0ELb1EEENS1_25SingleTileBwdLPTSchedulerILb0ELi128ELb1EEEEEEEEEvNT_6ParamsE --------------------------
	.section	.nv.info._ZN7cutlass13device_kernelIN5flash11enable_sm90INS1_16FlashAttnBwdSm90INS1_25CollectiveMainloopBwdSm90ILi2ELi2ELi2EN4cute5tupleIJNS5_1CILi1EEES8_S8_EEENS6_IJNS7_ILi64EEENS7_ILi128EEENS7_ILi96EEEEEENS_10bfloat16_tEfNS_4arch4Sm90ELb1ELb0ELb0ELb0ELb1ELb1ELb0ELb0ELi2ELi1ELi2ELi1ELb1EEENS1_24CollectiveEpilogueBwdGQAISD_fSG_Li256ELb0ELb1EEENS1_25SingleTileBwdLPTSchedulerILb0ELi128ELb1EEEEEEEEEvNT_6ParamsE,"",@"SHT_CUDA_INFO"
	.sectionflags	@""
	.align	4


	//----- nvinfo : EIATTR_CUDA_API_VERSION
	.align		4
        /*0000*/ 	.byte	0x04, 0x37
        /*0002*/ 	.short	(.L_408 - .L_407)
.L_407:
        /*0004*/ 	.word	0x00000082


	//----- nvinfo : EIATTR_KPARAM_INFO
	.align		4
.L_408:
        /*0008*/ 	.byte	0x04, 0x17
        /*000a*/ 	.short	(.L_410 - .L_409)
.L_409:
        /*000c*/ 	.word	0x00000000
        /*0010*/ 	.short	0x0000
        /*0012*/ 	.short	0x0000
        /*0014*/ 	.byte	0x00, 0xf0, 0x01, 0x1c


	//----- nvinfo : EIATTR_SPARSE_MMA_MASK
	.align		4
.L_410:
        /*0018*/ 	.byte	0x03, 0x50
        /*001a*/ 	.short	0x0000


	//----- nvinfo : EIATTR_MAXREG_COUNT
	.align		4
        /*001c*/ 	.byte	0x03, 0x1b
        /*001e*/ 	.short	0x00a8


	//----- nvinfo : EIATTR_MERCURY_ISA_VERSION
	.align		4
        /*0020*/ 	.byte	0x03, 0x5f
        /*0022*/ 	.short	0x0101


	//----- nvinfo : EIATTR_VRC_CTA_INIT_COUNT
	.align		4
        /*0024*/ 	.byte	0x02, 0x4a
	.zero		1
	.zero		1


	//----- nvinfo : EIATTR_EXIT_INSTR_OFFSETS
	.align		4
        /*0028*/ 	.byte	0x04, 0x1c
        /*002a*/ 	.short	(.L_412 - .L_411)


	//   ....[0]....
.L_411:
        /*002c*/ 	.word	0x00000010


	//----- nvinfo : EIATTR_MAX_THREADS
	.align		4
.L_412:
        /*0030*/ 	.byte	0x04, 0x05
        /*0032*/ 	.short	(.L_414 - .L_413)
.L_413:
        /*0034*/ 	.word	0x00000180
        /*0038*/ 	.word	0x00000001
        /*003c*/ 	.word	0x00000001


	//----- nvinfo : EIATTR_CBANK_PARAM_SIZE
	.align		4
.L_414:
        /*0040*/ 	.byte	0x03, 0x19
        /*0042*/ 	.short	0x0700


	//----- nvinfo : EIATTR_PARAM_CBANK
	.align		4
        /*0044*/ 	.byte	0x04, 0x0a
        /*0046*/ 	.short	(.L_416 - .L_415)
	.align		4
.L_415:
        /*0048*/ 	.word	index@(.nv.constant0._ZN7cutlass13device_kernelIN5flash11enable_sm90INS1_16FlashAttnBwdSm90INS1_25CollectiveMainloopBwdSm90ILi2ELi2ELi2EN4cute5tupleIJNS5_1CILi1EEES8_S8_EEENS6_IJNS7_ILi64EEENS7_ILi128EEENS7_ILi96EEEEEENS_10bfloat16_tEfNS_4arch4Sm90ELb1ELb0ELb0ELb0ELb1ELb1ELb0ELb0ELi2ELi1ELi2ELi1ELb1EEENS1_24CollectiveEpilogueBwdGQAISD_fSG_Li256ELb0ELb1EEENS1_25SingleTileBwdLPTSchedulerILb0ELi128ELb1EEEEEEEEEvNT_6ParamsE)
        /*004c*/ 	.short	0x0380
        /*004e*/ 	.short	0x0700


	//----- nvinfo : EIATTR_SW_WAR
	.align		4
.L_416:
        /*0050*/ 	.byte	0x04, 0x36
        /*0052*/ 	.short	(.L_418 - .L_417)
.L_417:
        /*0054*/ 	.word	0x00000008
.L_418:


//--------------------- .nv.info._ZN7cutlass13device_kernelIN5flash22FlashAttnBwdPreprocessIN4cute5tupleIJNS3_1CILi64EEENS5_ILi96EEEEEENS_10bfloat16_tEfNS_4arch4Sm90ELb1ELb0EEEEEvNT_6ParamsE --------------------------
	.section	.nv.info._ZN7cutlass13device_kernelIN5flash22FlashAttnBwdPreprocessIN4cute5tupleIJNS3_1CILi64EEENS5_ILi96EEEEEENS_10bfloat16_tEfNS_4arch4Sm90ELb1ELb0EEEEEvNT_6ParamsE,"",@"SHT_CUDA_INFO"
	.sectionflags	@""
	.align	4


	//----- nvinfo : EIATTR_CUDA_API_VERSION
	.align		4
        /*0000*/ 	.byte	0x04, 0x37
        /*0002*/ 	.short	(.L_420 - .L_419)
.L_419:
        /*0004*/ 	.word	0x00000082


	//----- nvinfo : EIATTR_KPARAM_INFO
	.align		4
.L_420:
        /*0008*/ 	.byte	0x04, 0x17
        /*000a*/ 	.short	(.L_422 - .L_421)
.L_421:
        /*000c*/ 	.word	0x00000000
        /*0010*/ 	.short	0x0000
        /*0012*/ 	.short	0x0000
        /*0014*/ 	.byte	0x00, 0xf0, 0xc1, 0x03


	//----- nvinfo : EIATTR_SPARSE_MMA_MASK
	.align		4
.L_422:
        /*0018*/ 	.byte	0x03, 0x50
        /*001a*/ 	.short	0x0000


	//----- nvinfo : EIATTR_MAXREG_COUNT
	.align		4
        /*001c*/ 	.byte	0x03, 0x1b
        /*001e*/ 	.short	0x0080


	//----- nvinfo : EIATTR_MERCURY_ISA_VERSION
	.align		4
        /*0020*/ 	.byte	0x03, 0x5f
        /*0022*/ 	.short	0x0101


	//----- nvinfo : EIATTR_COOP_GROUP_MASK_REGIDS
	.align		4
        /*0024*/ 	.byte	0x04, 0x29
        /*0026*/ 	.short	(.L_424 - .L_423)


	//   ....[0]....
.L_423:
        /*0028*/ 	.word	0xffffffff


	//   ....[1]....
        /*002c*/ 	.word	0xffffffff


	//----- nvinfo : EIATTR_COOP_GROUP_INSTR_OFFSETS
	.align		4
.L_424:
        /*0030*/ 	.byte	0x04, 0x28
        /*0032*/ 	.short	(.L_426 - .L_425)


	//   ....[0]....
.L_425:
        /*0034*/ 	.word	0x00000ac0


	//   ....[1]....
        /*0038*/ 	.word	0x00000b70


	//----- nvinfo : EIATTR_VRC_CTA_INIT_COUNT
	.align		4
.L_426:
        /*003c*/ 	.byte	0x02, 0x4a
	.zero		1
	.zero		1


	//----- nvinfo : EIATTR_EXIT_INSTR_OFFSETS
	.align		4
        /*0040*/ 	.byte	0x04, 0x1c
        /*0042*/ 	.short	(.L_428 - .L_427)


	//   ....[0]....
.L_427:
        /*0044*/ 	.word	0x00000ed0


	//   ....[1]....
        /*0048*/ 	.word	0x00000f50


	//----- nvinfo : EIATTR_MAX_THREADS
	.align		4
.L_428:
        /*004c*/ 	.byte	0x04, 0x05
        /*004e*/ 	.short	(.L_430 - .L_429)
.L_429:
        /*0050*/ 	.word	0x00000100
        /*0054*/ 	.word	0x00000001
        /*0058*/ 	.word	0x00000001


	//----- nvinfo : EIATTR_CRS_STACK_SIZE
	.align		4
.L_430:
        /*005c*/ 	.byte	0x04, 0x1e
        /*005e*/ 	.short	(.L_432 - .L_431)
.L_431:
        /*0060*/ 	.word	0x00000000


	//----- nvinfo : EIATTR_CBANK_PARAM_SIZE
	.align		4
.L_432:
        /*0064*/ 	.byte	0x03, 0x19
        /*0066*/ 	.short	0x00f0


	//----- nvinfo : EIATTR_PARAM_CBANK
	.align		4
        /*0068*/ 	.byte	0x04, 0x0a
        /*006a*/ 	.short	(.L_434 - .L_433)
	.align		4
.L_433:
        /*006c*/ 	.word	index@(.nv.constant0._ZN7cutlass13device_kernelIN5flash22FlashAttnBwdPreprocessIN4cute5tupleIJNS3_1CILi64EEENS5_ILi96EEEEEENS_10bfloat16_tEfNS_4arch4Sm90ELb1ELb0EEEEEvNT_6ParamsE)
        /*0070*/ 	.short	0x0380
        /*0072*/ 	.short	0x00f0


	//----- nvinfo : EIATTR_SW_WAR
	.align		4
.L_434:
        /*0074*/ 	.byte	0x04, 0x36
        /*0076*/ 	.short	(.L_436 - .L_435)
.L_435:
        /*0078*/ 	.word	0x00000008
.L_436:


//--------------------- .nv.info._ZN7cutlass13device_kernelIN5flash11enable_sm90INS1_16FlashAttnBwdSm90INS1_25CollectiveMainloopBwdSm90ILi2ELi2ELi2EN4cute5tupleIJNS5_1CILi1EEES8_S8_EEENS6_IJNS7_ILi64EEENS7_ILi128EEENS7_ILi96EEEEEENS_10bfloat16_tEfNS_4arch4Sm90ELb1ELb0ELb0ELb1ELb0ELb1ELb0ELb0ELi2ELi1ELi2ELi1ELb1EEENS1_21CollectiveEpilogueBwdISD_SE_SG_Li256ELb1ELb0ELi1EEENS1_25SingleTileBwdLPTSchedulerILb1ELi128ELb0EEEEEEEEEvNT_6ParamsE --------------------------
	.section	.nv.info._ZN7cutlass13device_kernelIN5flash11enable_sm90INS1_16FlashAttnBwdSm90INS1_25CollectiveMainloopBwdSm90ILi2ELi2ELi2EN4cute5tupleIJNS5_1CILi1EEES8_S8_EEENS6_IJNS7_ILi64EEENS7_ILi128EEENS7_ILi96EEEEEENS_10bfloat16_tEfNS_4arch4Sm90ELb1ELb0ELb0ELb1ELb0ELb1ELb0ELb0ELi2ELi1ELi2ELi1ELb1EEENS1_21CollectiveEpilogueBwdISD_SE_SG_Li256ELb1ELb0ELi1EEENS1_25SingleTileBwdLPTSchedulerILb1ELi128ELb0EEEEEEEEEvNT_6ParamsE,"",@"SHT_CUDA_INFO"
	.sectionflags	@""
	.align	4


	//----- nvinfo : EIATTR_CUDA_API_VERSION
	.align		4
        /*0000*/ 	.byte	0x04, 0x37
        /*0002*/ 	.short	(.L_438 - .L_437)
.L_437:
        /*0004*/ 	.word	0x00000082


	//----- nvinfo : EIATTR_KPARAM_INFO
	.align		4
.L_438:
        /*0008*/ 	.byte	0x04, 0x17
        /*000a*/ 	.short	(.L_440 - .L_439)
.L_439:
        /*000c*/ 	.word	0x00000000
        /*0010*/ 	.short	0x0000
        /*0012*/ 	.short	0x0000
        /*0014*/ 	.byte	0x00, 0xf0, 0x01, 0x1a


	//----- nvinfo : EIATTR_SPARSE_MMA_MASK
	.align		4
.L_440:
        /*0018*/ 	.byte	0x03, 0x50
        /*001a*/ 	.short	0x0000


	//----- nvinfo : EIATTR_MAXREG_COUNT
	.align		4
        /*001c*/ 	.byte	0x03, 0x1b
        /*001e*/ 	.short	0x00a8


	//----- nvinfo : EIATTR_MERCURY_ISA_VERSION
	.align		4
        /*0020*/ 	.byte	0x03, 0x5f
        /*0022*/ 	.short	0x0101


	//----- nvinfo : EIATTR_VRC_CTA_INIT_COUNT
	.align		4
        /*0024*/ 	.byte	0x02, 0x4a
	.zero		1
	.zero		1


	//----- nvinfo : EIATTR_EXIT_INSTR_OFFSETS
	.align		4
        /*0028*/ 	.byte	0x04, 0x1c
        /*002a*/ 	.short	(.L_442 - .L_441)


	//   ....[0]....
.L_441:
        /*002c*/ 	.word	0x00000010


	//----- nvinfo : EIATTR_MAX_THREADS
	.align		4
.L_442:
        /*0030*/ 	.byte	0x04, 0x05
        /*0032*/ 	.short	(.L_444 - .L_443)
.L_443:
        /*0034*/ 	.word	0x00000180
        /*0038*/ 	.word	0x00000001
        /*003c*/ 	.word	0x00000001


	//----- nvinfo : EIATTR_CBANK_PARAM_SIZE
	.align		4
.L_444:
        /*0040*/ 	.byte	0x03, 0x19
        /*0042*/ 	.short	0x0680


	//----- nvinfo : EIATTR_PARAM_CBANK
	.align		4
        /*0044*/ 	.byte	0x04, 0x0a
        /*0046*/ 	.short	(.L_446 - .L_445)
	.align		4
.L_445:
        /*0048*/ 	.word	index@(.nv.constant0._ZN7cutlass13device_kernelIN5flash11enable_sm90INS1_16FlashAttnBwdSm90INS1_25CollectiveMainloopBwdSm90ILi2ELi2ELi2EN4cute5tupleIJNS5_1CILi1EEES8_S8_EEENS6_IJNS7_ILi64EEENS7_ILi128EEENS7_ILi96EEEEEENS_10bfloat16_tEfNS_4arch4Sm90ELb1ELb0ELb0ELb1ELb0ELb1ELb0ELb0ELi2ELi1ELi2ELi1ELb1EEENS1_21CollectiveEpilogueBwdISD_SE_SG_Li256ELb1ELb0ELi1EEENS1_25SingleTileBwdLPTSchedulerILb1ELi128ELb0EEEEEEEEEvNT_6ParamsE)
        /*004c*/ 	.short	0x0380
        /*004e*/ 	.short	0x0680


	//----- nvinfo : EIATTR_SW_WAR
	.align		4
.L_446:
        /*0050*/ 	.byte	0x04, 0x36
        /*0052*/ 	.short	(.L_448 - .L_447)
.L_447:
        /*0054*/ 	.word	0x00000008
.L_448:


//--------------------- .nv.info._ZN7cutlass13device_kernelIN5flash11enable_sm90INS1_16FlashAttnBwdSm90INS1_25CollectiveMainloopBwdSm90ILi2ELi2ELi2EN4cute5tupleIJNS5_1CILi1EEES8_S8_EEENS6_IJNS7_ILi64EEENS7_ILi128EEENS7_ILi96EEEEEENS_10bfloat16_tEfNS_4arch4Sm90ELb1ELb0ELb0ELb1ELb1ELb1ELb0ELb0ELi2ELi1ELi2ELi1ELb1EEENS1_21CollectiveEpilogueBwdISD_SE_SG_Li256ELb1ELb0ELi1EEENS1_25SingleTileBwdLPTSchedulerILb1ELi128ELb1EEEEEEEEEvNT_6ParamsE --------------------------
	.section	.nv.info._ZN7cutlass13device_kernelIN5flash11enable_sm90INS1_16FlashAttnBwdSm90INS1_25CollectiveMainloopBwdSm90ILi2ELi2ELi2EN4cute5tupleIJNS5_1CILi1EEES8_S8_EEENS6_IJNS7_ILi64EEENS7_ILi128EEENS7_ILi96EEEEEENS_10bfloat16_tEfNS_4arch4Sm90ELb1ELb0ELb0ELb1ELb1ELb1ELb0ELb0ELi2ELi1ELi2ELi1ELb1EEENS1_21CollectiveEpilogueBwdISD_SE_SG_Li256ELb1ELb0ELi1EEENS1_25SingleTileBwdLPTSchedulerILb1ELi128ELb1EEEEEEEEEvNT_6ParamsE,"",@"SHT_CUDA_INFO"
	.sectionflags	@""
	.align	4


	//----- nvinfo : EIATTR_CUDA_API_VERSION
	.align		4
        /*0000*/ 	.byte	0x04, 0x37
        /*0002*/ 	.short	(.L_450 - .L_449)
.L_449:
        /*0004*/ 	.word	0x00000082


	//----- nvinfo : EIATTR_KPARAM_INFO
	.align		4
.L_450:
        /*0008*/ 	.byte	0x04, 0x17
        /*000a*/ 	.short	(.L_452 - .L_451)
.L_451:
        /*000c*/ 	.word	0x00000000
        /*0010*/ 	.short	0x0000
        /*0012*/ 	.short	0x0000
        /*0014*/ 	.byte	0x00, 0xf0, 0x01, 0x1a


	//----- nvinfo : EIATTR_SPARSE_MMA_MASK
	.align		4
.L_452:
        /*0018*/ 	.byte	0x03, 0x50
        /*001a*/ 	.short	0x0000


	//----- nvinfo : EIATTR_MAXREG_COUNT
	.align		4
        /*001c*/ 	.byte	0x03, 0x1b
        /*001e*/ 	.short	0x00a8


	//----- nvinfo : EIATTR_MERCURY_ISA_VERSION
	.align		4
        /*0020*/ 	.byte	0x03, 0x5f
        /*0022*/ 	.short	0x0101


	//----- nvinfo : EIATTR_VRC_CTA_INIT_COUNT
	.align		4
        /*0024*/ 	.byte	0x02, 0x4a
	.zero		1
	.zero		1


	//----- nvinfo : EIATTR_EXIT_INSTR_OFFSETS
	.align		4
        /*0028*/ 	.byte	0x04, 0x1c
        /*002a*/ 	.short	(.L_454 - .L_453)


	//   ....[0]....
.L_453:
        /*002c*/ 	.word	0x00000010


	//----- nvinfo : EIATTR_MAX_THREADS
	.align		4
.L_454:
        /*0030*/ 	.byte	0x04, 0x05
        /*0032*/ 	.short	(.L_456 - .L_455)
.L_455:
        /*0034*/ 	.word	0x00000180
        /*0038*/ 	.word	0x00000001
        /*003c*/ 	.word	0x00000001


	//----- nvinfo : EIATTR_CBANK_PARAM_SIZE
	.align		4
.L_456:
        /*0040*/ 	.byte	0x03, 0x19
        /*0042*/ 	.short	0x0680


	//----- nvinfo : EIATTR_PARAM_CBANK
	.align		4
        /*0044*/ 	.byte	0x04, 0x0a
        /*0046*/ 	.short	(.L_458 - .L_457)
	.align		4
.L_457:
        /*0048*/ 	.word	index@(.nv.constant0._ZN7cutlass13device_kernelIN5flash11enable_sm90INS1_16FlashAttnBwdSm90INS1_25CollectiveMainloopBwdSm90ILi2ELi2ELi2EN4cute5tupleIJNS5_1CILi1EEES8_S8_EEENS6_IJNS7_ILi64EEENS7_ILi128EEENS7_ILi96EEEEEENS_10bfloat16_tEfNS_4arch4Sm90ELb1ELb0ELb0ELb1ELb1ELb1ELb0ELb0ELi2ELi1ELi2ELi1ELb1EEENS1_21CollectiveEpilogueBwdISD_SE_SG_Li256ELb1ELb0ELi1EEENS1_25SingleTileBwdLPTSchedulerILb1ELi128ELb1EEEEEEEEEvNT_6ParamsE)
        /*004c*/ 	.short	0x0380
        /*004e*/ 	.short	0x0680


	//----- nvinfo : EIATTR_SW_WAR
	.align		4
.L_458:
        /*0050*/ 	.byte	0x04, 0x36
        /*0052*/ 	.short	(.L_460 - .L_459)
.L_459:
        /*0054*/ 	.word	0x00000008
.L_460:


//--------------------- .nv.info._ZN7cutlass13device_kernelIN5flash11enable_sm90INS1_16FlashAttnBwdSm90INS1_25CollectiveMainloopBwdSm90ILi2ELi2ELi2EN4cute5tupleIJNS5_1CILi1EEES8_S8_EEENS6_IJNS7_ILi64EEENS7_ILi128EEENS7_ILi96EEEEEENS_10bfloat16_tEfNS_4arch4Sm90ELb1ELb0ELb0ELb1ELb0ELb1ELb0ELb0ELi2ELi1ELi2ELi1ELb1EEENS1_24CollectiveEpilogueBwdGQAISD_fSG_Li256ELb1ELb0EEENS1_25SingleTileBwdLPTSchedulerILb1ELi128ELb0EEEEEEEEEvNT_6ParamsE --------------------------
	.section	.nv.info._ZN7cutlass13device_kernelIN5flash11enable_sm90INS1_16FlashAttnBwdSm90INS1_25CollectiveMainloopBwdSm90ILi2ELi2ELi2EN4cute5tupleIJNS5_1CILi1EEES8_S8_EEENS6_IJNS7_ILi64EEENS7_ILi128EEENS7_ILi96EEEEEENS_10bfloat16_tEfNS_4arch4Sm90ELb1ELb0ELb0ELb1ELb0ELb1ELb0ELb0ELi2ELi1ELi2ELi1ELb1EEENS1_24CollectiveEpilogueBwdGQAISD_fSG_Li256ELb1ELb0EEENS1_25SingleTileBwdLPTSchedulerILb1ELi128ELb0EEEEEEEEEvNT_6ParamsE,"",@"SHT_CUDA_INFO"
	.sectionflags	@""
	.align	4


	//----- nvinfo : EIATTR_CUDA_API_VERSION
	.align		4
        /*0000*/ 	.byte	0x04, 0x37
        /*0002*/ 	.short	(.L_462 - .L_461)
.L_461:
        /*0004*/ 	.word	0x00000082


	//----- nvinfo : EIATTR_KPARAM_INFO
	.align		4
.L_462:
        /*0008*/ 	.byte	0x04, 0x17
        /*000a*/ 	.short	(.L_464 - .L_463)
.L_463:
        /*000c*/ 	.word	0x00000000
        /*0010*/ 	.short	0x0000
        /*0012*/ 	.short	0x0000
        /*0014*/ 	.byte	0x00, 0xf0, 0x01, 0x1c


	//----- nvinfo : EIATTR_SPARSE_MMA_MASK
	.align		4
.L_464:
        /*0018*/ 	.byte	0x03, 0x50
        /*001a*/ 	.short	0x0000


	//----- nvinfo : EIATTR_MAXREG_COUNT
	.align		4
        /*001c*/ 	.byte	0x03, 0x1b
        /*001e*/ 	.short	0x00a8


	//----- nvinfo : EIATTR_MERCURY_ISA_VERSION
	.align		4
        /*0020*/ 	.byte	0x03, 0x5f
        /*0022*/ 	.short	0x0101


	//----- nvinfo : EIATTR_VRC_CTA_INIT_COUNT
	.align		4
        /*0024*/ 	.byte	0x02, 0x4a
	.zero		1
	.zero		1


	//----- nvinfo : EIATTR_EXIT_INSTR_OFFSETS
	.align		4
        /*0028*/ 	.byte	0x04, 0x1c
        /*002a*/ 	.short	(.L_466 - .L_465)


	//   ....[0]....
.L_465:
        /*002c*/ 	.word	0x00000010


	//----- nvinfo : EIATTR_MAX_THREADS
	.align		4
.L_466:
        /*0030*/ 	.byte	0x04, 0x05
        /*0032*/ 	.short	(.L_468 - .L_467)
.L_467:
        /*0034*/ 	.word	0x00000180
        /*0038*/ 	.word	0x00000001
        /*003c*/ 	.word	0x00000001


	//----- nvinfo : EIATTR_CBANK_PARAM_SIZE
	.align		4
.L_468:
        /*0040*/ 	.byte	0x03, 0x19
        /*0042*/ 	.short	0x0700


	//----- nvinfo : EIATTR_PARAM_CBANK
	.align		4
        /*0044*/ 	.byte	0x04, 0x0a
        /*0046*/ 	.short	(.L_470 - .L_469)
	.align		4
.L_469:
        /*0048*/ 	.word	index@(.nv.constant0._ZN7cutlass13device_kernelIN5flash11enable_sm90INS1_16FlashAttnBwdSm90INS1_25CollectiveMainloopBwdSm90ILi2ELi2ELi2EN4cute5tupleIJNS5_1CILi1EEES8_S8_EEENS6_IJNS7_ILi64EEENS7_ILi128EEENS7_ILi96EEEEEENS_10bfloat16_tEfNS_4arch4Sm90ELb1ELb0ELb0ELb1ELb0ELb1ELb0ELb0ELi2ELi1ELi2ELi1ELb1EEENS1_24CollectiveEpilogueBwdGQAISD_fSG_Li256ELb1ELb0EEENS1_25SingleTileBwdLPTSchedulerILb1ELi128ELb0EEEEEEEEEvNT_6ParamsE)
        /*004c*/ 	.short	0x0380
        /*004e*/ 	.short	0x0700


	//----- nvinfo : EIATTR_SW_WAR
	.align		4
.L_470:
        /*0050*/ 	.byte	0x04, 0x36
        /*0052*/ 	.short	(.L_472 - .L_471)
.L_471:
        /*0054*/ 	.word	0x00000008
.L_472:


//--------------------- .nv.info._ZN7cutlass13device_kernelIN5flash32FlashAttnBwdPostprocessConvertdQIN4cute5tupleIJNS3_1CILi128EEENS5_ILi96EEEEEENS_10bfloat16_tEfNS_4arch4Sm90ELi256ENS3_8TiledMMAINS3_8MMA_AtomIJNS3_4SM904GMMA27MMA_64x96x16_F32BF16BF16_RSILNSF_5MajorE0ELSH_1ELNSF_7ScaleInE1ELSI_1EEEEEENS3_6LayoutINS4_IJNS5_ILi2EEENS5_ILi1EEESN_EEENS4_IJSN_NS5_ILi0EEESP_EEEEENS4_IJNS3_10UnderscoreESS_SS_EEEEELb0EEEEEvNT_6ParamsE --------------------------
	.section	.nv.info._ZN7cutlass13device_kernelIN5flash32FlashAttnBwdPostprocessConvertdQIN4cute5tupleIJNS3_1CILi128EEENS5_ILi96EEEEEENS_10bfloat16_tEfNS_4arch4Sm90ELi256ENS3_8TiledMMAINS3_8MMA_AtomIJNS3_4SM904GMMA27MMA_64x96x16_F32BF16BF16_RSILNSF_5MajorE0ELSH_1ELNSF_7ScaleInE1ELSI_1EEEEEENS3_6LayoutINS4_IJNS5_ILi2EEENS5_ILi1EEESN_EEENS4_IJSN_NS5_ILi0EEESP_EEEEENS4_IJNS3_10UnderscoreESS_SS_EEEEELb0EEEEEvNT_6ParamsE,"",@"SHT_CUDA_INFO"
	.sectionflags	@""
	.align	4


	//----- nvinfo : EIATTR_CUDA_API_VERSION
	.align		4
        /*0000*/ 	.byte	0x04, 0x37
        /*0002*/ 	.short	(.L_474 - .L_473)
.L_473:
        /*0004*/ 	.word	0x00000082


	//----- nvinfo : EIATTR_KPARAM_INFO
	.align		4
.L_474:
        /*0008*/ 	.byte	0x04, 0x17
        /*000a*/ 	.short	(.L_476 - .L_475)
.L_475:
        /*000c*/ 	.word	0x00000000
        /*0010*/ 	.short	0x0000
        /*0012*/ 	.short	0x0000
        /*0014*/ 	.byte	0x00, 0xf0, 0xc1, 0x01


	//----- nvinfo : EIATTR_SPARSE_MMA_MASK
	.align		4
.L_476:
        /*0018*/ 	.byte	0x03, 0x50
        /*001a*/ 	.short	0x0000


	//----- nvinfo : EIATTR_MAXREG_COUNT
	.align		4
        /*001c*/ 	.byte	0x03, 0x1b
        /*001e*/ 	.short	0x0080


	//----- nvinfo : EIATTR_NUM_BARRIERS
	.align		4
        /*0020*/ 	.byte	0x02, 0x4c
        /*0022*/ 	.byte	0x01
	.zero		1


	//----- nvinfo : EIATTR_MERCURY_ISA_VERSION
	.align		4
        /*0024*/ 	.byte	0x03, 0x5f
        /*0026*/ 	.short	0x0101


	//----- nvinfo : EIATTR_VRC_CTA_INIT_COUNT
	.align		4
        /*0028*/ 	.byte	0x02, 0x4a
	.zero		1
	.zero		1


	//----- nvinfo : EIATTR_MBARRIER_INSTR_OFFSETS
	.align		4
        /*002c*/ 	.byte	0x04, 0x39
        /*002e*/ 	.short	(.L_478 - .L_477)


	//   ....[0]....
.L_477:
        /*0030*/ 	.word	0x00000480
        /*0034*/ 	.word	0x000000ff
        /*0038*/ 	.word	0x00012000
        /*003c*/ 	.short	0x0100
        /*003e*/ 	.byte	0x06
	.zero		1


	//   ....[1]....
        /*0040*/ 	.word	0x00000560
        /*0044*/ 	.word	0x00000006
        /*0048*/ 	.word	0x00012000
        /*004c*/ 	.short	0x010a
        /*004e*/ 	.byte	0xff
	.zero		1


	//----- nvinfo : EIATTR_NUM_MBARRIERS
	.align		4
.L_478:
        /*0050*/ 	.byte	0x03, 0x38
        /*0052*/ 	.short	0x0001


	//----- nvinfo : EIATTR_EXIT_INSTR_OFFSETS
	.align		4
        /*0054*/ 	.byte	0x04, 0x1c
        /*0056*/ 	.short	(.L_480 - .L_479)


	//   ....[0]....
.L_479:
        /*0058*/ 	.word	0x00000280


	//   ....[1]....
        /*005c*/ 	.word	0x00000fb0


	//   ....[2]....
        /*0060*/ 	.word	0x000010f0


	//   ....[3]....
        /*0064*/ 	.word	0x00001110


	//----- nvinfo : EIATTR_MAX_THREADS
	.align		4
.L_480:
        /*0068*/ 	.byte	0x04, 0x05
        /*006a*/ 	.short	(.L_482 - .L_481)
.L_481:
        /*006c*/ 	.word	0x00000100
        /*0070*/ 	.word	0x00000001
        /*0074*/ 	.word	0x00000001


	//----- nvinfo : EIATTR_CRS_STACK_SIZE
	.align		4
.L_482:
        /*0078*/ 	.byte	0x04, 0x1e
        /*007a*/ 	.short	(.L_484 - .L_483)
.L_483:
        /*007c*/ 	.word	0x00000000


	//----- nvinfo : EIATTR_CBANK_PARAM_SIZE
	.align		4
.L_484:
        /*0080*/ 	.byte	0x03, 0x19
        /*0082*/ 	.short	0x0070


	//----- nvinfo : EIATTR_PARAM_CBANK
	.align		4
        /*0084*/ 	.byte	0x04, 0x0a
        /*0086*/ 	.short	(.L_486 - .L_485)
	.align		4
.L_485:
        /*0088*/ 	.word	index@(.nv.constant0._ZN7cutlass13device_kernelIN5flash32FlashAttnBwdPostprocessConvertdQIN4cute5tupleIJNS3_1CILi128EEENS5_ILi96EEEEEENS_10bfloat16_tEfNS_4arch4Sm90ELi256ENS3_8TiledMMAINS3_8MMA_AtomIJNS3_4SM904GMMA27MMA_64x96x16_F32BF16BF16_RSILNSF_5MajorE0ELSH_1ELNSF_7ScaleInE1ELSI_1EEEEEENS3_6LayoutINS4_IJNS5_ILi2EEENS5_ILi1EEESN_EEENS4_IJSN_NS5_ILi0EEESP_EEEEENS4_IJNS3_10UnderscoreESS_SS_EEEEELb0EEEEEvNT_6ParamsE)
        /*008c*/ 	.short	0x0380
        /*008e*/ 	.short	0x0070


	//----- nvinfo : EIATTR_SW_WAR
	.align		4
.L_486:
        /*0090*/ 	.byte	0x04, 0x36
        /*0092*/ 	.short	(.L_488 - .L_487)
.L_487:
        /*0094*/ 	.word	0x00000008
.L_488:


//--------------------- .nv.info._ZN7cutlass13device_kernelIN5flash32FlashAttnBwdPostprocessConvertdQIN4cute5tupleIJNS3_1CILi64EEENS5_ILi96EEEEEENS_10bfloat16_tEfNS_4arch4Sm90ELi256ENS3_8TiledMMAINS3_8MMA_AtomIJNS3_4SM904GMMA27MMA_64x16x16_F32BF16BF16_SSILNSF_5MajorE0ELSH_1ELNSF_7ScaleInE1ELSI_1EEEEEENS3_6LayoutINS4_IJNS5_ILi1EEENS5_ILi2EEESM_EEENS4_IJNS5_ILi0EEESM_SP_EEEEENS4_IJNS3_10UnderscoreESS_SS_EEEEELb0EEEEEvNT_6ParamsE --------------------------
	.section	.nv.info._ZN7cutlass13device_kernelIN5flash32FlashAttnBwdPostprocessConvertdQIN4cute5tupleIJNS3_1CILi64EEENS5_ILi96EEEEEENS_10bfloat16_tEfNS_4arch4Sm90ELi256ENS3_8TiledMMAINS3_8MMA_AtomIJNS3_4SM904GMMA27MMA_64x16x16_F32BF16BF16_SSILNSF_5MajorE0ELSH_1ELNSF_7ScaleInE1ELSI_1EEEEEENS3_6LayoutINS4_IJNS5_ILi1EEENS5_ILi2EEESM_EEENS4_IJNS5_ILi0EEESM_SP_EEEEENS4_IJNS3_10UnderscoreESS_SS_EEEEELb0EEEEEvNT_6ParamsE,"",@"SHT_CUDA_INFO"
	.sectionflags	@""
	.align	4


	//----- nvinfo : EIATTR_CUDA_API_VERSION
	.align		4
        /*0000*/ 	.byte	0x04, 0x37
        /*0002*/ 	.short	(.L_490 - .L_489)
.L_489:
        /*0004*/ 	.word	0x00000082


	//----- nvinfo : EIATTR_KPARAM_INFO
	.align		4
.L_490:
        /*0008*/ 	.byte	0x04, 0x17
        /*000a*/ 	.short	(.L_492 - .L_491)
.L_491:
        /*000c*/ 	.word	0x00000000
        /*0010*/ 	.short	0x0000
        /*0012*/ 	.short	0x0000
        /*0014*/ 	.byte	0x00, 0xf0, 0xc1, 0x01


	//----- nvinfo : EIATTR_SPARSE_MMA_MASK
	.align		4
.L_492:
        /*0018*/ 	.byte	0x03, 0x50
        /*001a*/ 	.short	0x0000


	//----- nvinfo : EIATTR_MAXREG_COUNT
	.align		4
        /*001c*/ 	.byte	0x03, 0x1b
        /*001e*/ 	.short	0x0080


	//----- nvinfo : EIATTR_NUM_BARRIERS
	.align		4
        /*0020*/ 	.byte	0x02, 0x4c
        /*0022*/ 	.byte	0x01
	.zero		1


	//----- nvinfo : EIATTR_MERCURY_ISA_VERSION
	.align		4
        /*0024*/ 	.byte	0x03, 0x5f
        /*0026*/ 	.short	0x0101


	//----- nvinfo : EIATTR_VRC_CTA_INIT_COUNT
	.align		4
        /*0028*/ 	.byte	0x02, 0x4a
	.zero		1
	.zero		1


	//----- nvinfo : EIATTR_MBARRIER_INSTR_OFFSETS
	.align		4
        /*002c*/ 	.byte	0x04, 0x39
        /*002e*/ 	.short	(.L_494 - .L_493)


	//   ....[0]....
.L_493:
        /*0030*/ 	.word	0x00000480
        /*0034*/ 	.word	0x000000ff
        /*0038*/ 	.word	0x00009000
        /*003c*/ 	.short	0x0100
        /*003e*/ 	.byte	0x06
	.zero		1


	//   ....[1]....
        /*0040*/ 	.word	0x00000560
        /*0044*/ 	.word	0x00000005
        /*0048*/ 	.word	0x00009000
        /*004c*/ 	.short	0x010a
        /*004e*/ 	.byte	0xff
	.zero		1


	//----- nvinfo : EIATTR_NUM_MBARRIERS
	.align		4
.L_494:
        /*0050*/ 	.byte	0x03, 0x38
        /*0052*/ 	.short	0x0001


	//----- nvinfo : EIATTR_EXIT_INSTR_OFFSETS
	.align		4
        /*0054*/ 	.byte	0x04, 0x1c
        /*0056*/ 	.short	(.L_496 - .L_495)


	//   ....[0]....
.L_495:
        /*0058*/ 	.word	0x00000280


	//   ....[1]....
        /*005c*/ 	.word	0x000009d0


	//   ....[2]....
        /*0060*/ 	.word	0x00000c40


	//   ....[3]....
        /*0064*/ 	.word	0x00000c70


	//----- nvinfo : EIATTR_MAX_THREADS
	.align		4
.L_496:
        /*0068*/ 	.byte	0x04, 0x05
        /*006a*/ 	.short	(.L_498 - .L_497)
.L_497:
        /*006c*/ 	.word	0x00000100
        /*0070*/ 	.word	0x00000001
        /*0074*/ 	.word	0x00000001


	//----- nvinfo : EIATTR_CRS_STACK_SIZE
	.align		4
.L_498:
        /*0078*/ 	.byte	0x04, 0x1e
        /*007a*/ 	.short	(.L_500 - .L_499)
.L_499:
        /*007c*/ 	.word	0x00000000


	//----- nvinfo : EIATTR_CBANK_PARAM_SIZE
	.align		4
.L_500:
        /*0080*/ 	.byte	0x03, 0x19
        /*0082*/ 	.short	0x0070


	//----- nvinfo : EIATTR_PARAM_CBANK
	.align		4
        /*0084*/ 	.byte	0x04, 0x0a
        /*0086*/ 	.short	(.L_502 - .L_501)
	.align		4
.L_501:
        /*0088*/ 	.word	index@(.nv.constant0._ZN7cutlass13device_kernelIN5flash32FlashAttnBwdPostprocessConvertdQIN4cute5tupleIJNS3_1CILi64EEENS5_ILi96EEEEEENS_10bfloat16_tEfNS_4arch4Sm90ELi256ENS3_8TiledMMAINS3_8MMA_AtomIJNS3_4SM904GMMA27MMA_64x16x16_F32BF16BF16_SSILNSF_5MajorE0ELSH_1ELNSF_7ScaleInE1ELSI_1EEEEEENS3_6LayoutINS4_IJNS5_ILi1EEENS5_ILi2EEESM_EEENS4_IJNS5_ILi0EEESM_SP_EEEEENS4_IJNS3_10UnderscoreESS_SS_EEEEELb0EEEEEvNT_6ParamsE)
        /*008c*/ 	.short	0x0380
        /*008e*/ 	.short	0x0070


	//----- nvinfo : EIATTR_SW_WAR
	.align		4
.L_502:
        /*0090*/ 	.byte	0x04, 0x36
        /*0092*/ 	.short	(.L_504 - .L_503)
.L_503:
        /*0094*/ 	.word	0x00000008
.L_504:


//--------------------- .nv.info._ZN7cutlass13device_kernelIN5flash11enable_sm90INS1_16FlashAttnBwdSm90INS1_25CollectiveMainloopBwdSm90ILi2ELi2ELi2EN4cute5tupleIJNS5_1CILi1EEES8_S8_EEENS6_IJNS7_ILi64EEENS7_ILi128EEENS7_ILi96EEEEEENS_10bfloat16_tEfNS_4arch4Sm90ELb1ELb0ELb0ELb1ELb1ELb1ELb0ELb0ELi2ELi1ELi2ELi1ELb1EEENS1_24CollectiveEpilogueBwdGQAISD_fSG_Li256ELb1ELb1EEENS1_25SingleTileBwdLPTSchedulerILb1ELi128ELb1EEEEEEEEEvNT_6ParamsE --------------------------
	.section	.nv.info._ZN7cutlass13device_kernelIN5flash11enable_sm90INS1_16FlashAttnBwdSm90INS1_25CollectiveMainloopBwdSm90ILi2ELi2ELi2EN4cute5tupleIJNS5_1CILi1EEES8_S8_EEENS6_IJNS7_ILi64EEENS7_ILi128EEENS7_ILi96EEEEEENS_10bfloat16_tEfNS_4arch4Sm90ELb1ELb0ELb0ELb1ELb1ELb1ELb0ELb0ELi2ELi1ELi2ELi1ELb1EEENS1_24CollectiveEpilogueBwdGQAISD_fSG_Li256ELb1ELb1EEENS1_25SingleTileBwdLPTSchedulerILb1ELi128ELb1EEEEEEEEEvNT_6ParamsE,"",@"SHT_CUDA_INFO"
	.sectionflags	@""
	.align	4


	//----- nvinfo : EIATTR_CUDA_API_VERSION
	.align		4
        /*0000*/ 	.byte	0x04, 0x37
        /*0002*/ 	.short	(.L_506 - .L_505)
.L_505:
        /*0004*/ 	.word	0x00000082


	//----- nvinfo : EIATTR_KPARAM_INFO
	.align		4
.L_506:
        /*0008*/ 	.byte	0x04, 0x17
        /*000a*/ 	.short	(.L_508 - .L_507)
.L_507:
        /*000c*/ 	.word	0x00000000
        /*0010*/ 	.short	0x0000
        /*0012*/ 	.short	0x0000
        /*0014*/ 	.byte	0x00, 0xf0, 0x01, 0x1c


	//----- nvinfo : EIATTR_SPARSE_MMA_MASK
	.align		4
.L_508:
        /*0018*/ 	.byte	0x03, 0x50
        /*001a*/ 	.short	0x0000


	//----- nvinfo : EIATTR_MAXREG_COUNT
	.align		4
        /*001c*/ 	.byte	0x03, 0x1b
        /*001e*/ 	.short	0x00a8


	//----- nvinfo : EIATTR_MERCURY_ISA_VERSION
	.align		4
        /*0020*/ 	.byte	0x03, 0x5f
        /*0022*/ 	.short	0x0101


	//----- nvinfo : EIATTR_VRC_CTA_INIT_COUNT
	.align		4
        /*0024*/ 	.byte	0x02, 0x4a
	.zero		1
	.zero		1


	//----- nvinfo : EIATTR_EXIT_INSTR_OFFSETS
	.align		4
        /*0028*/ 	.byte	0x04, 0x1c
        /*002a*/ 	.short	(.L_510 - .L_509)


	//   ....[0]....
.L_509:
        /*002c*/ 	.word	0x00000010


	//----- nvinfo : EIATTR_MAX_THREADS
	.align		4
.L_510:
        /*0030*/ 	.byte	0x04, 0x05
        /*0032*/ 	.short	(.L_512 - .L_511)
.L_511:
        /*0034*/ 	.word	0x00000180
        /*0038*/ 	.word	0x00000001
        /*003c*/ 	.word	0x00000001


	//----- nvinfo : EIATTR_CBANK_PARAM_SIZE
	.align		4
.L_512:
        /*0040*/ 	.byte	0x03, 0x19
        /*0042*/ 	.short	0x0700


	//----- nvinfo : EIATTR_PARAM_CBANK
	.align		4
        /*0044*/ 	.byte	0x04, 0x0a
        /*0046*/ 	.short	(.L_514 - .L_513)
	.align		4
.L_513:
        /*0048*/ 	.word	index@(.nv.constant0._ZN7cutlass13device_kernelIN5flash11enable_sm90INS1_16FlashAttnBwdSm90INS1_25CollectiveMainloopBwdSm90ILi2ELi2ELi2EN4cute5tupleIJNS5_1CILi1EEES8_S8_EEENS6_IJNS7_ILi64EEENS7_ILi128EEENS7_ILi96EEEEEENS_10bfloat16_tEfNS_4arch4Sm90ELb1ELb0ELb0ELb1ELb1ELb1ELb0ELb0ELi2ELi1ELi2ELi1ELb1EEENS1_24CollectiveEpilogueBwdGQAISD_fSG_Li256ELb1ELb1EEENS1_25SingleTileBwdLPTSchedulerILb1ELi128ELb1EEEEEEEEEvNT_6ParamsE)
        /*004c*/ 	.short	0x0380
        /*004e*/ 	.short	0x0700


	//----- nvinfo : EIATTR_SW_WAR
	.align		4
.L_514:
        /*0050*/ 	.byte	0x04, 0x36
        /*0052*/ 	.short	(.L_516 - .L_515)
.L_515:
        /*0054*/ 	.word	0x00000008
.L_516:


//--------------------- .nv.info._ZN7cutlass13device_kernelIN5flash22FlashAttnBwdPreprocessIN4cute5tupleIJNS3_1CILi64EEENS5_ILi96EEEEEENS_10bfloat16_tEfNS_4arch4Sm90ELb1ELb1EEEEEvNT_6ParamsE --------------------------
	.section	.nv.info._ZN7cutlass13device_kernelIN5flash22FlashAttnBwdPreprocessIN4cute5tupleIJNS3_1CILi64EEENS5_ILi96EEEEEENS_10bfloat16_tEfNS_4arch4Sm90ELb1ELb1EEEEEvNT_6ParamsE,"",@"SHT_CUDA_INFO"
	.sectionflags	@""
	.align	4


	//----- nvinfo : EIATTR_CUDA_API_VERSION
	.align		4
        /*0000*/ 	.byte	0x04, 0x37
        /*0002*/ 	.short	(.L_518 - .L_517)
.L_517:
        /*0004*/ 	.word	0x00000082


	//----- nvinfo : EIATTR_KPARAM_INFO
	.align		4
.L_518:
        /*0008*/ 	.byte	0x04, 0x17
        /*000a*/ 	.short	(.L_520 - .L_519)
.L_519:
        /*000c*/ 	.word	0x00000000
        /*0010*/ 	.short	0x0000
        /*0012*/ 	.short	0x0000
        /*0014*/ 	.byte	0x00, 0xf0, 0xc1, 0x03


	//----- nvinfo : EIATTR_SPARSE_MMA_MASK
	.align		4
.L_520:
        /*0018*/ 	.byte	0x03, 0x50
        /*001a*/ 	.short	0x0000


	//----- nvinfo : EIATTR_MAXREG_COUNT
	.align		4
        /*001c*/ 	.byte	0x03, 0x1b
        /*001e*/ 	.short	0x0080


	//----- nvinfo : EIATTR_MERCURY_ISA_VERSION
	.align		4
        /*0020*/ 	.byte	0x03, 0x5f
        /*0022*/ 	.short	0x0101


	//----- nvinfo : EIATTR_COOP_GROUP_MASK_REGIDS
	.align		4
        /*0024*/ 	.byte	0x04, 0x29
        /*0026*/ 	.short	(.L_522 - .L_521)


	//   ....[0]....
.L_521:
        /*0028*/ 	.word	0xffffffff


	//   ....[1]....
        /*002c*/ 	.word	0xffffffff


	//----- nvinfo : EIATTR_COOP_GROUP_INSTR_OFFSETS
	.align		4
.L_522:
        /*0030*/ 	.byte	0x04, 0x28
        /*0032*/ 	.short	(.L_524 - .L_523)


	//   ....[0]....
.L_523:
        /*0034*/ 	.word	0x00000d30


	//   ....[1]....
        /*0038*/ 	.word	0x00000df0


	//----- nvinfo : EIATTR_VRC_CTA_INIT_COUNT
	.align		4
.L_524:
        /*003c*/ 	.byte	0x02, 0x4a
	.zero		1
	.zero		1


	//----- nvinfo : EIATTR_EXIT_INSTR_OFFSETS
	.align		4
        /*0040*/ 	.byte	0x04, 0x1c
        /*0042*/ 	.short	(.L_526 - .L_525)


	//   ....[0]....
.L_525:
        /*0044*/ 	.word	0x00000280


	//   ....[1]....
        /*0048*/ 	.word	0x00001170


	//   ....[2]....
        /*004c*/ 	.word	0x000011f0


	//----- nvinfo : EIATTR_MAX_THREADS
	.align		4
.L_526:
        /*0050*/ 	.byte	0x04, 0x05
        /*0052*/ 	.short	(.L_528 - .L_527)
.L_527:
        /*0054*/ 	.word	0x00000100
        /*0058*/ 	.word	0x00000001
        /*005c*/ 	.word	0x00000001


	//----- nvinfo : EIATTR_CRS_STACK_SIZE
	.align		4
.L_528:
        /*0060*/ 	.byte	0x04, 0x1e
        /*0062*/ 	.short	(.L_530 - .L_529)
.L_529:
        /*0064*/ 	.word	0x00000000


	//----- nvinfo : EIATTR_CBANK_PARAM_SIZE
	.align		4
.L_530:
        /*0068*/ 	.byte	0x03, 0x19
        /*006a*/ 	.short	0x00f0


	//----- nvinfo : EIATTR_PARAM_CBANK
	.align		4
        /*006c*/ 	.byte	0x04, 0x0a
        /*006e*/ 	.short	(.L_532 - .L_531)
	.align		4
.L_531:
        /*0070*/ 	.word	index@(.nv.constant0._ZN7cutlass13device_kernelIN5flash22FlashAttnBwdPreprocessIN4cute5tupleIJNS3_1CILi64EEENS5_ILi96EEEEEENS_10bfloat16_tEfNS_4arch4Sm90ELb1ELb1EEEEEvNT_6ParamsE)
        /*0074*/ 	.short	0x0380
        /*0076*/ 	.short	0x00f0


	//----- nvinfo : EIATTR_SW_WAR
	.align		4
.L_532:
        /*0078*/ 	.byte	0x04, 0x36
        /*007a*/ 	.short	(.L_534 - .L_533)
.L_533:
        /*007c*/ 	.word	0x00000008
.L_534:


//--------------------- .nv.callgraph             --------------------------
	.section	.nv.callgraph,"",@"SHT_CUDA_CALLGRAPH"
	.align	4
	.sectionentsize	8
	.align		4
        /*0000*/ 	.word	0x00000000
	.align		4
        /*0004*/ 	.word	0xffffffff
	.align		4
        /*0008*/ 	.word	0x00000000
	.align		4
        /*000c*/ 	.word	0xfffffffe
	.align		4
        /*0010*/ 	.word	0x00000000
	.align		4
        /*0014*/ 	.word	0xfffffffd
	.align		4
        /*0018*/ 	.word	0x00000000
	.align		4
        /*001c*/ 	.word	0xfffffffc


//--------------------- .nv.constant4             --------------------------
	.section	.nv.constant4,"a",@progbits
	.align	8
	.align		8
.nv.constant4:
        /*0000*/ 	.dword	_ZN65_INTERNAL_63387ab6_29_flash_bwd_hdim96_bf16_sm90_cu_744032ad_31074cuda3std3__45__cpo5beginE
	.align		8
        /*0008*/ 	.dword	_ZN65_INTERNAL_63387ab6_29_flash_bwd_hdim96_bf16_sm90_cu_744032ad_31074cuda3std3__45__cpo3endE
	.align		8
        /*0010*/ 	.dword	_ZN65_INTERNAL_63387ab6_29_flash_bwd_hdim96_bf16_sm90_cu_744032ad_31074cuda3std3__45__cpo6cbeginE
	.align		8
        /*0018*/ 	.dword	_ZN65_INTERNAL_63387ab6_29_flash_bwd_hdim96_bf16_sm90_cu_744032ad_31074cuda3std3__45__cpo4cendE
	.align		8
        /*0020*/ 	.dword	_ZN65_INTERNAL_63387ab6_29_flash_bwd_hdim96_bf16_sm90_cu_744032ad_31074cuda3std3__467_GLOBAL__N__63387ab6_29_flash_bwd_hdim96_bf16_sm90_cu_744032ad_31076ignoreE
	.align		8
        /*0028*/ 	.dword	_ZN65_INTERNAL_63387ab6_29_flash_bwd_hdim96_bf16_sm90_cu_744032ad_31074cuda3std3__419piecewise_constructE
	.align		8
        /*0030*/ 	.dword	_ZN65_INTERNAL_63387ab6_29_flash_bwd_hdim96_bf16_sm90_cu_744032ad_31074cuda3std3__48in_placeE
	.align		8
        /*0038*/ 	.dword	_ZN65_INTERNAL_63387ab6_29_flash_bwd_hdim96_bf16_sm90_cu_744032ad_31074cuda3std6ranges3__45__cpo4swapE
	.align		8
        /*0040*/ 	.dword	_ZN65_INTERNAL_63387ab6_29_flash_bwd_hdim96_bf16_sm90_cu_744032ad_31074cuda3std6ranges3__45__cpo9iter_moveE
	.align		8
        /*0048*/ 	.dword	_ZN65_INTERNAL_63387ab6_29_flash_bwd_hdim96_bf16_sm90_cu_744032ad_31074cute7productE
	.align		8
        /*0050*/ 	.dword	_ZN65_INTERNAL_63387ab6_29_flash_bwd_hdim96_bf16_sm90_cu_744032ad_31074cute1_E


//--------------------- .text._ZN7cutlass13device_kernelIN5flash11enable_sm90INS1_16FlashAttnBwdSm90INS1_25CollectiveMainloopBwdSm90ILi2ELi2ELi2EN4cute5tupleIJNS5_1CILi1EEES8_S8_EEENS6_IJNS7_ILi64EEENS7_ILi128EEENS7_ILi96EEEEEENS_10bfloat16_tEfNS_4arch4Sm90ELb0ELb0ELb0ELb0ELb0ELb1ELb0ELb0ELi2ELi1ELi2ELi1ELb1EEENS1_21CollectiveEpilogueBwdISD_SE_SG_Li256ELb0ELb0ELi1EEENS1_19SingleTileSchedulerILb0ELb0ELb0ELi128EEEEEEEEEvNT_6ParamsE --------------------------
	.section	.text._ZN7cutlass13device_kernelIN5flash11enable_sm90INS1_16FlashAttnBwdSm90INS1_25CollectiveMainloopBwdSm90ILi2ELi2ELi2EN4cute5tupleIJNS5_1CILi1EEES8_S8_EEENS6_IJNS7_ILi64EEENS7_ILi128EEENS7_ILi96EEEEEENS_10bfloat16_tEfNS_4arch4Sm90ELb0ELb0ELb0ELb0ELb0ELb1ELb0ELb0ELi2ELi1ELi2ELi1ELb1EEENS1_21CollectiveEpilogueBwdISD_SE_SG_Li256ELb0ELb0ELi1EEENS1_19SingleTileSchedulerILb0ELb0ELb0ELi128EEEEEEEEEvNT_6ParamsE,"ax",@progbits
	.align	128
.text._ZN7cutlass13device_kernelIN5flash11enable_sm90INS1_16FlashAttnBwdSm90INS1_25CollectiveMainloopBwdSm90ILi2ELi2ELi2EN4cute5tupleIJNS5_1CILi1EEES8_S8_EEENS6_IJNS7_ILi64EEENS7_ILi128EEENS7_ILi96EEEEEENS_10bfloat16_tEfNS_4arch4Sm90ELb0ELb0ELb0ELb0ELb0ELb1ELb0ELb0ELi2ELi1ELi2ELi1ELb1EEENS1_21CollectiveEpilogueBwdISD_SE_SG_Li256ELb0ELb0ELi1EEENS1_19SingleTileSchedulerILb0ELb0ELb0ELi128EEEEEEEEEvNT_6ParamsE:
        .type           _ZN7cutlass13device_kernelIN5flash11enable_sm90INS1_16FlashAttnBwdSm90INS1_25CollectiveMainloopBwdSm90ILi2ELi2ELi2EN4cute5tupleIJNS5_1CILi1EEES8_S8_EEENS6_IJNS7_ILi64EEENS7_ILi128EEENS7_ILi96EEEEEENS_10bfloat16_tEfNS_4arch4Sm90ELb0ELb0ELb0ELb0ELb0ELb1ELb0ELb0ELi2ELi1ELi2ELi1ELb1EEENS1_21CollectiveEpilogueBwdISD_SE_SG_Li256ELb0ELb0ELi1EEENS1_19SingleTileSchedulerILb0ELb0ELb0ELi128EEEEEEEEEvNT_6ParamsE,@function
        .size           _ZN7cutlass13device_kernelIN5flash11enable_sm90INS1_16FlashAttnBwdSm90INS1_25CollectiveMainloopBwdSm90ILi2ELi2ELi2EN4cute5tupleIJNS5_1CILi1EEES8_S8_EEENS6_IJNS7_ILi64EEENS7_ILi128EEENS7_ILi96EEEEEENS_10bfloat16_tEfNS_4arch4Sm90ELb0ELb0ELb0ELb0ELb0ELb1ELb0ELb0ELi2ELi1ELi2ELi1ELb1EEENS1_21CollectiveEpilogueBwdISD_SE_SG_Li256ELb0ELb0ELi1EEENS1_19SingleTileSchedulerILb0ELb0ELb0ELi128EEEEEEEEEvNT_6ParamsE,(.L_x_66 - _ZN7cutlass13device_kernelIN5flash11enable_sm90INS1_16FlashAttnBwdSm90INS1_25CollectiveMainloopBwdSm90ILi2ELi2ELi2EN4cute5tupleIJNS5_1CILi1EEES8_S8_EEENS6_IJNS7_ILi64EEENS7_ILi128EEENS7_ILi96EEEEEENS_10bfloat16_tEfNS_4arch4Sm90ELb0ELb0ELb0ELb0ELb0ELb1ELb0ELb0ELi2ELi1ELi2ELi1ELb1EEENS1_21CollectiveEpilogueBwdISD_SE_SG_Li256ELb0ELb0ELi1EEENS1_19SingleTileSchedulerILb0ELb0ELb0ELi128EEEEEEEEEvNT_6ParamsE)
        .other          _ZN7cutlass13device_kernelIN5flash11enable_sm90INS1_16FlashAttnBwdSm90INS1_25CollectiveMainloopBwdSm90ILi2ELi2ELi2EN4cute5tupleIJNS5_1CILi1EEES8_S8_EEENS6_IJNS7_ILi64EEENS7_ILi128EEENS7_ILi96EEEEEENS_10bfloat16_tEfNS_4arch4Sm90ELb0ELb0ELb0ELb0ELb0ELb1ELb0ELb0ELi2ELi1ELi2ELi1ELb1EEENS1_21CollectiveEpilogueBwdISD_SE_SG_Li256ELb0ELb0ELi1EEENS1_19SingleTileSchedulerILb0ELb0ELb0ELi128EEEEEEEEEvNT_6ParamsE,@"STO_CUDA_ENTRY STV_DEFAULT"
_ZN7cutlass13device_kernelIN5flash11enable_sm90INS1_16FlashAttnBwdSm90INS1_25CollectiveMainloopBwdSm90ILi2ELi2ELi2EN4cute5tupleIJNS5_1CILi1EEES8_S8_EEENS6_IJNS7_ILi64EEENS7_ILi128EEENS7_ILi96EEEEEENS_10bfloat16_tEfNS_4arch4Sm90ELb0ELb0ELb0ELb0ELb0ELb1ELb0ELb0ELi2ELi1ELi2ELi1ELb1EEENS1_21CollectiveEpilogueBwdISD_SE_SG_Li256ELb0ELb0ELi1EEENS1_19SingleTileSchedulerILb0ELb0ELb0ELi128EEEEEEEEEvNT_6ParamsE:
[----:B------:R-:W-:Y:S01]  /*0000*/  LDC R1, c[0x0][0x37c] ;  /* 0x0000df00ff017b82 */ /* 0x000fe20000000800 */
[----:B------:R-:W-:Y:S05]  /*0010*/  EXIT ;  /* 0x000000000000794d */ /* 0x000fea0003800000 */
.L_x_0:
[----:B------:R-:W-:-:S00]  /*0020*/  BRA `(.L_x_0) ;  /* 0xfffffffc00fc7947 */ /* 0x000fc0000383ffff */
[----:B------:R-:W-:-:S00]  /*0030*/  NOP ;  /* 0x0000000000007918 */ /* 0x000fc00000000000 */
        /* <DEDUP_REMOVED lines=12> */
.L_x_66:


//--------------------- .text._ZN7cutlass13device_kernelIN5flash11enable_sm90INS1_16FlashAttnBwdSm90INS1_25CollectiveMainloopBwdSm90ILi2ELi2ELi2EN4cute5tupleIJNS5_1CILi1EEES8_S8_EEENS6_IJNS7_ILi64EEENS7_ILi128EEENS7_ILi96EEEEEENS_10bfloat16_tEfNS_4arch4Sm90ELb0ELb0ELb0ELb0ELb1ELb1ELb0ELb0ELi2ELi1ELi2ELi1ELb1EEENS1_21CollectiveEpilogueBwdISD_SE_SG_Li256ELb0ELb0ELi1EEENS1_19SingleTileSchedulerILb0ELb0ELb0ELi128EEEEEEEEEvNT_6ParamsE --------------------------
	.section	.text._ZN7cutlass13device_kernelIN5flash11enable_sm90INS1_16FlashAttnBwdSm90INS1_25CollectiveMainloopBwdSm90ILi2ELi2ELi2EN4cute5tupleIJNS5_1CILi1EEES8_S8_EEENS6_IJNS7_ILi64EEENS7_ILi128EEENS7_ILi96EEEEEENS_10bfloat16_tEfNS_4arch4Sm90ELb0ELb0ELb0ELb0ELb1ELb1ELb0ELb0ELi2ELi1ELi2ELi1ELb1EEENS1_21CollectiveEpilogueBwdISD_SE_SG_Li256ELb0ELb0ELi1EEENS1_19SingleTileSchedulerILb0ELb0ELb0ELi128EEEEEEEEEvNT_6ParamsE,"ax",@progbits
	.align	128
.text._ZN7cutlass13device_kernelIN5flash11enable_sm90INS1_16FlashAttnBwdSm90INS1_25CollectiveMainloopBwdSm90ILi2ELi2ELi2EN4cute5tupleIJNS5_1CILi1EEES8_S8_EEENS6_IJNS7_ILi64EEENS7_ILi128EEENS7_ILi96EEEEEENS_10bfloat16_tEfNS_4arch4Sm90ELb0ELb0ELb0ELb0ELb1ELb1ELb0ELb0ELi2ELi1ELi2ELi1ELb1EEENS1_21CollectiveEpilogueBwdISD_SE_SG_Li256ELb0ELb0ELi1EEENS1_19SingleTileSchedulerILb0ELb0ELb0ELi128EEEEEEEEEvNT_6ParamsE:
        .type           _ZN7cutlass13device_kernelIN5flash11enable_sm90INS1_16FlashAttnBwdSm90INS1_25CollectiveMainloopBwdSm90ILi2ELi2ELi2EN4cute5tupleIJNS5_1CILi1EEES8_S8_EEENS6_IJNS7_ILi64EEENS7_ILi128EEENS7_ILi96EEEEEENS_10bfloat16_tEfNS_4arch4Sm90ELb0ELb0ELb0ELb0ELb1ELb1ELb0ELb0ELi2ELi1ELi2ELi1ELb1EEENS1_21CollectiveEpilogueBwdISD_SE_SG_Li256ELb0ELb0ELi1EEENS1_19SingleTileSchedulerILb0ELb0ELb0ELi128EEEEEEEEEvNT_6ParamsE,@function
        .size           _ZN7cutlass13device_kernelIN5flash11enable_sm90INS1_16FlashAttnBwdSm90INS1_25CollectiveMainloopBwdSm90ILi2ELi2ELi2EN4cute5tupleIJNS5_1CILi1EEES8_S8_EEENS6_IJNS7_ILi64EEENS7_ILi128EEENS7_ILi96EEEEEENS_10bfloat16_tEfNS_4arch4Sm90ELb0ELb0ELb0ELb0ELb1ELb1ELb0ELb0ELi2ELi1ELi2ELi1ELb1EEENS1_21CollectiveEpilogueBwdISD_SE_SG_Li256ELb0ELb0ELi1EEENS1_19SingleTileSchedulerILb0ELb0ELb0ELi128EEEEEEEEEvNT_6ParamsE,(.L_x_67 - _ZN7cutlass13device_kernelIN5flash11enable_sm90INS1_16FlashAttnBwdSm90INS1_25CollectiveMainloopBwdSm90ILi2ELi2ELi2EN4cute5tupleIJNS5_1CILi1EEES8_S8_EEENS6_IJNS7_ILi64EEENS7_ILi128EEENS7_ILi96EEEEEENS_10bfloat16_tEfNS_4arch4Sm90ELb0ELb0ELb0ELb0ELb1ELb1ELb0ELb0ELi2ELi1ELi2ELi1ELb1EEENS1_21CollectiveEpilogueBwdISD_SE_SG_Li256ELb0ELb0ELi1EEENS1_19SingleTileSchedulerILb0ELb0ELb0ELi128EEEEEEEEEvNT_6ParamsE)
        .other          _ZN7cutlass13device_kernelIN5flash11enable_sm90INS1_16FlashAttnBwdSm90INS1_25CollectiveMainloopBwdSm90ILi2ELi2ELi2EN4cute5tupleIJNS5_1CILi1EEES8_S8_EEENS6_IJNS7_ILi64EEENS7_ILi128EEENS7_ILi96EEEEEENS_10bfloat16_tEfNS_4arch4Sm90ELb0ELb0ELb0ELb0ELb1ELb1ELb0ELb0ELi2ELi1ELi2ELi1ELb1EEENS1_21CollectiveEpilogueBwdISD_SE_SG_Li256ELb0ELb0ELi1EEENS1_19SingleTileSchedulerILb0ELb0ELb0ELi128EEEEEEEEEvNT_6ParamsE,@"STO_CUDA_ENTRY STV_DEFAULT"
_ZN7cutlass13device_kernelIN5flash11enable_sm90INS1_16FlashAttnBwdSm90INS1_25CollectiveMainloopBwdSm90ILi2ELi2ELi2EN4cute5tupleIJNS5_1CILi1EEES8_S8_EEENS6_IJNS7_ILi64EEENS7_ILi128EEENS7_ILi96EEEEEENS_10bfloat16_tEfNS_4arch4Sm90ELb0ELb0ELb0ELb0ELb1ELb1ELb0ELb0ELi2ELi1ELi2ELi1ELb1EEENS1_21CollectiveEpilogueBwdISD_SE_SG_Li256ELb0ELb0ELi1EEENS1_19SingleTileSchedulerILb0ELb0ELb0ELi128EEEEEEEEEvNT_6ParamsE:
[----:B------:R-:W-:Y:S01]  /*0000*/  LDC R1, c[0x0][0x37c] ;  /* 0x0000df00ff017b82 */ /* 0x000fe20000000800 */
[----:B------:R-:W-:Y:S05]  /*0010*/  EXIT ;  /* 0x000000000000794d */ /* 0x000fea0003800000 */
.L_x_1:
        /* <DEDUP_REMOVED lines=14> */
.L_x_67:


//--------------------- .text._ZN7cutlass13device_kernelIN5flash11enable_sm90INS1_16FlashAttnBwdSm90INS1_25CollectiveMainloopBwdSm90ILi2ELi2ELi2EN4cute5tupleIJNS5_1CILi1EEES8_S8_EEENS6_IJNS7_ILi64EEENS7_ILi128EEENS7_ILi96EEEEEENS_10bfloat16_tEfNS_4arch4Sm90ELb0ELb0ELb0ELb0ELb0ELb1ELb0ELb0ELi2ELi1ELi2ELi1ELb1EEENS1_24CollectiveEpilogueBwdGQAISD_fSG_Li256ELb0ELb0EEENS1_19SingleTileSchedulerILb0ELb0ELb0ELi128EEEEEEEEEvNT_6ParamsE --------------------------
	.section	.text._ZN7cutlass13device_kernelIN5flash11enable_sm90INS1_16FlashAttnBwdSm90INS1_25CollectiveMainloopBwdSm90ILi2ELi2ELi2EN4cute5tupleIJNS5_1CILi1EEES8_S8_EEENS6_IJNS7_ILi64EEENS7_ILi128EEENS7_ILi96EEEEEENS_10bfloat16_tEfNS_4arch4Sm90ELb0ELb0ELb0ELb0ELb0ELb1ELb0ELb0ELi2ELi1ELi2ELi1ELb1EEENS1_24CollectiveEpilogueBwdGQAISD_fSG_Li256ELb0ELb0EEENS1_19SingleTileSchedulerILb0ELb0ELb0ELi128EEEEEEEEEvNT_6ParamsE,"ax",@progbits
	.align	128
.text._ZN7cutlass13device_kernelIN5flash11enable_sm90INS1_16FlashAttnBwdSm90INS1_25CollectiveMainloopBwdSm90ILi2ELi2ELi2EN4cute5tupleIJNS5_1CILi1EEES8_S8_EEENS6_IJNS7_ILi64EEENS7_ILi128EEENS7_ILi96EEEEEENS_10bfloat16_tEfNS_4arch4Sm90ELb0ELb0ELb0ELb0ELb0ELb1ELb0ELb0ELi2ELi1ELi2ELi1ELb1EEENS1_24CollectiveEpilogueBwdGQAISD_fSG_Li256ELb0ELb0EEENS1_19SingleTileSchedulerILb0ELb0ELb0ELi128EEEEEEEEEvNT_6ParamsE:
        .type           _ZN7cutlass13device_kernelIN5flash11enable_sm90INS1_16FlashAttnBwdSm90INS1_25CollectiveMainloopBwdSm90ILi2ELi2ELi2EN4cute5tupleIJNS5_1CILi1EEES8_S8_EEENS6_IJNS7_ILi64EEENS7_ILi128EEENS7_ILi96EEEEEENS_10bfloat16_tEfNS_4arch4Sm90ELb0ELb0ELb0ELb0ELb0ELb1ELb0ELb0ELi2ELi1ELi2ELi1ELb1EEENS1_24CollectiveEpilogueBwdGQAISD_fSG_Li256ELb0ELb0EEENS1_19SingleTileSchedulerILb0ELb0ELb0ELi128EEEEEEEEEvNT_6ParamsE,@function
        .size           _ZN7cutlass13device_kernelIN5flash11enable_sm90INS1_16FlashAttnBwdSm90INS1_25CollectiveMainloopBwdSm90ILi2ELi2ELi2EN4cute5tupleIJNS5_1CILi1EEES8_S8_EEENS6_IJNS7_ILi64EEENS7_ILi128EEENS7_ILi96EEEEEENS_10bfloat16_tEfNS_4arch4Sm90ELb0ELb0ELb0ELb0ELb0ELb1ELb0ELb0ELi2ELi1ELi2ELi1ELb1EEENS1_24CollectiveEpilogueBwdGQAISD_fSG_Li256ELb0ELb0EEENS1_19SingleTileSchedulerILb0ELb0ELb0ELi128EEEEEEEEEvNT_6ParamsE,(.L_x_68 - _ZN7cutlass13device_kernelIN5flash11enable_sm90INS1_16FlashAttnBwdSm90INS1_25CollectiveMainloopBwdSm90ILi2ELi2ELi2EN4cute5tupleIJNS5_1CILi1EEES8_S8_EEENS6_IJNS7_ILi64EEENS7_ILi128EEENS7_ILi96EEEEEENS_10bfloat16_tEfNS_4arch4Sm90ELb0ELb0ELb0ELb0ELb0ELb1ELb0ELb0ELi2ELi1ELi2ELi1ELb1EEENS1_24CollectiveEpilogueBwdGQAISD_fSG_Li256ELb0ELb0EEENS1_19SingleTileSchedulerILb0ELb0ELb0ELi128EEEEEEEEEvNT_6ParamsE)
        .other          _ZN7cutlass13device_kernelIN5flash11enable_sm90INS1_16FlashAttnBwdSm90INS1_25CollectiveMainloopBwdSm90ILi2ELi2ELi2EN4cute5tupleIJNS5_1CILi1EEES8_S8_EEENS6_IJNS7_ILi64EEENS7_ILi128EEENS7_ILi96EEEEEENS_10bfloat16_tEfNS_4arch4Sm90ELb0ELb0ELb0ELb0ELb0ELb1ELb0ELb0ELi2ELi1ELi2ELi1ELb1EEENS1_24CollectiveEpilogueBwdGQAISD_fSG_Li256ELb0ELb0EEENS1_19SingleTileSchedulerILb0ELb0ELb0ELi128EEEEEEEEEvNT_6ParamsE,@"STO_CUDA_ENTRY STV_DEFAULT"
_ZN7cutlass13device_kernelIN5flash11enable_sm90INS1_16FlashAttnBwdSm90INS1_25CollectiveMainloopBwdSm90ILi2ELi2ELi2EN4cute5tupleIJNS5_1CILi1EEES8_S8_EEENS6_IJNS7_ILi64EEENS7_ILi128EEENS7_ILi96EEEEEENS_10bfloat16_tEfNS_4arch4Sm90ELb0ELb0ELb0ELb0ELb0ELb1ELb0ELb0ELi2ELi1ELi2ELi1ELb1EEENS1_24CollectiveEpilogueBwdGQAISD_fSG_Li256ELb0ELb0EEENS1_19SingleTileSchedulerILb0ELb0ELb0ELi128EEEEEEEEEvNT_6ParamsE:
[----:B------:R-:W-:Y:S01]  /*0000*/  LDC R1, c[0x0][0x37c] ;  /* 0x0000df00ff017b82 */ /* 0x000fe20000000800 */
[----:B------:R-:W-:Y:S05]  /*0010*/  EXIT ;  /* 0x000000000000794d */ /* 0x000fea0003800000 */
.L_x_2:
        /* <DEDUP_REMOVED lines=14> */
.L_x_68:


//--------------------- .text._ZN7cutlass13device_kernelIN5flash11enable_sm90INS1_16FlashAttnBwdSm90INS1_25CollectiveMainloopBwdSm90ILi2ELi2ELi2EN4cute5tupleIJNS5_1CILi1EEES8_S8_EEENS6_IJNS7_ILi64EEENS7_ILi128EEENS7_ILi96EEEEEENS_10bfloat16_tEfNS_4arch4Sm90ELb0ELb0ELb0ELb0ELb1ELb1ELb0ELb0ELi2ELi1ELi2ELi1ELb1EEENS1_24CollectiveEpilogueBwdGQAISD_fSG_Li256ELb0ELb1EEENS1_19SingleTileSchedulerILb0ELb0ELb0ELi128EEEEEEEEEvNT_6ParamsE --------------------------
	.section	.text._ZN7cutlass13device_kernelIN5flash11enable_sm90INS1_16FlashAttnBwdSm90INS1_25CollectiveMainloopBwdSm90ILi2ELi2ELi2EN4cute5tupleIJNS5_1CILi1EEES8_S8_EEENS6_IJNS7_ILi64EEENS7_ILi128EEENS7_ILi96EEEEEENS_10bfloat16_tEfNS_4arch4Sm90ELb0ELb0ELb0ELb0ELb1ELb1ELb0ELb0ELi2ELi1ELi2ELi1ELb1EEENS1_24CollectiveEpilogueBwdGQAISD_fSG_Li256ELb0ELb1EEENS1_19SingleTileSchedulerILb0ELb0ELb0ELi128EEEEEEEEEvNT_6ParamsE,"ax",@progbits
	.align	128
.text._ZN7cutlass13device_kernelIN5flash11enable_sm90INS1_16FlashAttnBwdSm90INS1_25CollectiveMainloopBwdSm90ILi2ELi2ELi2EN4cute5tupleIJNS5_1CILi1EEES8_S8_EEENS6_IJNS7_ILi64EEENS7_ILi128EEENS7_ILi96EEEEEENS_10bfloat16_tEfNS_4arch4Sm90ELb0ELb0ELb0ELb0ELb1ELb1ELb0ELb0ELi2ELi1ELi2ELi1ELb1EEENS1_24CollectiveEpilogueBwdGQAISD_fSG_Li256ELb0ELb1EEENS1_19SingleTileSchedulerILb0ELb0ELb0ELi128EEEEEEEEEvNT_6ParamsE:
        .type           _ZN7cutlass13device_kernelIN5flash11enable_sm90INS1_16FlashAttnBwdSm90INS1_25CollectiveMainloopBwdSm90ILi2ELi2ELi2EN4cute5tupleIJNS5_1CILi1EEES8_S8_EEENS6_IJNS7_ILi64EEENS7_ILi128EEENS7_ILi96EEEEEENS_10bfloat16_tEfNS_4arch4Sm90ELb0ELb0ELb0ELb0ELb1ELb1ELb0ELb0ELi2ELi1ELi2ELi1ELb1EEENS1_24CollectiveEpilogueBwdGQAISD_fSG_Li256ELb0ELb1EEENS1_19SingleTileSchedulerILb0ELb0ELb0ELi128EEEEEEEEEvNT_6ParamsE,@function
        .size           _ZN7cutlass13device_kernelIN5flash11enable_sm90INS1_16FlashAttnBwdSm90INS1_25CollectiveMainloopBwdSm90ILi2ELi2ELi2EN4cute5tupleIJNS5_1CILi1EEES8_S8_EEENS6_IJNS7_ILi64EEENS7_ILi128EEENS7_ILi96EEEEEENS_10bfloat16_tEfNS_4arch4Sm90ELb0ELb0ELb0ELb0ELb1ELb1ELb0ELb0ELi2ELi1ELi2ELi1ELb1EEENS1_24CollectiveEpilogueBwdGQAISD_fSG_Li256ELb0ELb1EEENS1_19SingleTileSchedulerILb0ELb0ELb0ELi128EEEEEEEEEvNT_6ParamsE,(.L_x_69 - _ZN7cutlass13device_kernelIN5flash11enable_sm90INS1_16FlashAttnBwdSm90INS1_25CollectiveMainloopBwdSm90ILi2ELi2ELi2EN4cute5tupleIJNS5_1CILi1EEES8_S8_EEENS6_IJNS7_ILi64EEENS7_ILi128EEENS7_ILi96EEEEEENS_10bfloat16_tEfNS_4arch4Sm90ELb0ELb0ELb0ELb0ELb1ELb1ELb0ELb0ELi2ELi1ELi2ELi1ELb1EEENS1_24CollectiveEpilogueBwdGQAISD_fSG_Li256ELb0ELb1EEENS1_19SingleTileSchedulerILb0ELb0ELb0ELi128EEEEEEEEEvNT_6ParamsE)
        .other          _ZN7cutlass13device_kernelIN5flash11enable_sm90INS1_16FlashAttnBwdSm90INS1_25CollectiveMainloopBwdSm90ILi2ELi2ELi2EN4cute5tupleIJNS5_1CILi1EEES8_S8_EEENS6_IJNS7_ILi64EEENS7_ILi128EEENS7_ILi96EEEEEENS_10bfloat16_tEfNS_4arch4Sm90ELb0ELb0ELb0ELb0ELb1ELb1ELb0ELb0ELi2ELi1ELi2ELi1ELb1EEENS1_24CollectiveEpilogueBwdGQAISD_fSG_Li256ELb0ELb1EEENS1_19SingleTileSchedulerILb0ELb0ELb0ELi128EEEEEEEEEvNT_6ParamsE,@"STO_CUDA_ENTRY STV_DEFAULT"
_ZN7cutlass13device_kernelIN5flash11enable_sm90INS1_16FlashAttnBwdSm90INS1_25CollectiveMainloopBwdSm90ILi2ELi2ELi2EN4cute5tupleIJNS5_1CILi1EEES8_S8_EEENS6_IJNS7_ILi64EEENS7_ILi128EEENS7_ILi96EEEEEENS_10bfloat16_tEfNS_4arch4Sm90ELb0ELb0ELb0ELb0ELb1ELb1ELb0ELb0ELi2ELi1ELi2ELi1ELb1EEENS1_24CollectiveEpilogueBwdGQAISD_fSG_Li256ELb0ELb1EEENS1_19SingleTileSchedulerILb0ELb0ELb0ELi128EEEEEEEEEvNT_6ParamsE:
[----:B------:R-:W-:Y:S01]  /*0000*/  LDC R1, c[0x0][0x37c] ;  /* 0x0000df00ff017b82 */ /* 0x000fe20000000800 */
[----:B------:R-:W-:Y:S05]  /*0010*/  EXIT ;  /* 0x000000000000794d */ /* 0x000fea0003800000 */
.L_x_3:
        /* <DEDUP_REMOVED lines=14> */
.L_x_69:


//--------------------- .text._ZN7cutlass13device_kernelIN5flash11enable_sm90INS1_16FlashAttnBwdSm90INS1_25CollectiveMainloopBwdSm90ILi2ELi2ELi2EN4cute5tupleIJNS5_1CILi1EEES8_S8_EEENS6_IJNS7_ILi64EEENS7_ILi128EEENS7_ILi96EEEEEENS_10bfloat16_tEfNS_4arch4Sm90ELb0ELb0ELb0ELb1ELb0ELb1ELb0ELb0ELi2ELi1ELi2ELi1ELb1EEENS1_21CollectiveEpilogueBwdISD_SE_SG_Li256ELb1ELb0ELi1EEENS1_19SingleTileSchedulerILb1ELb0ELb0ELi128EEEEEEEEEvNT_6ParamsE --------------------------
	.section	.text._ZN7cutlass13device_kernelIN5flash11enable_sm90INS1_16FlashAttnBwdSm90INS1_25CollectiveMainloopBwdSm90ILi2ELi2ELi2EN4cute5tupleIJNS5_1CILi1EEES8_S8_EEENS6_IJNS7_ILi64EEENS7_ILi128EEENS7_ILi96EEEEEENS_10bfloat16_tEfNS_4arch4Sm90ELb0ELb0ELb0ELb1ELb0ELb1ELb0ELb0ELi2ELi1ELi2ELi1ELb1EEENS1_21CollectiveEpilogueBwdISD_SE_SG_Li256ELb1ELb0ELi1EEENS1_19SingleTileSchedulerILb1ELb0ELb0ELi128EEEEEEEEEvNT_6ParamsE,"ax",@progbits
	.align	128
.text._ZN7cutlass13device_kernelIN5flash11enable_sm90INS1_16FlashAttnBwdSm90INS1_25CollectiveMainloopBwdSm90ILi2ELi2ELi2EN4cute5tupleIJNS5_1CILi1EEES8_S8_EEENS6_IJNS7_ILi64EEENS7_ILi128EEENS7_ILi96EEEEEENS_10bfloat16_tEfNS_4arch4Sm90ELb0ELb0ELb0ELb1ELb0ELb1ELb0ELb0ELi2ELi1ELi2ELi1ELb1EEENS1_21CollectiveEpilogueBwdISD_SE_SG_Li256ELb1ELb0ELi1EEENS1_19SingleTileSchedulerILb1ELb0ELb0ELi128EEEEEEEEEvNT_6ParamsE:
        .type           _ZN7cutlass13device_kernelIN5flash11enable_sm90INS1_16FlashAttnBwdSm90INS1_25CollectiveMainloopBwdSm90ILi2ELi2ELi2EN4cute5tupleIJNS5_1CILi1EEES8_S8_EEENS6_IJNS7_ILi64EEENS7_ILi128EEENS7_ILi96EEEEEENS_10bfloat16_tEfNS_4arch4Sm90ELb0ELb0ELb0ELb1ELb0ELb1ELb0ELb0ELi2ELi1ELi2ELi1ELb1EEENS1_21CollectiveEpilogueBwdISD_SE_SG_Li256ELb1ELb0ELi1EEENS1_19SingleTileSchedulerILb1ELb0ELb0ELi128EEEEEEEEEvNT_6ParamsE,@function
        .size           _ZN7cutlass13device_kernelIN5flash11enable_sm90INS1_16FlashAttnBwdSm90INS1_25CollectiveMainloopBwdSm90ILi2ELi2ELi2EN4cute5tupleIJNS5_1CILi1EEES8_S8_EEENS6_IJNS7_ILi64EEENS7_ILi128EEENS7_ILi96EEEEEENS_10bfloat16_tEfNS_4arch4Sm90ELb0ELb0ELb0ELb1ELb0ELb1ELb0ELb0ELi2ELi1ELi2ELi1ELb1EEENS1_21CollectiveEpilogueBwdISD_SE_SG_Li256ELb1ELb0ELi1EEENS1_19SingleTileSchedulerILb1ELb0ELb0ELi128EEEEEEEEEvNT_6ParamsE,(.L_x_70 - _ZN7cutlass13device_kernelIN5flash11enable_sm90INS1_16FlashAttnBwdSm90INS1_25CollectiveMainloopBwdSm90ILi2ELi2ELi2EN4cute5tupleIJNS5_1CILi1EEES8_S8_EEENS6_IJNS7_ILi64EEENS7_ILi128EEENS7_ILi96EEEEEENS_10bfloat16_tEfNS_4arch4Sm90ELb0ELb0ELb0ELb1ELb0ELb1ELb0ELb0ELi2ELi1ELi2ELi1ELb1EEENS1_21CollectiveEpilogueBwdISD_SE_SG_Li256ELb1ELb0ELi1EEENS1_19SingleTileSchedulerILb1ELb0ELb0ELi128EEEEEEEEEvNT_6ParamsE)
        .other          _ZN7cutlass13device_kernelIN5flash11enable_sm90INS1_16FlashAttnBwdSm90INS1_25CollectiveMainloopBwdSm90ILi2ELi2ELi2EN4cute5tupleIJNS5_1CILi1EEES8_S8_EEENS6_IJNS7_ILi64EEENS7_ILi128EEENS7_ILi96EEEEEENS_10bfloat16_tEfNS_4arch4Sm90ELb0ELb0ELb0ELb1ELb0ELb1ELb0ELb0ELi2ELi1ELi2ELi1ELb1EEENS1_21CollectiveEpilogueBwdISD_SE_SG_Li256ELb1ELb0ELi1EEENS1_19SingleTileSchedulerILb1ELb0ELb0ELi128EEEEEEEEEvNT_6ParamsE,@"STO_CUDA_ENTRY STV_DEFAULT"
_ZN7cutlass13device_kernelIN5flash11enable_sm90INS1_16FlashAttnBwdSm90INS1_25CollectiveMainloopBwdSm90ILi2ELi2ELi2EN4cute5tupleIJNS5_1CILi1EEES8_S8_EEENS6_IJNS7_ILi64EEENS7_ILi128EEENS7_ILi96EEEEEENS_10bfloat16_tEfNS_4arch4Sm90ELb0ELb0ELb0ELb1ELb0ELb1ELb0ELb0ELi2ELi1ELi2ELi1ELb1EEENS1_21CollectiveEpilogueBwdISD_SE_SG_Li256ELb1ELb0ELi1EEENS1_19SingleTileSchedulerILb1ELb0ELb0ELi128EEEEEEEEEvNT_6ParamsE:
[----:B------:R-:W-:Y:S01]  /*0000*/  LDC R1, c[0x0][0x37c] ;  /* 0x0000df00ff017b82 */ /* 0x000fe20000000800 */
[----:B------:R-:W-:Y:S05]  /*0010*/  EXIT ;  /* 0x000000000000794d */ /* 0x000fea0003800000 */
.L_x_4:
        /* <DEDUP_REMOVED lines=14> */
.L_x_70:


//--------------------- .text._ZN7cutlass13device_kernelIN5flash11enable_sm90INS1_16FlashAttnBwdSm90INS1_25CollectiveMainloopBwdSm90ILi2ELi2ELi2EN4cute5tupleIJNS5_1CILi1EEES8_S8_EEENS6_IJNS7_ILi64EEENS7_ILi128EEENS7_ILi96EEEEEENS_10bfloat16_tEfNS_4arch4Sm90ELb0ELb0ELb0ELb1ELb1ELb1ELb0ELb0ELi2ELi1ELi2ELi1ELb1EEENS1_21CollectiveEpilogueBwdISD_SE_SG_Li256ELb1ELb0ELi1EEENS1_19SingleTileSchedulerILb1ELb0ELb0ELi128EEEEEEEEEvNT_6ParamsE --------------------------
	.section	.text._ZN7cutlass13device_kernelIN5flash11enable_sm90INS1_16FlashAttnBwdSm90INS1_25CollectiveMainloopBwdSm90ILi2ELi2ELi2EN4cute5tupleIJNS5_1CILi1EEES8_S8_EEENS6_IJNS7_ILi64EEENS7_ILi128EEENS7_ILi96EEEEEENS_10bfloat16_tEfNS_4arch4Sm90ELb0ELb0ELb0ELb1ELb1ELb1ELb0ELb0ELi2ELi1ELi2ELi1ELb1EEENS1_21CollectiveEpilogueBwdISD_SE_SG_Li256ELb1ELb0ELi1EEENS1_19SingleTileSchedulerILb1ELb0ELb0ELi128EEEEEEEEEvNT_6ParamsE,"ax",@progbits
	.align	128
.text._ZN7cutlass13device_kernelIN5flash11enable_sm90INS1_16FlashAttnBwdSm90INS1_25CollectiveMainloopBwdSm90ILi2ELi2ELi2EN4cute5tupleIJNS5_1CILi1EEES8_S8_EEENS6_IJNS7_ILi64EEENS7_ILi128EEENS7_ILi96EEEEEENS_10bfloat16_tEfNS_4arch4Sm90ELb0ELb0ELb0ELb1ELb1ELb1ELb0ELb0ELi2ELi1ELi2ELi1ELb1EEENS1_21CollectiveEpilogueBwdISD_SE_SG_Li256ELb1ELb0ELi1EEENS1_19SingleTileSchedulerILb1ELb0ELb0ELi128EEEEEEEEEvNT_6ParamsE:
        .type           _ZN7cutlass13device_kernelIN5flash11enable_sm90INS1_16FlashAttnBwdSm90INS1_25CollectiveMainloopBwdSm90ILi2ELi2ELi2EN4cute5tupleIJNS5_1CILi1EEES8_S8_EEENS6_IJNS7_ILi64EEENS7_ILi128EEENS7_ILi96EEEEEENS_10bfloat16_tEfNS_4arch4Sm90ELb0ELb0ELb0ELb1ELb1ELb1ELb0ELb0ELi2ELi1ELi2ELi1ELb1EEENS1_21CollectiveEpilogueBwdISD_SE_SG_Li256ELb1ELb0ELi1EEENS1_19SingleTileSchedulerILb1ELb0ELb0ELi128EEEEEEEEEvNT_6ParamsE,@function
        .size           _ZN7cutlass13device_kernelIN5flash11enable_sm90INS1_16FlashAttnBwdSm90INS1_25CollectiveMainloopBwdSm90ILi2ELi2ELi2EN4cute5tupleIJNS5_1CILi1EEES8_S8_EEENS6_IJNS7_ILi64EEENS7_ILi128EEENS7_ILi96EEEEEENS_10bfloat16_tEfNS_4arch4Sm90ELb0ELb0ELb0ELb1ELb1ELb1ELb0ELb0ELi2ELi1ELi2ELi1ELb1EEENS1_21CollectiveEpilogueBwdISD_SE_SG_Li256ELb1ELb0ELi1EEENS1_19SingleTileSchedulerILb1ELb0ELb0ELi128EEEEEEEEEvNT_6ParamsE,(.L_x_71 - _ZN7cutlass13device_kernelIN5flash11enable_sm90INS1_16FlashAttnBwdSm90INS1_25CollectiveMainloopBwdSm90ILi2ELi2ELi2EN4cute5tupleIJNS5_1CILi1EEES8_S8_EEENS6_IJNS7_ILi64EEENS7_ILi128EEENS7_ILi96EEEEEENS_10bfloat16_tEfNS_4arch4Sm90ELb0ELb0ELb0ELb1ELb1ELb1ELb0ELb0ELi2ELi1ELi2ELi1ELb1EEENS1_21CollectiveEpilogueBwdISD_SE_SG_Li256ELb1ELb0ELi1EEENS1_19SingleTileSchedulerILb1ELb0ELb0ELi128EEEEEEEEEvNT_6ParamsE)
        .other          _ZN7cutlass13device_kernelIN5flash11enable_sm90INS1_16FlashAttnBwdSm90INS1_25CollectiveMainloopBwdSm90ILi2ELi2ELi2EN4cute5tupleIJNS5_1CILi1EEES8_S8_EEENS6_IJNS7_ILi64EEENS7_ILi128EEENS7_ILi96EEEEEENS_10bfloat16_tEfNS_4arch4Sm90ELb0ELb0ELb0ELb1ELb1ELb1ELb0ELb0ELi2ELi1ELi2ELi1ELb1EEENS1_21CollectiveEpilogueBwdISD_SE_SG_Li256ELb1ELb0ELi1EEENS1_19SingleTileSchedulerILb1ELb0ELb0ELi128EEEEEEEEEvNT_6ParamsE,@"STO_CUDA_ENTRY STV_DEFAULT"
_ZN7cutlass13device_kernelIN5flash11enable_sm90INS1_16FlashAttnBwdSm90INS1_25CollectiveMainloopBwdSm90ILi2ELi2ELi2EN4cute5tupleIJNS5_1CILi1EEES8_S8_EEENS6_IJNS7_ILi64EEENS7_ILi128EEENS7_ILi96EEEEEENS_10bfloat16_tEfNS_4arch4Sm90ELb0ELb0ELb0ELb1ELb1ELb1ELb0ELb0ELi2ELi1ELi2ELi1ELb1EEENS1_21CollectiveEpilogueBwdISD_SE_SG_Li256ELb1ELb0ELi1EEENS1_19SingleTileSchedulerILb1ELb0ELb0ELi128EEEEEEEEEvNT_6ParamsE:
[----:B------:R-:W-:Y:S01]  /*0000*/  LDC R1, c[0x0][0x37c] ;  /* 0x0000df00ff017b82 */ /* 0x000fe20000000800 */
[----:B------:R-:W-:Y:S05]  /*0010*/  EXIT ;  /* 0x000000000000794d */ /* 0x000fea0003800000 */
.L_x_5:
        /* <DEDUP_REMOVED lines=14> */
.L_x_71:


//--------------------- .text._ZN7cutlass13device_kernelIN5flash11enable_sm90INS1_16FlashAttnBwdSm90INS1_25CollectiveMainloopBwdSm90ILi2ELi2ELi2EN4cute5tupleIJNS5_1CILi1EEES8_S8_EEENS6_IJNS7_ILi64EEENS7_ILi128EEENS7_ILi96EEEEEENS_10bfloat16_tEfNS_4arch4Sm90ELb0ELb0ELb0ELb1ELb0ELb1ELb0ELb0ELi2ELi1ELi2ELi1ELb1EEENS1_24CollectiveEpilogueBwdGQAISD_fSG_Li256ELb1ELb0EEENS1_19SingleTileSchedulerILb1ELb0ELb0ELi128EEEEEEEEEvNT_6ParamsE --------------------------
	.section	.text._ZN7cutlass13device_kernelIN5flash11enable_sm90INS1_16FlashAttnBwdSm90INS1_25CollectiveMainloopBwdSm90ILi2ELi2ELi2EN4cute5tupleIJNS5_1CILi1EEES8_S8_EEENS6_IJNS7_ILi64EEENS7_ILi128EEENS7_ILi96EEEEEENS_10bfloat16_tEfNS_4arch4Sm90ELb0ELb0ELb0ELb1ELb0ELb1ELb0ELb0ELi2ELi1ELi2ELi1ELb1EEENS1_24CollectiveEpilogueBwdGQAISD_fSG_Li256ELb1ELb0EEENS1_19SingleTileSchedulerILb1ELb0ELb0ELi128EEEEEEEEEvNT_6ParamsE,"ax",@progbits
	.align	128
.text._ZN7cutlass13device_kernelIN5flash11enable_sm90INS1_16FlashAttnBwdSm90INS1_25CollectiveMainloopBwdSm90ILi2ELi2ELi2EN4cute5tupleIJNS5_1CILi1EEES8_S8_EEENS6_IJNS7_ILi64EEENS7_ILi128EEENS7_ILi96EEEEEENS_10bfloat16_tEfNS_4arch4Sm90ELb0ELb0ELb0ELb1ELb0ELb1ELb0ELb0ELi2ELi1ELi2ELi1ELb1EEENS1_24CollectiveEpilogueBwdGQAISD_fSG_Li256ELb1ELb0EEENS1_19SingleTileSchedulerILb1ELb0ELb0ELi128EEEEEEEEEvNT_6ParamsE:
        .type           _ZN7cutlass13device_kernelIN5flash11enable_sm90INS1_16FlashAttnBwdSm90INS1_25CollectiveMainloopBwdSm90ILi2ELi2ELi2EN4cute5tupleIJNS5_1CILi1EEES8_S8_EEENS6_IJNS7_ILi64EEENS7_ILi128EEENS7_ILi96EEEEEENS_10bfloat16_tEfNS_4arch4Sm90ELb0ELb0ELb0ELb1ELb0ELb1ELb0ELb0ELi2ELi1ELi2ELi1ELb1EEENS1_24CollectiveEpilogueBwdGQAISD_fSG_Li256ELb1ELb0EEENS1_19SingleTileSchedulerILb1ELb0ELb0ELi128EEEEEEEEEvNT_6ParamsE,@function
        .size           _ZN7cutlass13device_kernelIN5flash11enable_sm90INS1_16FlashAttnBwdSm90INS1_25CollectiveMainloopBwdSm90ILi2ELi2ELi2EN4cute5tupleIJNS5_1CILi1EEES8_S8_EEENS6_IJNS7_ILi64EEENS7_ILi128EEENS7_ILi96EEEEEENS_10bfloat16_tEfNS_4arch4Sm90ELb0ELb0ELb0ELb1ELb0ELb1ELb0ELb0ELi2ELi1ELi2ELi1ELb1EEENS1_24CollectiveEpilogueBwdGQAISD_fSG_Li256ELb1ELb0EEENS1_19SingleTileSchedulerILb1ELb0ELb0ELi128EEEEEEEEEvNT_6ParamsE,(.L_x_72 - _ZN7cutlass13device_kernelIN5flash11enable_sm90INS1_16FlashAttnBwdSm90INS1_25CollectiveMainloopBwdSm90ILi2ELi2ELi2EN4cute5tupleIJNS5_1CILi1EEES8_S8_EEENS6_IJNS7_ILi64EEENS7_ILi128EEENS7_ILi96EEEEEENS_10bfloat16_tEfNS_4arch4Sm90ELb0ELb0ELb0ELb1ELb0ELb1ELb0ELb0ELi2ELi1ELi2ELi1ELb1EEENS1_24CollectiveEpilogueBwdGQAISD_fSG_Li256ELb1ELb0EEENS1_19SingleTileSchedulerILb1ELb0ELb0ELi128EEEEEEEEEvNT_6ParamsE)
        .other          _ZN7cutlass13device_kernelIN5flash11enable_sm90INS1_16FlashAttnBwdSm90INS1_25CollectiveMainloopBwdSm90ILi2ELi2ELi2EN4cute5tupleIJNS5_1CILi1EEES8_S8_EEENS6_IJNS7_ILi64EEENS7_ILi128EEENS7_ILi96EEEEEENS_10bfloat16_tEfNS_4arch4Sm90ELb0ELb0ELb0ELb1ELb0ELb1ELb0ELb0ELi2ELi1ELi2ELi1ELb1EEENS1_24CollectiveEpilogueBwdGQAISD_fSG_Li256ELb1ELb0EEENS1_19SingleTileSchedulerILb1ELb0ELb0ELi128EEEEEEEEEvNT_6ParamsE,@"STO_CUDA_ENTRY STV_DEFAULT"
_ZN7cutlass13device_kernelIN5flash11enable_sm90INS1_16FlashAttnBwdSm90INS1_25CollectiveMainloopBwdSm90ILi2ELi2ELi2EN4cute5tupleIJNS5_1CILi1EEES8_S8_EEENS6_IJNS7_ILi64EEENS7_ILi128EEENS7_ILi96EEEEEENS_10bfloat16_tEfNS_4arch4Sm90ELb0ELb0ELb0ELb1ELb0ELb1ELb0ELb0ELi2ELi1ELi2ELi1ELb1EEENS1_24CollectiveEpilogueBwdGQAISD_fSG_Li256ELb1ELb0EEENS1_19SingleTileSchedulerILb1ELb0ELb0ELi128EEEEEEEEEvNT_6ParamsE:
[----:B------:R-:W-:Y:S01]  /*0000*/  LDC R1, c[0x0][0x37c] ;  /* 0x0000df00ff017b82 */ /* 0x000fe20000000800 */
[----:B------:R-:W-:Y:S05]  /*0010*/  EXIT ;  /* 0x000000000000794d */ /* 0x000fea0003800000 */
.L_x_6:
        /* <DEDUP_REMOVED lines=14> */
.L_x_72:


//--------------------- .text._ZN7cutlass13device_kernelIN5flash11enable_sm90INS1_16FlashAttnBwdSm90INS1_25CollectiveMainloopBwdSm90ILi2ELi2ELi2EN4cute5tupleIJNS5_1CILi1EEES8_S8_EEENS6_IJNS7_ILi64EEENS7_ILi128EEENS7_ILi96EEEEEENS_10bfloat16_tEfNS_4arch4Sm90ELb0ELb0ELb0ELb1ELb1ELb1ELb0ELb0ELi2ELi1ELi2ELi1ELb1EEENS1_24CollectiveEpilogueBwdGQAISD_fSG_Li256ELb1ELb1EEENS1_19SingleTileSchedulerILb1ELb0ELb0ELi128EEEEEEEEEvNT_6ParamsE --------------------------
	.section	.text._ZN7cutlass13device_kernelIN5flash11enable_sm90INS1_16FlashAttnBwdSm90INS1_25CollectiveMainloopBwdSm90ILi2ELi2ELi2EN4cute5tupleIJNS5_1CILi1EEES8_S8_EEENS6_IJNS7_ILi64EEENS7_ILi128EEENS7_ILi96EEEEEENS_10bfloat16_tEfNS_4arch4Sm90ELb0ELb0ELb0ELb1ELb1ELb1ELb0ELb0ELi2ELi1ELi2ELi1ELb1EEENS1_24CollectiveEpilogueBwdGQAISD_fSG_Li256ELb1ELb1EEENS1_19SingleTileSchedulerILb1ELb0ELb0ELi128EEEEEEEEEvNT_6ParamsE,"ax",@progbits
	.align	128
.text._ZN7cutlass13device_kernelIN5flash11enable_sm90INS1_16FlashAttnBwdSm90INS1_25CollectiveMainloopBwdSm90ILi2ELi2ELi2EN4cute5tupleIJNS5_1CILi1EEES8_S8_EEENS6_IJNS7_ILi64EEENS7_ILi128EEENS7_ILi96EEEEEENS_10bfloat16_tEfNS_4arch4Sm90ELb0ELb0ELb0ELb1ELb1ELb1ELb0ELb0ELi2ELi1ELi2ELi1ELb1EEENS1_24CollectiveEpilogueBwdGQAISD_fSG_Li256ELb1ELb1EEENS1_19SingleTileSchedulerILb1ELb0ELb0ELi128EEEEEEEEEvNT_6ParamsE:
        .type           _ZN7cutlass13device_kernelIN5flash11enable_sm90INS1_16FlashAttnBwdSm90INS1_25CollectiveMainloopBwdSm90ILi2ELi2ELi2EN4cute5tupleIJNS5_1CILi1EEES8_S8_EEENS6_IJNS7_ILi64EEENS7_ILi128EEENS7_ILi96EEEEEENS_10bfloat16_tEfNS_4arch4Sm90ELb0ELb0ELb0ELb1ELb1ELb1ELb0ELb0ELi2ELi1ELi2ELi1ELb1EEENS1_24CollectiveEpilogueBwdGQAISD_fSG_Li256ELb1ELb1EEENS1_19SingleTileSchedulerILb1ELb0ELb0ELi128EEEEEEEEEvNT_6ParamsE,@function
        .size           _ZN7cutlass13device_kernelIN5flash11enable_sm90INS1_16FlashAttnBwdSm90INS1_25CollectiveMainloopBwdSm90ILi2ELi2ELi2EN4cute5tupleIJNS5_1CILi1EEES8_S8_EEENS6_IJNS7_ILi64EEENS7_ILi128EEENS7_ILi96EEEEEENS_10bfloat16_tEfNS_4arch4Sm90ELb0ELb0ELb0ELb1ELb1ELb1ELb0ELb0ELi2ELi1ELi2ELi1ELb1EEENS1_24CollectiveEpilogueBwdGQAISD_fSG_Li256ELb1ELb1EEENS1_19SingleTileSchedulerILb1ELb0ELb0ELi128EEEEEEEEEvNT_6ParamsE,(.L_x_73 - _ZN7cutlass13device_kernelIN5flash11enable_sm90INS1_16FlashAttnBwdSm90INS1_25CollectiveMainloopBwdSm90ILi2ELi2ELi2EN4cute5tupleIJNS5_1CILi1EEES8_S8_EEENS6_IJNS7_ILi64EEENS7_ILi128EEENS7_ILi96EEEEEENS_10bfloat16_tEfNS_4arch4Sm90ELb0ELb0ELb0ELb1ELb1ELb1ELb0ELb0ELi2ELi1ELi2ELi1ELb1EEENS1_24CollectiveEpilogueBwdGQAISD_fSG_Li256ELb1ELb1EEENS1_19SingleTileSchedulerILb1ELb0ELb0ELi128EEEEEEEEEvNT_6ParamsE)
        .other          _ZN7cutlass13device_kernelIN5flash11enable_sm90INS1_16FlashAttnBwdSm90INS1_25CollectiveMainloopBwdSm90ILi2ELi2ELi2EN4cute5tupleIJNS5_1CILi1EEES8_S8_EEENS6_IJNS7_ILi64EEENS7_ILi128EEENS7_ILi96EEEEEENS_10bfloat16_tEfNS_4arch4Sm90ELb0ELb0ELb0ELb1ELb1ELb1ELb0ELb0ELi2ELi1ELi2ELi1ELb1EEENS1_24CollectiveEpilogueBwdGQAISD_fSG_Li256ELb1ELb1EEENS1_19SingleTileSchedulerILb1ELb0ELb0ELi128EEEEEEEEEvNT_6ParamsE,@"STO_CUDA_ENTRY STV_DEFAULT"
_ZN7cutlass13device_kernelIN5flash11enable_sm90INS1_16FlashAttnBwdSm90INS1_25CollectiveMainloopBwdSm90ILi2ELi2ELi2EN4cute5tupleIJNS5_1CILi1EEES8_S8_EEENS6_IJNS7_ILi64EEENS7_ILi128EEENS7_ILi96EEEEEENS_10bfloat16_tEfNS_4arch4Sm90ELb0ELb0ELb0ELb1ELb1ELb1ELb0ELb0ELi2ELi1ELi2ELi1ELb1EEENS1_24CollectiveEpilogueBwdGQAISD_fSG_Li256ELb1ELb1EEENS1_19SingleTileSchedulerILb1ELb0ELb0ELi128EEEEEEEEEvNT_6ParamsE:
[----:B------:R-:W-:Y:S01]  /*0000*/  LDC R1, c[0x0][0x37c] ;  /* 0x0000df00ff017b82 */ /* 0x000fe20000000800 */
[----:B------:R-:W-:Y:S05]  /*0010*/  EXIT ;  /* 0x000000000000794d */ /* 0x000fea0003800000 */
.L_x_7:
        /* <DEDUP_REMOVED lines=14> */
.L_x_73:


//--------------------- .text._ZN7cutlass13device_kernelIN5flash11enable_sm90INS1_16FlashAttnBwdSm90INS1_25CollectiveMainloopBwdSm90ILi2ELi2ELi2EN4cute5tupleIJNS5_1CILi1EEES8_S8_EEENS6_IJNS7_ILi64EEENS7_ILi128EEENS7_ILi96EEEEEENS_10bfloat16_tEfNS_4arch4Sm90ELb0ELb1ELb0ELb0ELb0ELb1ELb0ELb0ELi2ELi1ELi2ELi1ELb1EEENS1_21CollectiveEpilogueBwdISD_SE_SG_Li256ELb0ELb0ELi1EEENS1_19SingleTileSchedulerILb0ELb0ELb0ELi128EEEEEEEEEvNT_6ParamsE --------------------------
	.section	.text._ZN7cutlass13device_kernelIN5flash11enable_sm90INS1_16FlashAttnBwdSm90INS1_25CollectiveMainloopBwdSm90ILi2ELi2ELi2EN4cute5tupleIJNS5_1CILi1EEES8_S8_EEENS6_IJNS7_ILi64EEENS7_ILi128EEENS7_ILi96EEEEEENS_10bfloat16_tEfNS_4arch4Sm90ELb0ELb1ELb0ELb0ELb0ELb1ELb0ELb0ELi2ELi1ELi2ELi1ELb1EEENS1_21CollectiveEpilogueBwdISD_SE_SG_Li256ELb0ELb0ELi1EEENS1_19SingleTileSchedulerILb0ELb0ELb0ELi128EEEEEEEEEvNT_6ParamsE,"ax",@progbits
	.align	128
.text._ZN7cutlass13device_kernelIN5flash11enable_sm90INS1_16FlashAttnBwdSm90INS1_25CollectiveMainloopBwdSm90ILi2ELi2ELi2EN4cute5tupleIJNS5_1CILi1EEES8_S8_EEENS6_IJNS7_ILi64EEENS7_ILi128EEENS7_ILi96EEEEEENS_10bfloat16_tEfNS_4arch4Sm90ELb0ELb1ELb0ELb0ELb0ELb1ELb0ELb0ELi2ELi1ELi2ELi1ELb1EEENS1_21CollectiveEpilogueBwdISD_SE_SG_Li256ELb0ELb0ELi1EEENS1_19SingleTileSchedulerILb0ELb0ELb0ELi128EEEEEEEEEvNT_6ParamsE:
        .type           _ZN7cutlass13device_kernelIN5flash11enable_sm90INS1_16FlashAttnBwdSm90INS1_25CollectiveMainloopBwdSm90ILi2ELi2ELi2EN4cute5tupleIJNS5_1CILi1EEES8_S8_EEENS6_IJNS7_ILi64EEENS7_ILi128EEENS7_ILi96EEEEEENS_10bfloat16_tEfNS_4arch4Sm90ELb0ELb1ELb0ELb0ELb0ELb1ELb0ELb0ELi2ELi1ELi2ELi1ELb1EEENS1_21CollectiveEpilogueBwdISD_SE_SG_Li256ELb0ELb0ELi1EEENS1_19SingleTileSchedulerILb0ELb0ELb0ELi128EEEEEEEEEvNT_6ParamsE,@function
        .size           _ZN7cutlass13device_kernelIN5flash11enable_sm90INS1_16FlashAttnBwdSm90INS1_25CollectiveMainloopBwdSm90ILi2ELi2ELi2EN4cute5tupleIJNS5_1CILi1EEES8_S8_EEENS6_IJNS7_ILi64EEENS7_ILi128EEENS7_ILi96EEEEEENS_10bfloat16_tEfNS_4arch4Sm90ELb0ELb1ELb0ELb0ELb0ELb1ELb0ELb0ELi2ELi1ELi2ELi1ELb1EEENS1_21CollectiveEpilogueBwdISD_SE_SG_Li256ELb0ELb0ELi1EEENS1_19SingleTileSchedulerILb0ELb0ELb0ELi128EEEEEEEEEvNT_6ParamsE,(.L_x_74 - _ZN7cutlass13device_kernelIN5flash11enable_sm90INS1_16FlashAttnBwdSm90INS1_25CollectiveMainloopBwdSm90ILi2ELi2ELi2EN4cute5tupleIJNS5_1CILi1EEES8_S8_EEENS6_IJNS7_ILi64EEENS7_ILi128EEENS7_ILi96EEEEEENS_10bfloat16_tEfNS_4arch4Sm90ELb0ELb1ELb0ELb0ELb0ELb1ELb0ELb0ELi2ELi1ELi2ELi1ELb1EEENS1_21CollectiveEpilogueBwdISD_SE_SG_Li256ELb0ELb0ELi1EEENS1_19SingleTileSchedulerILb0ELb0ELb0ELi128EEEEEEEEEvNT_6ParamsE)
        .other          _ZN7cutlass13device_kernelIN5flash11enable_sm90INS1_16FlashAttnBwdSm90INS1_25CollectiveMainloopBwdSm90ILi2ELi2ELi2EN4cute5tupleIJNS5_1CILi1EEES8_S8_EEENS6_IJNS7_ILi64EEENS7_ILi128EEENS7_ILi96EEEEEENS_10bfloat16_tEfNS_4arch4Sm90ELb0ELb1ELb0ELb0ELb0ELb1ELb0ELb0ELi2ELi1ELi2ELi1ELb1EEENS1_21CollectiveEpilogueBwdISD_SE_SG_Li256ELb0ELb0ELi1EEENS1_19SingleTileSchedulerILb0ELb0ELb0ELi128EEEEEEEEEvNT_6ParamsE,@"STO_CUDA_ENTRY STV_DEFAULT"
_ZN7cutlass13device_kernelIN5flash11enable_sm90INS1_16FlashAttnBwdSm90INS1_25CollectiveMainloopBwdSm90ILi2ELi2ELi2EN4cute5tupleIJNS5_1CILi1EEES8_S8_EEENS6_IJNS7_ILi64EEENS7_ILi128EEENS7_ILi96EEEEEENS_10bfloat16_tEfNS_4arch4Sm90ELb0ELb1ELb0ELb0ELb0ELb1ELb0ELb0ELi2ELi1ELi2ELi1ELb1EEENS1_21CollectiveEpilogueBwdISD_SE_SG_Li256ELb0ELb0ELi1EEENS1_19SingleTileSchedulerILb0ELb0ELb0ELi128EEEEEEEEEvNT_6ParamsE:
[----:B------:R-:W-:Y:S01]  /*0000*/  LDC R1, c[0x0][0x37c] ;  /* 0x0000df00ff017b82 */ /* 0x000fe20000000800 */
[----:B------:R-:W-:Y:S05]  /*0010*/  EXIT ;  /* 0x000000000000794d */ /* 0x000fea0003800000 */
.L_x_8:
        /* <DEDUP_REMOVED lines=14> */
.L_x_74:


//--------------------- .text._ZN7cutlass13device_kernelIN5flash11enable_sm90INS1_16FlashAttnBwdSm90INS1_25CollectiveMainloopBwdSm90ILi2ELi2ELi2EN4cute5tupleIJNS5_1CILi1EEES8_S8_EEENS6_IJNS7_ILi64EEENS7_ILi128EEENS7_ILi96EEEEEENS_10bfloat16_tEfNS_4arch4Sm90ELb0ELb1ELb0ELb0ELb1ELb1ELb0ELb0ELi2ELi1ELi2ELi1ELb1EEENS1_21CollectiveEpilogueBwdISD_SE_SG_Li256ELb0ELb0ELi1EEENS1_19SingleTileSchedulerILb0ELb0ELb0ELi128EEEEEEEEEvNT_6ParamsE --------------------------
	.section	.text._ZN7cutlass13device_kernelIN5flash11enable_sm90INS1_16FlashAttnBwdSm90INS1_25CollectiveMainloopBwdSm90ILi2ELi2ELi2EN4cute5tupleIJNS5_1CILi1EEES8_S8_EEENS6_IJNS7_ILi64EEENS7_ILi128EEENS7_ILi96EEEEEENS_10bfloat16_tEfNS_4arch4Sm90ELb0ELb1ELb0ELb0ELb1ELb1ELb0ELb0ELi2ELi1ELi2ELi1ELb1EEENS1_21CollectiveEpilogueBwdISD_SE_SG_Li256ELb0ELb0ELi1EEENS1_19SingleTileSchedulerILb0ELb0ELb0ELi128EEEEEEEEEvNT_6ParamsE,"ax",@progbits
	.align	128
.text._ZN7cutlass13device_kernelIN5flash11enable_sm90INS1_16FlashAttnBwdSm90INS1_25CollectiveMainloopBwdSm90ILi2ELi2ELi2EN4cute5tupleIJNS5_1CILi1EEES8_S8_EEENS6_IJNS7_ILi64EEENS7_ILi128EEENS7_ILi96EEEEEENS_10bfloat16_tEfNS_4arch4Sm90ELb0ELb1ELb0ELb0ELb1ELb1ELb0ELb0ELi2ELi1ELi2ELi1ELb1EEENS1_21CollectiveEpilogueBwdISD_SE_SG_Li256ELb0ELb0ELi1EEENS1_19SingleTileSchedulerILb0ELb0ELb0ELi128EEEEEEEEEvNT_6ParamsE:
        .type           _ZN7cutlass13device_kernelIN5flash11enable_sm90INS1_16FlashAttnBwdSm90INS1_25CollectiveMainloopBwdSm90ILi2ELi2ELi2EN4cute5tupleIJNS5_1CILi1EEES8_S8_EEENS6_IJNS7_ILi64EEENS7_ILi128EEENS7_ILi96EEEEEENS_10bfloat16_tEfNS_4arch4Sm90ELb0ELb1ELb0ELb0ELb1ELb1ELb0ELb0ELi2ELi1ELi2ELi1ELb1EEENS1_21CollectiveEpilogueBwdISD_SE_SG_Li256ELb0ELb0ELi1EEENS1_19SingleTileSchedulerILb0ELb0ELb0ELi128EEEEEEEEEvNT_6ParamsE,@function
        .size           _ZN7cutlass13device_kernelIN5flash11enable_sm90INS1_16FlashAttnBwdSm90INS1_25CollectiveMainloopBwdSm90ILi2ELi2ELi2EN4cute5tupleIJNS5_1CILi1EEES8_S8_EEENS6_IJNS7_ILi64EEENS7_ILi128EEENS7_ILi96EEEEEENS_10bfloat16_tEfNS_4arch4Sm90ELb0ELb1ELb0ELb0ELb1ELb1ELb0ELb0ELi2ELi1ELi2ELi1ELb1EEENS1_21CollectiveEpilogueBwdISD_SE_SG_Li256ELb0ELb0ELi1EEENS1_19SingleTileSchedulerILb0ELb0ELb0ELi128EEEEEEEEEvNT_6ParamsE,(.L_x_75 - _ZN7cutlass13device_kernelIN5flash11enable_sm90INS1_16FlashAttnBwdSm90INS1_25CollectiveMainloopBwdSm90ILi2ELi2ELi2EN4cute5tupleIJNS5_1CILi1EEES8_S8_EEENS6_IJNS7_ILi64EEENS7_ILi128EEENS7_ILi96EEEEEENS_10bfloat16_tEfNS_4arch4Sm90ELb0ELb1ELb0ELb0ELb1ELb1ELb0ELb0ELi2ELi1ELi2ELi1ELb1EEENS1_21CollectiveEpilogueBwdISD_SE_SG_Li256ELb0ELb0ELi1EEENS1_19SingleTileSchedulerILb0ELb0ELb0ELi128EEEEEEEEEvNT_6ParamsE)
        .other          _ZN7cutlass13device_kernelIN5flash11enable_sm90INS1_16FlashAttnBwdSm90INS1_25CollectiveMainloopBwdSm90ILi2ELi2ELi2EN4cute5tupleIJNS5_1CILi1EEES8_S8_EEENS6_IJNS7_ILi64EEENS7_ILi128EEENS7_ILi96EEEEEENS_10bfloat16_tEfNS_4arch4Sm90ELb0ELb1ELb0ELb0ELb1ELb1ELb0ELb0ELi2ELi1ELi2ELi1ELb1EEENS1_21CollectiveEpilogueBwdISD_SE_SG_Li256ELb0ELb0ELi1EEENS1_19SingleTileSchedulerILb0ELb0ELb0ELi128EEEEEEEEEvNT_6ParamsE,@"STO_CUDA_ENTRY STV_DEFAULT"
_ZN7cutlass13device_kernelIN5flash11enable_sm90INS1_16FlashAttnBwdSm90INS1_25CollectiveMainloopBwdSm90ILi2ELi2ELi2EN4cute5tupleIJNS5_1CILi1EEES8_S8_EEENS6_IJNS7_ILi64EEENS7_ILi128EEENS7_ILi96EEEEEENS_10bfloat16_tEfNS_4arch4Sm90ELb0ELb1ELb0ELb0ELb1ELb1ELb0ELb0ELi2ELi1ELi2ELi1ELb1EEENS1_21CollectiveEpilogueBwdISD_SE_SG_Li256ELb0ELb0ELi1EEENS1_19SingleTileSchedulerILb0ELb0ELb0ELi128EEEEEEEEEvNT_6ParamsE:
[----:B------:R-:W-:Y:S01]  /*0000*/  LDC R1, c[0x0][0x37c] ;  /* 0x0000df00ff017b82 */ /* 0x000fe20000000800 */
[----:B------:R-:W-:Y:S05]  /*0010*/  EXIT ;  /* 0x000000000000794d */ /* 0x000fea0003800000 */
.L_x_9:
        /* <DEDUP_REMOVED lines=14> */
.L_x_75:


//--------------------- .text._ZN7cutlass13device_kernelIN5flash11enable_sm90INS1_16FlashAttnBwdSm90INS1_25CollectiveMainloopBwdSm90ILi2ELi2ELi2EN4cute5tupleIJNS5_1CILi1EEES8_S8_EEENS6_IJNS7_ILi64EEENS7_ILi128EEENS7_ILi96EEEEEENS_10bfloat16_tEfNS_4arch4Sm90ELb0ELb1ELb0ELb0ELb0ELb1ELb0ELb0ELi2ELi1ELi2ELi1ELb1EEENS1_24CollectiveEpilogueBwdGQAISD_fSG_Li256ELb0ELb0EEENS1_19SingleTileSchedulerILb0ELb0ELb0ELi128EEEEEEEEEvNT_6ParamsE --------------------------
	.section	.text._ZN7cutlass13device_kernelIN5flash11enable_sm90INS1_16FlashAttnBwdSm90INS1_25CollectiveMainloopBwdSm90ILi2ELi2ELi2EN4cute5tupleIJNS5_1CILi1EEES8_S8_EEENS6_IJNS7_ILi64EEENS7_ILi128EEENS7_ILi96EEEEEENS_10bfloat16_tEfNS_4arch4Sm90ELb0ELb1ELb0ELb0ELb0ELb1ELb0ELb0ELi2ELi1ELi2ELi1ELb1EEENS1_24CollectiveEpilogueBwdGQAISD_fSG_Li256ELb0ELb0EEENS1_19SingleTileSchedulerILb0ELb0ELb0ELi128EEEEEEEEEvNT_6ParamsE,"ax",@progbits
	.align	128
.text._ZN7cutlass13device_kernelIN5flash11enable_sm90INS1_16FlashAttnBwdSm90INS1_25CollectiveMainloopBwdSm90ILi2ELi2ELi2EN4cute5tupleIJNS5_1CILi1EEES8_S8_EEENS6_IJNS7_ILi64EEENS7_ILi128EEENS7_ILi96EEEEEENS_10bfloat16_tEfNS_4arch4Sm90ELb0ELb1ELb0ELb0ELb0ELb1ELb0ELb0ELi2ELi1ELi2ELi1ELb1EEENS1_24CollectiveEpilogueBwdGQAISD_fSG_Li256ELb0ELb0EEENS1_19SingleTileSchedulerILb0ELb0ELb0ELi128EEEEEEEEEvNT_6ParamsE:
        .type           _ZN7cutlass13device_kernelIN5flash11enable_sm90INS1_16FlashAttnBwdSm90INS1_25CollectiveMainloopBwdSm90ILi2ELi2ELi2EN4cute5tupleIJNS5_1CILi1EEES8_S8_EEENS6_IJNS7_ILi64EEENS7_ILi128EEENS7_ILi96EEEEEENS_10bfloat16_tEfNS_4arch4Sm90ELb0ELb1ELb0ELb0ELb0ELb1ELb0ELb0ELi2ELi1ELi2ELi1ELb1EEENS1_24CollectiveEpilogueBwdGQAISD_fSG_Li256ELb0ELb0EEENS1_19SingleTileSchedulerILb0ELb0ELb0ELi128EEEEEEEEEvNT_6ParamsE,@function
        .size           _ZN7cutlass13device_kernelIN5flash11enable_sm90INS1_16FlashAttnBwdSm90INS1_25CollectiveMainloopBwdSm90ILi2ELi2ELi2EN4cute5tupleIJNS5_1CILi1EEES8_S8_EEENS6_IJNS7_ILi64EEENS7_ILi128EEENS7_ILi96EEEEEENS_10bfloat16_tEfNS_4arch4Sm90ELb0ELb1ELb0ELb0ELb0ELb1ELb0ELb0ELi2ELi1ELi2ELi1ELb1EEENS1_24CollectiveEpilogueBwdGQAISD_fSG_Li256ELb0ELb0EEENS1_19SingleTileSchedulerILb0ELb0ELb0ELi128EEEEEEEEEvNT_6ParamsE,(.L_x_76 - _ZN7cutlass13device_kernelIN5flash11enable_sm90INS1_16FlashAttnBwdSm90INS1_25CollectiveMainloopBwdSm90ILi2ELi2ELi2EN4cute5tupleIJNS5_1CILi1EEES8_S8_EEENS6_IJNS7_ILi64EEENS7_ILi128EEENS7_ILi96EEEEEENS_10bfloat16_tEfNS_4arch4Sm90ELb0ELb1ELb0ELb0ELb0ELb1ELb0ELb0ELi2ELi1ELi2ELi1ELb1EEENS1_24CollectiveEpilogueBwdGQAISD_fSG_Li256ELb0ELb0EEENS1_19SingleTileSchedulerILb0ELb0ELb0ELi128EEEEEEEEEvNT_6ParamsE)
        .other          _ZN7cutlass13device_kernelIN5flash11enable_sm90INS1_16FlashAttnBwdSm90INS1_25CollectiveMainloopBwdSm90ILi2ELi2ELi2EN4cute5tupleIJNS5_1CILi1EEES8_S8_EEENS6_IJNS7_ILi64EEENS7_ILi128EEENS7_ILi96EEEEEENS_10bfloat16_tEfNS_4arch4Sm90ELb0ELb1ELb0ELb0ELb0ELb1ELb0ELb0ELi2ELi1ELi2ELi1ELb1EEENS1_24CollectiveEpilogueBwdGQAISD_fSG_Li256ELb0ELb0EEENS1_19SingleTileSchedulerILb0ELb0ELb0ELi128EEEEEEEEEvNT_6ParamsE,@"STO_CUDA_ENTRY STV_DEFAULT"
_ZN7cutlass13device_kernelIN5flash11enable_sm90INS1_16FlashAttnBwdSm90INS1_25CollectiveMainloopBwdSm90ILi2ELi2ELi2EN4cute5tupleIJNS5_1CILi1EEES8_S8_EEENS6_IJNS7_ILi64EEENS7_ILi128EEENS7_ILi96EEEEEENS_10bfloat16_tEfNS_4arch4Sm90ELb0ELb1ELb0ELb0ELb0ELb1ELb0ELb0ELi2ELi1ELi2ELi1ELb1EEENS1_24CollectiveEpilogueBwdGQAISD_fSG_Li256ELb0ELb0EEENS1_19SingleTileSchedulerILb0ELb0ELb0ELi128EEEEEEEEEvNT_6ParamsE:
[----:B------:R-:W-:Y:S01]  /*0000*/  LDC R1, c[0x0][0x37c] ;  /* 0x0000df00ff017b82 */ /* 0x000fe20000000800 */
[----:B------:R-:W-:Y:S05]  /*0010*/  EXIT ;  /* 0x000000000000794d */ /* 0x000fea0003800000 */
.L_x_10:
        /* <DEDUP_REMOVED lines=14> */
.L_x_76:


//--------------------- .text._ZN7cutlass13device_kernelIN5flash11enable_sm90INS1_16FlashAttnBwdSm90INS1_25CollectiveMainloopBwdSm90ILi2ELi2ELi2EN4cute5tupleIJNS5_1CILi1EEES8_S8_EEENS6_IJNS7_ILi64EEENS7_ILi128EEENS7_ILi96EEEEEENS_10bfloat16_tEfNS_4arch4Sm90ELb0ELb1ELb0ELb0ELb1ELb1ELb0ELb0ELi2ELi1ELi2ELi1ELb1EEENS1_24CollectiveEpilogueBwdGQAISD_fSG_Li256ELb0ELb1EEENS1_19SingleTileSchedulerILb0ELb0ELb0ELi128EEEEEEEEEvNT_6ParamsE --------------------------
	.section	.text._ZN7cutlass13device_kernelIN5flash11enable_sm90INS1_16FlashAttnBwdSm90INS1_25CollectiveMainloopBwdSm90ILi2ELi2ELi2EN4cute5tupleIJNS5_1CILi1EEES8_S8_EEENS6_IJNS7_ILi64EEENS7_ILi128EEENS7_ILi96EEEEEENS_10bfloat16_tEfNS_4arch4Sm90ELb0ELb1ELb0ELb0ELb1ELb1ELb0ELb0ELi2ELi1ELi2ELi1ELb1EEENS1_24CollectiveEpilogueBwdGQAISD_fSG_Li256ELb0ELb1EEENS1_19SingleTileSchedulerILb0ELb0ELb0ELi128EEEEEEEEEvNT_6ParamsE,"ax",@progbits
	.align	128
.text._ZN7cutlass13device_kernelIN5flash11enable_sm90INS1_16FlashAttnBwdSm90INS1_25CollectiveMainloopBwdSm90ILi2ELi2ELi2EN4cute5tupleIJNS5_1CILi1EEES8_S8_EEENS6_IJNS7_ILi64EEENS7_ILi128EEENS7_ILi96EEEEEENS_10bfloat16_tEfNS_4arch4Sm90ELb0ELb1ELb0ELb0ELb1ELb1ELb0ELb0ELi2ELi1ELi2ELi1ELb1EEENS1_24CollectiveEpilogueBwdGQAISD_fSG_Li256ELb0ELb1EEENS1_19SingleTileSchedulerILb0ELb0ELb0ELi128EEEEEEEEEvNT_6ParamsE:
        .type           _ZN7cutlass13device_kernelIN5flash11enable_sm90INS1_16FlashAttnBwdSm90INS1_25CollectiveMainloopBwdSm90ILi2ELi2ELi2EN4cute5tupleIJNS5_1CILi1EEES8_S8_EEENS6_IJNS7_ILi64EEENS7_ILi128EEENS7_ILi96EEEEEENS_10bfloat16_tEfNS_4arch4Sm90ELb0ELb1ELb0ELb0ELb1ELb1ELb0ELb0ELi2ELi1ELi2ELi1ELb1EEENS1_24CollectiveEpilogueBwdGQAISD_fSG_Li256ELb0ELb1EEENS1_19SingleTileSchedulerILb0ELb0ELb0ELi128EEEEEEEEEvNT_6ParamsE,@function
        .size           _ZN7cutlass13device_kernelIN5flash11enable_sm90INS1_16FlashAttnBwdSm90INS1_25CollectiveMainloopBwdSm90ILi2ELi2ELi2EN4cute5tupleIJNS5_1CILi1EEES8_S8_EEENS6_IJNS7_ILi64EEENS7_ILi128EEENS7_ILi96EEEEEENS_10bfloat16_tEfNS_4arch4Sm90ELb0ELb1ELb0ELb0ELb1ELb1ELb0ELb0ELi2ELi1ELi2ELi1ELb1EEENS1_24CollectiveEpilogueBwdGQAISD_fSG_Li256ELb0ELb1EEENS1_19SingleTileSchedulerILb0ELb0ELb0ELi128EEEEEEEEEvNT_6ParamsE,(.L_x_77 - _ZN7cutlass13device_kernelIN5flash11enable_sm90INS1_16FlashAttnBwdSm90INS1_25CollectiveMainloopBwdSm90ILi2ELi2ELi2EN4cute5tupleIJNS5_1CILi1EEES8_S8_EEENS6_IJNS7_ILi64EEENS7_ILi128EEENS7_ILi96EEEEEENS_10bfloat16_tEfNS_4arch4Sm90ELb0ELb1ELb0ELb0ELb1ELb1ELb0ELb0ELi2ELi1ELi2ELi1ELb1EEENS1_24CollectiveEpilogueBwdGQAISD_fSG_Li256ELb0ELb1EEENS1_19SingleTileSchedulerILb0ELb0ELb0ELi128EEEEEEEEEvNT_6ParamsE)
        .other          _ZN7cutlass13device_kernelIN5flash11enable_sm90INS1_16FlashAttnBwdSm90INS1_25CollectiveMainloopBwdSm90ILi2ELi2ELi2EN4cute5tupleIJNS5_1CILi1EEES8_S8_EEENS6_IJNS7_ILi64EEENS7_ILi128EEENS7_ILi96EEEEEENS_10bfloat16_tEfNS_4arch4Sm90ELb0ELb1ELb0ELb0ELb1ELb1ELb0ELb0ELi2ELi1ELi2ELi1ELb1EEENS1_24CollectiveEpilogueBwdGQAISD_fSG_Li256ELb0ELb1EEENS1_19SingleTileSchedulerILb0ELb0ELb0ELi128EEEEEEEEEvNT_6ParamsE,@"STO_CUDA_ENTRY STV_DEFAULT"
_ZN7cutlass13device_kernelIN5flash11enable_sm90INS1_16FlashAttnBwdSm90INS1_25CollectiveMainloopBwdSm90ILi2ELi2ELi2EN4cute5tupleIJNS5_1CILi1EEES8_S8_EEENS6_IJNS7_ILi64EEENS7_ILi128EEENS7_ILi96EEEEEENS_10bfloat16_tEfNS_4arch4Sm90ELb0ELb1ELb0ELb0ELb1ELb1ELb0ELb0ELi2ELi1ELi2ELi1ELb1EEENS1_24CollectiveEpilogueBwdGQAISD_fSG_Li256ELb0ELb1EEENS1_19SingleTileSchedulerILb0ELb0ELb0ELi128EEEEEEEEEvNT_6ParamsE:
[----:B------:R-:W-:Y:S01]  /*0000*/  LDC R1, c[0x0][0x37c] ;  /* 0x0000df00ff017b82 */ /* 0x000fe20000000800 */
[----:B------:R-:W-:Y:S05]  /*0010*/  EXIT ;  /* 0x000000000000794d */ /* 0x000fea0003800000 */
.L_x_11:
        /* <DEDUP_REMOVED lines=14> */
.L_x_77:


//--------------------- .text._ZN7cutlass13device_kernelIN5flash11enable_sm90INS1_16FlashAttnBwdSm90INS1_25CollectiveMainloopBwdSm90ILi2ELi2ELi2EN4cute5tupleIJNS5_1CILi1EEES8_S8_EEENS6_IJNS7_ILi64EEENS7_ILi128EEENS7_ILi96EEEEEENS_10bfloat16_tEfNS_4arch4Sm90ELb0ELb1ELb0ELb1ELb0ELb1ELb0ELb0ELi2ELi1ELi2ELi1ELb1EEENS1_21CollectiveEpilogueBwdISD_SE_SG_Li256ELb1ELb0ELi1EEENS1_19SingleTileSchedulerILb1ELb0ELb0ELi128EEEEEEEEEvNT_6ParamsE --------------------------
	.section	.text._ZN7cutlass13device_kernelIN5flash11enable_sm90INS1_16FlashAttnBwdSm90INS1_25CollectiveMainloopBwdSm90ILi2ELi2ELi2EN4cute5tupleIJNS5_1CILi1EEES8_S8_EEENS6_IJNS7_ILi64EEENS7_ILi128EEENS7_ILi96EEEEEENS_10bfloat16_tEfNS_4arch4Sm90ELb0ELb1ELb0ELb1ELb0ELb1ELb0ELb0ELi2ELi1ELi2ELi1ELb1EEENS1_21CollectiveEpilogueBwdISD_SE_SG_Li256ELb1ELb0ELi1EEENS1_19SingleTileSchedulerILb1ELb0ELb0ELi128EEEEEEEEEvNT_6ParamsE,"ax",@progbits
	.align	128
.text._ZN7cutlass13device_kernelIN5flash11enable_sm90INS1_16FlashAttnBwdSm90INS1_25CollectiveMainloopBwdSm90ILi2ELi2ELi2EN4cute5tupleIJNS5_1CILi1EEES8_S8_EEENS6_IJNS7_ILi64EEENS7_ILi128EEENS7_ILi96EEEEEENS_10bfloat16_tEfNS_4arch4Sm90ELb0ELb1ELb0ELb1ELb0ELb1ELb0ELb0ELi2ELi1ELi2ELi1ELb1EEENS1_21CollectiveEpilogueBwdISD_SE_SG_Li256ELb1ELb0ELi1EEENS1_19SingleTileSchedulerILb1ELb0ELb0ELi128EEEEEEEEEvNT_6ParamsE:
        .type           _ZN7cutlass13device_kernelIN5flash11enable_sm90INS1_16FlashAttnBwdSm90INS1_25CollectiveMainloopBwdSm90ILi2ELi2ELi2EN4cute5tupleIJNS5_1CILi1EEES8_S8_EEENS6_IJNS7_ILi64EEENS7_ILi128EEENS7_ILi96EEEEEENS_10bfloat16_tEfNS_4arch4Sm90ELb0ELb1ELb0ELb1ELb0ELb1ELb0ELb0ELi2ELi1ELi2ELi1ELb1EEENS1_21CollectiveEpilogueBwdISD_SE_SG_Li256ELb1ELb0ELi1EEENS1_19SingleTileSchedulerILb1ELb0ELb0ELi128EEEEEEEEEvNT_6ParamsE,@function
        .size           _ZN7cutlass13device_kernelIN5flash11enable_sm90INS1_16FlashAttnBwdSm90INS1_25CollectiveMainloopBwdSm90ILi2ELi2ELi2EN4cute5tupleIJNS5_1CILi1EEES8_S8_EEENS6_IJNS7_ILi64EEENS7_ILi128EEENS7_ILi96EEEEEENS_10bfloat16_tEfNS_4arch4Sm90ELb0ELb1ELb0ELb1ELb0ELb1ELb0ELb0ELi2ELi1ELi2ELi1ELb1EEENS1_21CollectiveEpilogueBwdISD_SE_SG_Li256ELb1ELb0ELi1EEENS1_19SingleTileSchedulerILb1ELb0ELb0ELi128EEEEEEEEEvNT_6ParamsE,(.L_x_78 - _ZN7cutlass13device_kernelIN5flash11enable_sm90INS1_16FlashAttnBwdSm90INS1_25CollectiveMainloopBwdSm90ILi2ELi2ELi2EN4cute5tupleIJNS5_1CILi1EEES8_S8_EEENS6_IJNS7_ILi64EEENS7_ILi128EEENS7_ILi96EEEEEENS_10bfloat16_tEfNS_4arch4Sm90ELb0ELb1ELb0ELb1ELb0ELb1ELb0ELb0ELi2ELi1ELi2ELi1ELb1EEENS1_21CollectiveEpilogueBwdISD_SE_SG_Li256ELb1ELb0ELi1EEENS1_19SingleTileSchedulerILb1ELb0ELb0ELi128EEEEEEEEEvNT_6ParamsE)
        .other          _ZN7cutlass13device_kernelIN5flash11enable_sm90INS1_16FlashAttnBwdSm90INS1_25CollectiveMainloopBwdSm90ILi2ELi2ELi2EN4cute5tupleIJNS5_1CILi1EEES8_S8_EEENS6_IJNS7_ILi64EEENS7_ILi128EEENS7_ILi96EEEEEENS_10bfloat16_tEfNS_4arch4Sm90ELb0ELb1ELb0ELb1ELb0ELb1ELb0ELb0ELi2ELi1ELi2ELi1ELb1EEENS1_21CollectiveEpilogueBwdISD_SE_SG_Li256ELb1ELb0ELi1EEENS1_19SingleTileSchedulerILb1ELb0ELb0ELi128EEEEEEEEEvNT_6ParamsE,@"STO_CUDA_ENTRY STV_DEFAULT"
_ZN7cutlass13device_kernelIN5flash11enable_sm90INS1_16FlashAttnBwdSm90INS1_25CollectiveMainloopBwdSm90ILi2ELi2ELi2EN4cute5tupleIJNS5_1CILi1EEES8_S8_EEENS6_IJNS7_ILi64EEENS7_ILi128EEENS7_ILi96EEEEEENS_10bfloat16_tEfNS_4arch4Sm90ELb0ELb1ELb0ELb1ELb0ELb1ELb0ELb0ELi2ELi1ELi2ELi1ELb1EEENS1_21CollectiveEpilogueBwdISD_SE_SG_Li256ELb1ELb0ELi1EEENS1_19SingleTileSchedulerILb1ELb0ELb0ELi128EEEEEEEEEvNT_6ParamsE:
[----:B------:R-:W-:Y:S01]  /*0000*/  LDC R1, c[0x0][0x37c] ;  /* 0x0000df00ff017b82 */ /* 0x000fe20000000800 */
[----:B------:R-:W-:Y:S05]  /*0010*/  EXIT ;  /* 0x000000000000794d */ /* 0x000fea0003800000 */
.L_x_12:
        /* <DEDUP_REMOVED lines=14> */
.L_x_78:


//--------------------- .text._ZN7cutlass13device_kernelIN5flash11enable_sm90INS1_16FlashAttnBwdSm90INS1_25CollectiveMainloopBwdSm90ILi2ELi2ELi2EN4cute5tupleIJNS5_1CILi1EEES8_S8_EEENS6_IJNS7_ILi64EEENS7_ILi128EEENS7_ILi96EEEEEENS_10bfloat16_tEfNS_4arch4Sm90ELb0ELb1ELb0ELb1ELb1ELb1ELb0ELb0ELi2ELi1ELi2ELi1ELb1EEENS1_21CollectiveEpilogueBwdISD_SE_SG_Li256ELb1ELb0ELi1EEENS1_19SingleTileSchedulerILb1ELb0ELb0ELi128EEEEEEEEEvNT_6ParamsE --------------------------
	.section	.text._ZN7cutlass13device_kernelIN5flash11enable_sm90INS1_16FlashAttnBwdSm90INS1_25CollectiveMainloopBwdSm90ILi2ELi2ELi2EN4cute5tupleIJNS5_1CILi1EEES8_S8_EEENS6_IJNS7_ILi64EEENS7_ILi128EEENS7_ILi96EEEEEENS_10bfloat16_tEfNS_4arch4Sm90ELb0ELb1ELb0ELb1ELb1ELb1ELb0ELb0ELi2ELi1ELi2ELi1ELb1EEENS1_21CollectiveEpilogueBwdISD_SE_SG_Li256ELb1ELb0ELi1EEENS1_19SingleTileSchedulerILb1ELb0ELb0ELi128EEEEEEEEEvNT_6ParamsE,"ax",@progbits
	.align	128
.text._ZN7cutlass13device_kernelIN5flash11enable_sm90INS1_16FlashAttnBwdSm90INS1_25CollectiveMainloopBwdSm90ILi2ELi2ELi2EN4cute5tupleIJNS5_1CILi1EEES8_S8_EEENS6_IJNS7_ILi64EEENS7_ILi128EEENS7_ILi96EEEEEENS_10bfloat16_tEfNS_4arch4Sm90ELb0ELb1ELb0ELb1ELb1ELb1ELb0ELb0ELi2ELi1ELi2ELi1ELb1EEENS1_21CollectiveEpilogueBwdISD_SE_SG_Li256ELb1ELb0ELi1EEENS1_19SingleTileSchedulerILb1ELb0ELb0ELi128EEEEEEEEEvNT_6ParamsE:
        .type           _ZN7cutlass13device_kernelIN5flash11enable_sm90INS1_16FlashAttnBwdSm90INS1_25CollectiveMainloopBwdSm90ILi2ELi2ELi2EN4cute5tupleIJNS5_1CILi1EEES8_S8_EEENS6_IJNS7_ILi64EEENS7_ILi128EEENS7_ILi96EEEEEENS_10bfloat16_tEfNS_4arch4Sm90ELb0ELb1ELb0ELb1ELb1ELb1ELb0ELb0ELi2ELi1ELi2ELi1ELb1EEENS1_21CollectiveEpilogueBwdISD_SE_SG_Li256ELb1ELb0ELi1EEENS1_19SingleTileSchedulerILb1ELb0ELb0ELi128EEEEEEEEEvNT_6ParamsE,@function
        .size           _ZN7cutlass13device_kernelIN5flash11enable_sm90INS1_16FlashAttnBwdSm90INS1_25CollectiveMainloopBwdSm90ILi2ELi2ELi2EN4cute5tupleIJNS5_1CILi1EEES8_S8_EEENS6_IJNS7_ILi64EEENS7_ILi128EEENS7_ILi96EEEEEENS_10bfloat16_tEfNS_4arch4Sm90ELb0ELb1ELb0ELb1ELb1ELb1ELb0ELb0ELi2ELi1ELi2ELi1ELb1EEENS1_21CollectiveEpilogueBwdISD_SE_SG_Li256ELb1ELb0ELi1EEENS1_19SingleTileSchedulerILb1ELb0ELb0ELi128EEEEEEEEEvNT_6ParamsE,(.L_x_79 - _ZN7cutlass13device_kernelIN5flash11enable_sm90INS1_16FlashAttnBwdSm90INS1_25CollectiveMainloopBwdSm90ILi2ELi2ELi2EN4cute5tupleIJNS5_1CILi1EEES8_S8_EEENS6_IJNS7_ILi64EEENS7_ILi128EEENS7_ILi96EEEEEENS_10bfloat16_tEfNS_4arch4Sm90ELb0ELb1ELb0ELb1ELb1ELb1ELb0ELb0ELi2ELi1ELi2ELi1ELb1EEENS1_21CollectiveEpilogueBwdISD_SE_SG_Li256ELb1ELb0ELi1EEENS1_19SingleTileSchedulerILb1ELb0ELb0ELi128EEEEEEEEEvNT_6ParamsE)
        .other          _ZN7cutlass13device_kernelIN5flash11enable_sm90INS1_16FlashAttnBwdSm90INS1_25CollectiveMainloopBwdSm90ILi2ELi2ELi2EN4cute5tupleIJNS5_1CILi1EEES8_S8_EEENS6_IJNS7_ILi64EEENS7_ILi128EEENS7_ILi96EEEEEENS_10bfloat16_tEfNS_4arch4Sm90ELb0ELb1ELb0ELb1ELb1ELb1ELb0ELb0ELi2ELi1ELi2ELi1ELb1EEENS1_21CollectiveEpilogueBwdISD_SE_SG_Li256ELb1ELb0ELi1EEENS1_19SingleTileSchedulerILb1ELb0ELb0ELi128EEEEEEEEEvNT_6ParamsE,@"STO_CUDA_ENTRY STV_DEFAULT"
_ZN7cutlass13device_kernelIN5flash11enable_sm90INS1_16FlashAttnBwdSm90INS1_25CollectiveMainloopBwdSm90ILi2ELi2ELi2EN4cute5tupleIJNS5_1CILi1EEES8_S8_EEENS6_IJNS7_ILi64EEENS7_ILi128EEENS7_ILi96EEEEEENS_10bfloat16_tEfNS_4arch4Sm90ELb0ELb1ELb0ELb1ELb1ELb1ELb0ELb0ELi2ELi1ELi2ELi1ELb1EEENS1_21CollectiveEpilogueBwdISD_SE_SG_Li256ELb1ELb0ELi1EEENS1_19SingleTileSchedulerILb1ELb0ELb0ELi128EEEEEEEEEvNT_6ParamsE:
[----:B------:R-:W-:Y:S01]  /*0000*/  LDC R1, c[0x0][0x37c] ;  /* 0x0000df00ff017b82 */ /* 0x000fe20000000800 */
[----:B------:R-:W-:Y:S05]  /*0010*/  EXIT ;  /* 0x000000000000794d */ /* 0x000fea0003800000 */
.L_x_13:
        /* <DEDUP_REMOVED lines=14> */
.L_x_79:


//--------------------- .text._ZN7cutlass13device_kernelIN5flash11enable_sm90INS1_16FlashAttnBwdSm90INS1_25CollectiveMainloopBwdSm90ILi2ELi2ELi2EN4cute5tupleIJNS5_1CILi1EEES8_S8_EEENS6_IJNS7_ILi64EEENS7_ILi128EEENS7_ILi96EEEEEENS_10bfloat16_tEfNS_4arch4Sm90ELb0ELb1ELb0ELb1ELb0ELb1ELb0ELb0ELi2ELi1ELi2ELi1ELb1EEENS1_24CollectiveEpilogueBwdGQAISD_fSG_Li256ELb1ELb0EEENS1_19SingleTileSchedulerILb1ELb0ELb0ELi128EEEEEEEEEvNT_6ParamsE --------------------------
	.section	.text._ZN7cutlass13device_kernelIN5flash11enable_sm90INS1_16FlashAttnBwdSm90INS1_25CollectiveMainloopBwdSm90ILi2ELi2ELi2EN4cute5tupleIJNS5_1CILi1EEES8_S8_EEENS6_IJNS7_ILi64EEENS7_ILi128EEENS7_ILi96EEEEEENS_10bfloat16_tEfNS_4arch4Sm90ELb0ELb1ELb0ELb1ELb0ELb1ELb0ELb0ELi2ELi1ELi2ELi1ELb1EEENS1_24CollectiveEpilogueBwdGQAISD_fSG_Li256ELb1ELb0EEENS1_19SingleTileSchedulerILb1ELb0ELb0ELi128EEEEEEEEEvNT_6ParamsE,"ax",@progbits
	.align	128
.text._ZN7cutlass13device_kernelIN5flash11enable_sm90INS1_16FlashAttnBwdSm90INS1_25CollectiveMainloopBwdSm90ILi2ELi2ELi2EN4cute5tupleIJNS5_1CILi1EEES8_S8_EEENS6_IJNS7_ILi64EEENS7_ILi128EEENS7_ILi96EEEEEENS_10bfloat16_tEfNS_4arch4Sm90ELb0ELb1ELb0ELb1ELb0ELb1ELb0ELb0ELi2ELi1ELi2ELi1ELb1EEENS1_24CollectiveEpilogueBwdGQAISD_fSG_Li256ELb1ELb0EEENS1_19SingleTileSchedulerILb1ELb0ELb0ELi128EEEEEEEEEvNT_6ParamsE:
        .type           _ZN7cutlass13device_kernelIN5flash11enable_sm90INS1_16FlashAttnBwdSm90INS1_25CollectiveMainloopBwdSm90ILi2ELi2ELi2EN4cute5tupleIJNS5_1CILi1EEES8_S8_EEENS6_IJNS7_ILi64EEENS7_ILi128EEENS7_ILi96EEEEEENS_10bfloat16_tEfNS_4arch4Sm90ELb0ELb1ELb0ELb1ELb0ELb1ELb0ELb0ELi2ELi1ELi2ELi1ELb1EEENS1_24CollectiveEpilogueBwdGQAISD_fSG_Li256ELb1ELb0EEENS1_19SingleTileSchedulerILb1ELb0ELb0ELi128EEEEEEEEEvNT_6ParamsE,@function
        .size           _ZN7cutlass13device_kernelIN5flash11enable_sm90INS1_16FlashAttnBwdSm90INS1_25CollectiveMainloopBwdSm90ILi2ELi2ELi2EN4cute5tupleIJNS5_1CILi1EEES8_S8_EEENS6_IJNS7_ILi64EEENS7_ILi128EEENS7_ILi96EEEEEENS_10bfloat16_tEfNS_4arch4Sm90ELb0ELb1ELb0ELb1ELb0ELb1ELb0ELb0ELi2ELi1ELi2ELi1ELb1EEENS1_24CollectiveEpilogueBwdGQAISD_fSG_Li256ELb1ELb0EEENS1_19SingleTileSchedulerILb1ELb0ELb0ELi128EEEEEEEEEvNT_6ParamsE,(.L_x_80 - _ZN7cutlass13device_kernelIN5flash11enable_sm90INS1_16FlashAttnBwdSm90INS1_25CollectiveMainloopBwdSm90ILi2ELi2ELi2EN4cute5tupleIJNS5_1CILi1EEES8_S8_EEENS6_IJNS7_ILi64EEENS7_ILi128EEENS7_ILi96EEEEEENS_10bfloat16_tEfNS_4arch4Sm90ELb0ELb1ELb0ELb1ELb0ELb1ELb0ELb0ELi2ELi1ELi2ELi1ELb1EEENS1_24CollectiveEpilogueBwdGQAISD_fSG_Li256ELb1ELb0EEENS1_19SingleTileSchedulerILb1ELb0ELb0ELi128EEEEEEEEEvNT_6ParamsE)
        .other          _ZN7cutlass13device_kernelIN5flash11enable_sm90INS1_16FlashAttnBwdSm90INS1_25CollectiveMainloopBwdSm90ILi2ELi2ELi2EN4cute5tupleIJNS5_1CILi1EEES8_S8_EEENS6_IJNS7_ILi64EEENS7_ILi128EEENS7_ILi96EEEEEENS_10bfloat16_tEfNS_4arch4Sm90ELb0ELb1ELb0ELb1ELb0ELb1ELb0ELb0ELi2ELi1ELi2ELi1ELb1EEENS1_24CollectiveEpilogueBwdGQAISD_fSG_Li256ELb1ELb0EEENS1_19SingleTileSchedulerILb1ELb0ELb0ELi128EEEEEEEEEvNT_6ParamsE,@"STO_CUDA_ENTRY STV_DEFAULT"
_ZN7cutlass13device_kernelIN5flash11enable_sm90INS1_16FlashAttnBwdSm90INS1_25CollectiveMainloopBwdSm90ILi2ELi2ELi2EN4cute5tupleIJNS5_1CILi1EEES8_S8_EEENS6_IJNS7_ILi64EEENS7_ILi128EEENS7_ILi96EEEEEENS_10bfloat16_tEfNS_4arch4Sm90ELb0ELb1ELb0ELb1ELb0ELb1ELb0ELb0ELi2ELi1ELi2ELi1ELb1EEENS1_24CollectiveEpilogueBwdGQAISD_fSG_Li256ELb1ELb0EEENS1_19SingleTileSchedulerILb1ELb0ELb0ELi128EEEEEEEEEvNT_6ParamsE:
[----:B------:R-:W-:Y:S01]  /*0000*/  LDC R1, c[0x0][0x37c] ;  /* 0x0000df00ff017b82 */ /* 0x000fe20000000800 */
[----:B------:R-:W-:Y:S05]  /*0010*/  EXIT ;  /* 0x000000000000794d */ /* 0x000fea0003800000 */
.L_x_14:
        /* <DEDUP_REMOVED lines=14> */
.L_x_80:


//--------------------- .text._ZN7cutlass13device_kernelIN5flash11enable_sm90INS1_16FlashAttnBwdSm90INS1_25CollectiveMainloopBwdSm90ILi2ELi2ELi2EN4cute5tupleIJNS5_1CILi1EEES8_S8_EEENS6_IJNS7_ILi64EEENS7_ILi128EEENS7_ILi96EEEEEENS_10bfloat16_tEfNS_4arch4Sm90ELb0ELb1ELb0ELb1ELb1ELb1ELb0ELb0ELi2ELi1ELi2ELi1ELb1EEENS1_24CollectiveEpilogueBwdGQAISD_fSG_Li256ELb1ELb1EEENS1_19SingleTileSchedulerILb1ELb0ELb0ELi128EEEEEEEEEvNT_6ParamsE --------------------------
	.section	.text._ZN7cutlass13device_kernelIN5flash11enable_sm90INS1_16FlashAttnBwdSm90INS1_25CollectiveMainloopBwdSm90ILi2ELi2ELi2EN4cute5tupleIJNS5_1CILi1EEES8_S8_EEENS6_IJNS7_ILi64EEENS7_ILi128EEENS7_ILi96EEEEEENS_10bfloat16_tEfNS_4arch4Sm90ELb0ELb1ELb0ELb1ELb1ELb1ELb0ELb0ELi2ELi1ELi2ELi1ELb1EEENS1_24CollectiveEpilogueBwdGQAISD_fSG_Li256ELb1ELb1EEENS1_19SingleTileSchedulerILb1ELb0ELb0ELi128EEEEEEEEEvNT_6ParamsE,"ax",@progbits
	.align	128
.text._ZN7cutlass13device_kernelIN5flash11enable_sm90INS1_16FlashAttnBwdSm90INS1_25CollectiveMainloopBwdSm90ILi2ELi2ELi2EN4cute5tupleIJNS5_1CILi1EEES8_S8_EEENS6_IJNS7_ILi64EEENS7_ILi128EEENS7_ILi96EEEEEENS_10bfloat16_tEfNS_4arch4Sm90ELb0ELb1ELb0ELb1ELb1ELb1ELb0ELb0ELi2ELi1ELi2ELi1ELb1EEENS1_24CollectiveEpilogueBwdGQAISD_fSG_Li256ELb1ELb1EEENS1_19SingleTileSchedulerILb1ELb0ELb0ELi128EEEEEEEEEvNT_6ParamsE:
        .type           _ZN7cutlass13device_kernelIN5flash11enable_sm90INS1_16FlashAttnBwdSm90INS1_25CollectiveMainloopBwdSm90ILi2ELi2ELi2EN4cute5tupleIJNS5_1CILi1EEES8_S8_EEENS6_IJNS7_ILi64EEENS7_ILi128EEENS7_ILi96EEEEEENS_10bfloat16_tEfNS_4arch4Sm90ELb0ELb1ELb0ELb1ELb1ELb1ELb0ELb0ELi2ELi1ELi2ELi1ELb1EEENS1_24CollectiveEpilogueBwdGQAISD_fSG_Li256ELb1ELb1EEENS1_19SingleTileSchedulerILb1ELb0ELb0ELi128EEEEEEEEEvNT_6ParamsE,@function
        .size           _ZN7cutlass13device_kernelIN5flash11enable_sm90INS1_16FlashAttnBwdSm90INS1_25CollectiveMainloopBwdSm90ILi2ELi2ELi2EN4cute5tupleIJNS5_1CILi1EEES8_S8_EEENS6_IJNS7_ILi64EEENS7_ILi128EEENS7_ILi96EEEEEENS_10bfloat16_tEfNS_4arch4Sm90ELb0ELb1ELb0ELb1ELb1ELb1ELb0ELb0ELi2ELi1ELi2ELi1ELb1EEENS1_24CollectiveEpilogueBwdGQAISD_fSG_Li256ELb1ELb1EEENS1_19SingleTileSchedulerILb1ELb0ELb0ELi128EEEEEEEEEvNT_6ParamsE,(.L_x_81 - _ZN7cutlass13device_kernelIN5flash11enable_sm90INS1_16FlashAttnBwdSm90INS1_25CollectiveMainloopBwdSm90ILi2ELi2ELi2EN4cute5tupleIJNS5_1CILi1EEES8_S8_EEENS6_IJNS7_ILi64EEENS7_ILi128EEENS7_ILi96EEEEEENS_10bfloat16_tEfNS_4arch4Sm90ELb0ELb1ELb0ELb1ELb1ELb1ELb0ELb0ELi2ELi1ELi2ELi1ELb1EEENS1_24CollectiveEpilogueBwdGQAISD_fSG_Li256ELb1ELb1EEENS1_19SingleTileSchedulerILb1ELb0ELb0ELi128EEEEEEEEEvNT_6ParamsE)
        .other          _ZN7cutlass13device_kernelIN5flash11enable_sm90INS1_16FlashAttnBwdSm90INS1_25CollectiveMainloopBwdSm90ILi2ELi2ELi2EN4cute5tupleIJNS5_1CILi1EEES8_S8_EEENS6_IJNS7_ILi64EEENS7_ILi128EEENS7_ILi96EEEEEENS_10bfloat16_tEfNS_4arch4Sm90ELb0ELb1ELb0ELb1ELb1ELb1ELb0ELb0ELi2ELi1ELi2ELi1ELb1EEENS1_24CollectiveEpilogueBwdGQAISD_fSG_Li256ELb1ELb1EEENS1_19SingleTileSchedulerILb1ELb0ELb0ELi128EEEEEEEEEvNT_6ParamsE,@"STO_CUDA_ENTRY STV_DEFAULT"
_ZN7cutlass13device_kernelIN5flash11enable_sm90INS1_16FlashAttnBwdSm90INS1_25CollectiveMainloopBwdSm90ILi2ELi2ELi2EN4cute5tupleIJNS5_1CILi1EEES8_S8_EEENS6_IJNS7_ILi64EEENS7_ILi128EEENS7_ILi96EEEEEENS_10bfloat16_tEfNS_4arch4Sm90ELb0ELb1ELb0ELb1ELb1ELb1ELb0ELb0ELi2ELi1ELi2ELi1ELb1EEENS1_24CollectiveEpilogueBwdGQAISD_fSG_Li256ELb1ELb1EEENS1_19SingleTileSchedulerILb1ELb0ELb0ELi128EEEEEEEEEvNT_6ParamsE:
[----:B------:R-:W-:Y:S01]  /*0000*/  LDC R1, c[0x0][0x37c] ;  /* 0x0000df00ff017b82 */ /* 0x000fe20000000800 */
[----:B------:R-:W-:Y:S05]  /*0010*/  EXIT ;  /* 0x000000000000794d */ /* 0x000fea0003800000 */
.L_x_15:
        /* <DEDUP_REMOVED lines=14> */
.L_x_81:


//--------------------- .text._ZN7cutlass13device_kernelIN5flash11enable_sm90INS1_16FlashAttnBwdSm90INS1_25CollectiveMainloopBwdSm90ILi2ELi2ELi2EN4cute5tupleIJNS5_1CILi1EEES8_S8_EEENS6_IJNS7_ILi64EEENS7_ILi128EEENS7_ILi96EEEEEENS_10bfloat16_tEfNS_4arch4Sm90ELb1ELb0ELb0ELb0ELb0ELb1ELb0ELb0ELi2ELi1ELi2ELi1ELb1EEENS1_21CollectiveEpilogueBwdISD_SE_SG_Li256ELb0ELb0ELi1EEENS1_25SingleTileBwdLPTSchedulerILb0ELi128ELb0EEEEEEEEEvNT_6ParamsE --------------------------
	.section	.text._ZN7cutlass13device_kernelIN5flash11enable_sm90INS1_16FlashAttnBwdSm90INS1_25CollectiveMainloopBwdSm90ILi2ELi2ELi2EN4cute5tupleIJNS5_1CILi1EEES8_S8_EEENS6_IJNS7_ILi64EEENS7_ILi128EEENS7_ILi96EEEEEENS_10bfloat16_tEfNS_4arch4Sm90ELb1ELb0ELb0ELb0ELb0ELb1ELb0ELb0ELi2ELi1ELi2ELi1ELb1EEENS1_21CollectiveEpilogueBwdISD_SE_SG_Li256ELb0ELb0ELi1EEENS1_25SingleTileBwdLPTSchedulerILb0ELi128ELb0EEEEEEEEEvNT_6ParamsE,"ax",@progbits
	.align	128
.text._ZN7cutlass13device_kernelIN5flash11enable_sm90INS1_16FlashAttnBwdSm90INS1_25CollectiveMainloopBwdSm90ILi2ELi2ELi2EN4cute5tupleIJNS5_1CILi1EEES8_S8_EEENS6_IJNS7_ILi64EEENS7_ILi128EEENS7_ILi96EEEEEENS_10bfloat16_tEfNS_4arch4Sm90ELb1ELb0ELb0ELb0ELb0ELb1ELb0ELb0ELi2ELi1ELi2ELi1ELb1EEENS1_21CollectiveEpilogueBwdISD_SE_SG_Li256ELb0ELb0ELi1EEENS1_25SingleTileBwdLPTSchedulerILb0ELi128ELb0EEEEEEEEEvNT_6ParamsE:
        .type           _ZN7cutlass13device_kernelIN5flash11enable_sm90INS1_16FlashAttnBwdSm90INS1_25CollectiveMainloopBwdSm90ILi2ELi2ELi2EN4cute5tupleIJNS5_1CILi1EEES8_S8_EEENS6_IJNS7_ILi64EEENS7_ILi128EEENS7_ILi96EEEEEENS_10bfloat16_tEfNS_4arch4Sm90ELb1ELb0ELb0ELb0ELb0ELb1ELb0ELb0ELi2ELi1ELi2ELi1ELb1EEENS1_21CollectiveEpilogueBwdISD_SE_SG_Li256ELb0ELb0ELi1EEENS1_25SingleTileBwdLPTSchedulerILb0ELi128ELb0EEEEEEEEEvNT_6ParamsE,@function
        .size           _ZN7cutlass13device_kernelIN5flash11enable_sm90INS1_16FlashAttnBwdSm90INS1_25CollectiveMainloopBwdSm90ILi2ELi2ELi2EN4cute5tupleIJNS5_1CILi1EEES8_S8_EEENS6_IJNS7_ILi64EEENS7_ILi128EEENS7_ILi96EEEEEENS_10bfloat16_tEfNS_4arch4Sm90ELb1ELb0ELb0ELb0ELb0ELb1ELb0ELb0ELi2ELi1ELi2ELi1ELb1EEENS1_21CollectiveEpilogueBwdISD_SE_SG_Li256ELb0ELb0ELi1EEENS1_25SingleTileBwdLPTSchedulerILb0ELi128ELb0EEEEEEEEEvNT_6ParamsE,(.L_x_82 - _ZN7cutlass13device_kernelIN5flash11enable_sm90INS1_16FlashAttnBwdSm90INS1_25CollectiveMainloopBwdSm90ILi2ELi2ELi2EN4cute5tupleIJNS5_1CILi1EEES8_S8_EEENS6_IJNS7_ILi64EEENS7_ILi128EEENS7_ILi96EEEEEENS_10bfloat16_tEfNS_4arch4Sm90ELb1ELb0ELb0ELb0ELb0ELb1ELb0ELb0ELi2ELi1ELi2ELi1ELb1EEENS1_21CollectiveEpilogueBwdISD_SE_SG_Li256ELb0ELb0ELi1EEENS1_25SingleTileBwdLPTSchedulerILb0ELi128ELb0EEEEEEEEEvNT_6ParamsE)
        .other          _ZN7cutlass13device_kernelIN5flash11enable_sm90INS1_16FlashAttnBwdSm90INS1_25CollectiveMainloopBwdSm90ILi2ELi2ELi2EN4cute5tupleIJNS5_1CILi1EEES8_S8_EEENS6_IJNS7_ILi64EEENS7_ILi128EEENS7_ILi96EEEEEENS_10bfloat16_tEfNS_4arch4Sm90ELb1ELb0ELb0ELb0ELb0ELb1ELb0ELb0ELi2ELi1ELi2ELi1ELb1EEENS1_21CollectiveEpilogueBwdISD_SE_SG_Li256ELb0ELb0ELi1EEENS1_25SingleTileBwdLPTSchedulerILb0ELi128ELb0EEEEEEEEEvNT_6ParamsE,@"STO_CUDA_ENTRY STV_DEFAULT"
_ZN7cutlass13device_kernelIN5flash11enable_sm90INS1_16FlashAttnBwdSm90INS1_25CollectiveMainloopBwdSm90ILi2ELi2ELi2EN4cute5tupleIJNS5_1CILi1EEES8_S8_EEENS6_IJNS7_ILi64EEENS7_ILi128EEENS7_ILi96EEEEEENS_10bfloat16_tEfNS_4arch4Sm90ELb1ELb0ELb0ELb0ELb0ELb1ELb0ELb0ELi2ELi1ELi2ELi1ELb1EEENS1_21CollectiveEpilogueBwdISD_SE_SG_Li256ELb0ELb0ELi1EEENS1_25SingleTileBwdLPTSchedulerILb0ELi128ELb0EEEEEEEEEvNT_6ParamsE:
[----:B------:R-:W-:Y:S01]  /*0000*/  LDC R1, c[0x0][0x37c] ;  /* 0x0000df00ff017b82 */ /* 0x000fe20000000800 */
[----:B------:R-:W-:Y:S05]  /*0010*/  EXIT ;  /* 0x000000000000794d */ /* 0x000fea0003800000 */
.L_x_16:
        /* <DEDUP_REMOVED lines=14> */
.L_x_82:


//--------------------- .text._ZN7cutlass13device_kernelIN5flash11enable_sm90INS1_16FlashAttnBwdSm90INS1_25CollectiveMainloopBwdSm90ILi2ELi2ELi2EN4cute5tupleIJNS5_1CILi1EEES8_S8_EEENS6_IJNS7_ILi64EEENS7_ILi128EEENS7_ILi96EEEEEENS_10bfloat16_tEfNS_4arch4Sm90ELb1ELb0ELb0ELb0ELb1ELb1ELb0ELb0ELi2ELi1ELi2ELi1ELb1EEENS1_21CollectiveEpilogueBwdISD_SE_SG_Li256ELb0ELb0ELi1EEENS1_25SingleTileBwdLPTSchedulerILb0ELi128ELb1EEEEEEEEEvNT_6ParamsE --------------------------
	.section	.text._ZN7cutlass13device_kernelIN5flash11enable_sm90INS1_16FlashAttnBwdSm90INS1_25CollectiveMainloopBwdSm90ILi2ELi2ELi2EN4cute5tupleIJNS5_1CILi1EEES8_S8_EEENS6_IJNS7_ILi64EEENS7_ILi128EEENS7_ILi96EEEEEENS_10bfloat16_tEfNS_4arch4Sm90ELb1ELb0ELb0ELb0ELb1ELb1ELb0ELb0ELi2ELi1ELi2ELi1ELb1EEENS1_21CollectiveEpilogueBwdISD_SE_SG_Li256ELb0ELb0ELi1EEENS1_25SingleTileBwdLPTSchedulerILb0ELi128ELb1EEEEEEEEEvNT_6ParamsE,"ax",@progbits
	.align	128
.text._ZN7cutlass13device_kernelIN5flash11enable_sm90INS1_16FlashAttnBwdSm90INS1_25CollectiveMainloopBwdSm90ILi2ELi2ELi2EN4cute5tupleIJNS5_1CILi1EEES8_S8_EEENS6_IJNS7_ILi64EEENS7_ILi128EEENS7_ILi96EEEEEENS_10bfloat16_tEfNS_4arch4Sm90ELb1ELb0ELb0ELb0ELb1ELb1ELb0ELb0ELi2ELi1ELi2ELi1ELb1EEENS1_21CollectiveEpilogueBwdISD_SE_SG_Li256ELb0ELb0ELi1EEENS1_25SingleTileBwdLPTSchedulerILb0ELi128ELb1EEEEEEEEEvNT_6ParamsE:
        .type           _ZN7cutlass13device_kernelIN5flash11enable_sm90INS1_16FlashAttnBwdSm90INS1_25CollectiveMainloopBwdSm90ILi2ELi2ELi2EN4cute5tupleIJNS5_1CILi1EEES8_S8_EEENS6_IJNS7_ILi64EEENS7_ILi128EEENS7_ILi96EEEEEENS_10bfloat16_tEfNS_4arch4Sm90ELb1ELb0ELb0ELb0ELb1ELb1ELb0ELb0ELi2ELi1ELi2ELi1ELb1EEENS1_21CollectiveEpilogueBwdISD_SE_SG_Li256ELb0ELb0ELi1EEENS1_25SingleTileBwdLPTSchedulerILb0ELi128ELb1EEEEEEEEEvNT_6ParamsE,@function
        .size           _ZN7cutlass13device_kernelIN5flash11enable_sm90INS1_16FlashAttnBwdSm90INS1_25CollectiveMainloopBwdSm90ILi2ELi2ELi2EN4cute5tupleIJNS5_1CILi1EEES8_S8_EEENS6_IJNS7_ILi64EEENS7_ILi128EEENS7_ILi96EEEEEENS_10bfloat16_tEfNS_4arch4Sm90ELb1ELb0ELb0ELb0ELb1ELb1ELb0ELb0ELi2ELi1ELi2ELi1ELb1EEENS1_21CollectiveEpilogueBwdISD_SE_SG_Li256ELb0ELb0ELi1EEENS1_25SingleTileBwdLPTSchedulerILb0ELi128ELb1EEEEEEEEEvNT_6ParamsE,(.L_x_83 - _ZN7cutlass13device_kernelIN5flash11enable_sm90INS1_16FlashAttnBwdSm90INS1_25CollectiveMainloopBwdSm90ILi2ELi2ELi2EN4cute5tupleIJNS5_1CILi1EEES8_S8_EEENS6_IJNS7_ILi64EEENS7_ILi128EEENS7_ILi96EEEEEENS_10bfloat16_tEfNS_4arch4Sm90ELb1ELb0ELb0ELb0ELb1ELb1ELb0ELb0ELi2ELi1ELi2ELi1ELb1EEENS1_21CollectiveEpilogueBwdISD_SE_SG_Li256ELb0ELb0ELi1EEENS1_25SingleTileBwdLPTSchedulerILb0ELi128ELb1EEEEEEEEEvNT_6ParamsE)
        .other          _ZN7cutlass13device_kernelIN5flash11enable_sm90INS1_16FlashAttnBwdSm90INS1_25CollectiveMainloopBwdSm90ILi2ELi2ELi2EN4cute5tupleIJNS5_1CILi1EEES8_S8_EEENS6_IJNS7_ILi64EEENS7_ILi128EEENS7_ILi96EEEEEENS_10bfloat16_tEfNS_4arch4Sm90ELb1ELb0ELb0ELb0ELb1ELb1ELb0ELb0ELi2ELi1ELi2ELi1ELb1EEENS1_21CollectiveEpilogueBwdISD_SE_SG_Li256ELb0ELb0ELi1EEENS1_25SingleTileBwdLPTSchedulerILb0ELi128ELb1EEEEEEEEEvNT_6ParamsE,@"STO_CUDA_ENTRY STV_DEFAULT"
_ZN7cutlass13device_kernelIN5flash11enable_sm90INS1_16FlashAttnBwdSm90INS1_25CollectiveMainloopBwdSm90ILi2ELi2ELi2EN4cute5tupleIJNS5_1CILi1EEES8_S8_EEENS6_IJNS7_ILi64EEENS7_ILi128EEENS7_ILi96EEEEEENS_10bfloat16_tEfNS_4arch4Sm90ELb1ELb0ELb0ELb0ELb1ELb1ELb0ELb0ELi2ELi1ELi2ELi1ELb1EEENS1_21CollectiveEpilogueBwdISD_SE_SG_Li256ELb0ELb0ELi1EEENS1_25SingleTileBwdLPTSchedulerILb0ELi128ELb1EEEEEEEEEvNT_6ParamsE:
[----:B------:R-:W-:Y:S01]  /*0000*/  LDC R1, c[0x0][0x37c] ;  /* 0x0000df00ff017b82 */ /* 0x000fe20000000800 */
[----:B------:R-:W-:Y:S05]  /*0010*/  EXIT ;  /* 0x000000000000794d */ /* 0x000fea0003800000 */
.L_x_17:
        /* <DEDUP_REMOVED lines=14> */
.L_x_83:


//--------------------- .text._ZN7cutlass13device_kernelIN5flash11enable_sm90INS1_16FlashAttnBwdSm90INS1_25CollectiveMainloopBwdSm90ILi2ELi2ELi2EN4cute5tupleIJNS5_1CILi1EEES8_S8_EEENS6_IJNS7_ILi64EEENS7_ILi128EEENS7_ILi96EEEEEENS_10bfloat16_tEfNS_4arch4Sm90ELb1ELb0ELb0ELb0ELb0ELb1ELb0ELb0ELi2ELi1ELi2ELi1ELb1EEENS1_24CollectiveEpilogueBwdGQAISD_fSG_Li256ELb0ELb0EEENS1_25SingleTileBwdLPTSchedulerILb0ELi128ELb0EEEEEEEEEvNT_6ParamsE --------------------------
	.section	.text._ZN7cutlass13device_kernelIN5flash11enable_sm90INS1_16FlashAttnBwdSm90INS1_25CollectiveMainloopBwdSm90ILi2ELi2ELi2EN4cute5tupleIJNS5_1CILi1EEES8_S8_EEENS6_IJNS7_ILi64EEENS7_ILi128EEENS7_ILi96EEEEEENS_10bfloat16_tEfNS_4arch4Sm90ELb1ELb0ELb0ELb0ELb0ELb1ELb0ELb0ELi2ELi1ELi2ELi1ELb1EEENS1_24CollectiveEpilogueBwdGQAISD_fSG_Li256ELb0ELb0EEENS1_25SingleTileBwdLPTSchedulerILb0ELi128ELb0EEEEEEEEEvNT_6ParamsE,"ax",@progbits
	.align	128
.text._ZN7cutlass13device_kernelIN5flash11enable_sm90INS1_16FlashAttnBwdSm90INS1_25CollectiveMainloopBwdSm90ILi2ELi2ELi2EN4cute5tupleIJNS5_1CILi1EEES8_S8_EEENS6_IJNS7_ILi64EEENS7_ILi128EEENS7_ILi96EEEEEENS_10bfloat16_tEfNS_4arch4Sm90ELb1ELb0ELb0ELb0ELb0ELb1ELb0ELb0ELi2ELi1ELi2ELi1ELb1EEENS1_24CollectiveEpilogueBwdGQAISD_fSG_Li256ELb0ELb0EEENS1_25SingleTileBwdLPTSchedulerILb0ELi128ELb0EEEEEEEEEvNT_6ParamsE:
        .type           _ZN7cutlass13device_kernelIN5flash11enable_sm90INS1_16FlashAttnBwdSm90INS1_25CollectiveMainloopBwdSm90ILi2ELi2ELi2EN4cute5tupleIJNS5_1CILi1EEES8_S8_EEENS6_IJNS7_ILi64EEENS7_ILi128EEENS7_ILi96EEEEEENS_10bfloat16_tEfNS_4arch4Sm90ELb1ELb0ELb0ELb0ELb0ELb1ELb0ELb0ELi2ELi1ELi2ELi1ELb1EEENS1_24CollectiveEpilogueBwdGQAISD_fSG_Li256ELb0ELb0EEENS1_25SingleTileBwdLPTSchedulerILb0ELi128ELb0EEEEEEEEEvNT_6ParamsE,@function
        .size           _ZN7cutlass13device_kernelIN5flash11enable_sm90INS1_16FlashAttnBwdSm90INS1_25CollectiveMainloopBwdSm90ILi2ELi2ELi2EN4cute5tupleIJNS5_1CILi1EEES8_S8_EEENS6_IJNS7_ILi64EEENS7_ILi128EEENS7_ILi96EEEEEENS_10bfloat16_tEfNS_4arch4Sm90ELb1ELb0ELb0ELb0ELb0ELb1ELb0ELb0ELi2ELi1ELi2ELi1ELb1EEENS1_24CollectiveEpilogueBwdGQAISD_fSG_Li256ELb0ELb0EEENS1_25SingleTileBwdLPTSchedulerILb0ELi128ELb0EEEEEEEEEvNT_6ParamsE,(.L_x_84 - _ZN7cutlass13device_kernelIN5flash11enable_sm90INS1_16FlashAttnBwdSm90INS1_25CollectiveMainloopBwdSm90ILi2ELi2ELi2EN4cute5tupleIJNS5_1CILi1EEES8_S8_EEENS6_IJNS7_ILi64EEENS7_ILi128EEENS7_ILi96EEEEEENS_10bfloat16_tEfNS_4arch4Sm90ELb1ELb0ELb0ELb0ELb0ELb1ELb0ELb0ELi2ELi1ELi2ELi1ELb1EEENS1_24CollectiveEpilogueBwdGQAISD_fSG_Li256ELb0ELb0EEENS1_25SingleTileBwdLPTSchedulerILb0ELi128ELb0EEEEEEEEEvNT_6ParamsE)
        .other          _ZN7cutlass13device_kernelIN5flash11enable_sm90INS1_16FlashAttnBwdSm90INS1_25CollectiveMainloopBwdSm90ILi2ELi2ELi2EN4cute5tupleIJNS5_1CILi1EEES8_S8_EEENS6_IJNS7_ILi64EEENS7_ILi128EEENS7_ILi96EEEEEENS_10bfloat16_tEfNS_4arch4Sm90ELb1ELb0ELb0ELb0ELb0ELb1ELb0ELb0ELi2ELi1ELi2ELi1ELb1EEENS1_24CollectiveEpilogueBwdGQAISD_fSG_Li256ELb0ELb0EEENS1_25SingleTileBwdLPTSchedulerILb0ELi128ELb0EEEEEEEEEvNT_6ParamsE,@"STO_CUDA_ENTRY STV_DEFAULT"
_ZN7cutlass13device_kernelIN5flash11enable_sm90INS1_16FlashAttnBwdSm90INS1_25CollectiveMainloopBwdSm90ILi2ELi2ELi2EN4cute5tupleIJNS5_1CILi1EEES8_S8_EEENS6_IJNS7_ILi64EEENS7_ILi128EEENS7_ILi96EEEEEENS_10bfloat16_tEfNS_4arch4Sm90ELb1ELb0ELb0ELb0ELb0ELb1ELb0ELb0ELi2ELi1ELi2ELi1ELb1EEENS1_24CollectiveEpilogueBwdGQAISD_fSG_Li256ELb0ELb0EEENS1_25SingleTileBwdLPTSchedulerILb0ELi128ELb0EEEEEEEEEvNT_6ParamsE:
[----:B------:R-:W-:Y:S01]  /*0000*/  LDC R1, c[0x0][0x37c] ;  /* 0x0000df00ff017b82 */ /* 0x000fe20000000800 */
[----:B------:R-:W-:Y:S05]  /*0010*/  EXIT ;  /* 0x000000000000794d */ /* 0x000fea0003800000 */
.L_x_18:
        /* <DEDUP_REMOVED lines=14> */
.L_x_84:


//--------------------- .text._ZN7cutlass13device_kernelIN5flash11enable_sm90INS1_16FlashAttnBwdSm90INS1_25CollectiveMainloopBwdSm90ILi2ELi2ELi2EN4cute5tupleIJNS5_1CILi1EEES8_S8_EEENS6_IJNS7_ILi64EEENS7_ILi128EEENS7_ILi96EEEEEENS_10bfloat16_tEfNS_4arch4Sm90ELb1ELb0ELb0ELb0ELb1ELb1ELb0ELb0ELi2ELi1ELi2ELi1ELb1EEENS1_24CollectiveEpilogueBwdGQAISD_fSG_Li256ELb0ELb1EEENS1_25SingleTileBwdLPTSchedulerILb0ELi128ELb1EEEEEEEEEvNT_6ParamsE --------------------------
	.section	.text._ZN7cutlass13device_kernelIN5flash11enable_sm90INS1_16FlashAttnBwdSm90INS1_25CollectiveMainloopBwdSm90ILi2ELi2ELi2EN4cute5tupleIJNS5_1CILi1EEES8_S8_EEENS6_IJNS7_ILi64EEENS7_ILi128EEENS7_ILi96EEEEEENS_10bfloat16_tEfNS_4arch4Sm90ELb1ELb0ELb0ELb0ELb1ELb1ELb0ELb0ELi2ELi1ELi2ELi1ELb1EEENS1_24CollectiveEpilogueBwdGQAISD_fSG_Li256ELb0ELb1EEENS1_25SingleTileBwdLPTSchedulerILb0ELi128ELb1EEEEEEEEEvNT_6ParamsE,"ax",@progbits
	.align	128
.text._ZN7cutlass13device_kernelIN5flash11enable_sm90INS1_16FlashAttnBwdSm90INS1_25CollectiveMainloopBwdSm90ILi2ELi2ELi2EN4cute5tupleIJNS5_1CILi1EEES8_S8_EEENS6_IJNS7_ILi64EEENS7_ILi128EEENS7_ILi96EEEEEENS_10bfloat16_tEfNS_4arch4Sm90ELb1ELb0ELb0ELb0ELb1ELb1ELb0ELb0ELi2ELi1ELi2ELi1ELb1EEENS1_24CollectiveEpilogueBwdGQAISD_fSG_Li256ELb0ELb1EEENS1_25SingleTileBwdLPTSchedulerILb0ELi128ELb1EEEEEEEEEvNT_6ParamsE:
        .type           _ZN7cutlass13device_kernelIN5flash11enable_sm90INS1_16FlashAttnBwdSm90INS1_25CollectiveMainloopBwdSm90ILi2ELi2ELi2EN4cute5tupleIJNS5_1CILi1EEES8_S8_EEENS6_IJNS7_ILi64EEENS7_ILi128EEENS7_ILi96EEEEEENS_10bfloat16_tEfNS_4arch4Sm90ELb1ELb0ELb0ELb0ELb1ELb1ELb0ELb0ELi2ELi1ELi2ELi1ELb1EEENS1_24CollectiveEpilogueBwdGQAISD_fSG_Li256ELb0ELb1EEENS1_25SingleTileBwdLPTSchedulerILb0ELi128ELb1EEEEEEEEEvNT_6ParamsE,@function
        .size           _ZN7cutlass13device_kernelIN5flash11enable_sm90INS1_16FlashAttnBwdSm90INS1_25CollectiveMainloopBwdSm90ILi2ELi2ELi2EN4cute5tupleIJNS5_1CILi1EEES8_S8_EEENS6_IJNS7_ILi64EEENS7_ILi128EEENS7_ILi96EEEEEENS_10bfloat16_tEfNS_4arch4Sm90ELb1ELb0ELb0ELb0ELb1ELb1ELb0ELb0ELi2ELi1ELi2ELi1ELb1EEENS1_24CollectiveEpilogueBwdGQAISD_fSG_Li256ELb0ELb1EEENS1_25SingleTileBwdLPTSchedulerILb0ELi128ELb1EEEEEEEEEvNT_6ParamsE,(.L_x_85 - _ZN7cutlass13device_kernelIN5flash11enable_sm90INS1_16FlashAttnBwdSm90INS1_25CollectiveMainloopBwdSm90ILi2ELi2ELi2EN4cute5tupleIJNS5_1CILi1EEES8_S8_EEENS6_IJNS7_ILi64EEENS7_ILi128EEENS7_ILi96EEEEEENS_10bfloat16_tEfNS_4arch4Sm90ELb1ELb0ELb0ELb0ELb1ELb1ELb0ELb0ELi2ELi1ELi2ELi1ELb1EEENS1_24CollectiveEpilogueBwdGQAISD_fSG_Li256ELb0ELb1EEENS1_25SingleTileBwdLPTSchedulerILb0ELi128ELb1EEEEEEEEEvNT_6ParamsE)
        .other          _ZN7cutlass13device_kernelIN5flash11enable_sm90INS1_16FlashAttnBwdSm90INS1_25CollectiveMainloopBwdSm90ILi2ELi2ELi2EN4cute5tupleIJNS5_1CILi1EEES8_S8_EEENS6_IJNS7_ILi64EEENS7_ILi128EEENS7_ILi96EEEEEENS_10bfloat16_tEfNS_4arch4Sm90ELb1ELb0ELb0ELb0ELb1ELb1ELb0ELb0ELi2ELi1ELi2ELi1ELb1EEENS1_24CollectiveEpilogueBwdGQAISD_fSG_Li256ELb0ELb1EEENS1_25SingleTileBwdLPTSchedulerILb0ELi128ELb1EEEEEEEEEvNT_6ParamsE,@"STO_CUDA_ENTRY STV_DEFAULT"
_ZN7cutlass13device_kernelIN5flash11enable_sm90INS1_16FlashAttnBwdSm90INS1_25CollectiveMainloopBwdSm90ILi2ELi2ELi2EN4cute5tupleIJNS5_1CILi1EEES8_S8_EEENS6_IJNS7_ILi64EEENS7_ILi128EEENS7_ILi96EEEEEENS_10bfloat16_tEfNS_4arch4Sm90ELb1ELb0ELb0ELb0ELb1ELb1ELb0ELb0ELi2ELi1ELi2ELi1ELb1EEENS1_24CollectiveEpilogueBwdGQAISD_fSG_Li256ELb0ELb1EEENS1_25SingleTileBwdLPTSchedulerILb0ELi128ELb1EEEEEEEEEvNT_6ParamsE:
[----:B------:R-:W-:Y:S01]  /*0000*/  LDC R1, c[0x0][0x37c] ;  /* 0x0000df00ff017b82 */ /* 0x000fe20000000800 */
[----:B------:R-:W-:Y:S05]  /*0010*/  EXIT ;  /* 0x000000000000794d */ /* 0x000fea0003800000 */
.L_x_19:
        /* <DEDUP_REMOVED lines=14> */
.L_x_85:


//--------------------- .text._ZN7cutlass13device_kernelIN5flash22FlashAttnBwdPreprocessIN4cute5tupleIJNS3_1CILi64EEENS5_ILi96EEEEEENS_10bfloat16_tEfNS_4arch4Sm90ELb1ELb0EEEEEvNT_6ParamsE --------------------------
	.section	.text._ZN7cutlass13device_kernelIN5flash22FlashAttnBwdPreprocessIN4cute5tupleIJNS3_1CILi64EEENS5_ILi96EEEEEENS_10bfloat16_tEfNS_4arch4Sm90ELb1ELb0EEEEEvNT_6ParamsE,"ax",@progbits
	.align	128
.text._ZN7cutlass13device_kernelIN5flash22FlashAttnBwdPreprocessIN4cute5tupleIJNS3_1CILi64EEENS5_ILi96EEEEEENS_10bfloat16_tEfNS_4arch4Sm90ELb1ELb0EEEEEvNT_6ParamsE:
        .type           _ZN7cutlass13device_kernelIN5flash22FlashAttnBwdPreprocessIN4cute5tupleIJNS3_1CILi64EEENS5_ILi96EEEEEENS_10bfloat16_tEfNS_4arch4Sm90ELb1ELb0EEEEEvNT_6ParamsE,@function
        .size           _ZN7cutlass13device_kernelIN5flash22FlashAttnBwdPreprocessIN4cute5tupleIJNS3_1CILi64EEENS5_ILi96EEEEEENS_10bfloat16_tEfNS_4arch4Sm90ELb1ELb0EEEEEvNT_6ParamsE,(.L_x_86 - _ZN7cutlass13device_kernelIN5flash22FlashAttnBwdPreprocessIN4cute5tupleIJNS3_1CILi64EEENS5_ILi96EEEEEENS_10bfloat16_tEfNS_4arch4Sm90ELb1ELb0EEEEEvNT_6ParamsE)
        .other          _ZN7cutlass13device_kernelIN5flash22FlashAttnBwdPreprocessIN4cute5tupleIJNS3_1CILi64EEENS5_ILi96EEEEEENS_10bfloat16_tEfNS_4arch4Sm90ELb1ELb0EEEEEvNT_6ParamsE,@"STO_CUDA_ENTRY STV_DEFAULT"
_ZN7cutlass13device_kernelIN5flash22FlashAttnBwdPreprocessIN4cute5tupleIJNS3_1CILi64EEENS5_ILi96EEEEEENS_10bfloat16_tEfNS_4arch4Sm90ELb1ELb0EEEEEvNT_6ParamsE:
[----:B------:R-:W-:Y:S01]  /*0000*/  LDC R1, c[0x0][0x37c] ;  /* 0x0000df00ff017b82 */ /* 0x000fe20000000800 */
[----:B------:R-:W0:Y:S07]  /*0010*/  S2R R0, SR_CTAID.X ;  /* 0x0000000000007919 */ /* 0x000e2e0000002500 */
[----:B------:R-:W0:Y:S01]  /*0020*/  LDC R5, c[0x0][0x388] ;  /* 0x0000e200ff057b82 */ /* 0x000e220000000800 */
[----:B------:R-:W1:Y:S01]  /*0030*/  LDCU.64 UR4, c[0x0][0x358] ;  /* 0x00006b00ff0477ac */ /* 0x000e620008000a00 */
[----:B------:R-:W2:Y:S06]  /*0040*/  S2R R3, SR_TID.X ;  /* 0x0000000000037919 */ /* 0x000eac0000002100 */
[----:B------:R-:W3:Y:S08]  /*0050*/  S2UR UR6, SR_CTAID.Y ;  /* 0x00000000000679c3 */ /* 0x000ef00000002600 */
[----:B------:R-:W3:Y:S08]  /*0060*/  LDC.64 R8, c[0x0][0x400] ;  /* 0x00010000ff087b82 */ /* 0x000ef00000000a00 */
[----:B------:R-:W4:Y:S01]  /*0070*/  S2UR UR7, SR_CTAID.Z ;  /* 0x00000000000779c3 */ /* 0x000f220000002700 */
[----:B0-----:R-:W-:-:S07]  /*0080*/  IMAD R2, R0, -0x40, R5 ;  /* 0xffffffc000027824 */ /* 0x001fce00078e0205 */
[----:B------:R-:W4:Y:S01]  /*0090*/  LDC.64 R10, c[0x0][0x408] ;  /* 0x00010200ff0a7b82 */ /* 0x000f220000000a00 */
[----:B--2---:R-:W-:-:S04]  /*00a0*/  ISETP.GE.AND P0, PT, R3, R2, PT ;  /* 0x000000020300720c */ /* 0x004fc80003f06270 */
[----:B------:R-:W-:-:S13]  /*00b0*/  ISETP.GT.U32.OR P0, PT, R3, 0x3f, P0 ;  /* 0x0000003f0300780c */ /* 0x000fda0000704470 */
[----:B------:R-:W0:Y:S01]  /*00c0*/  @!P0 LDC.64 R18, c[0x0][0x3f8] ;  /* 0x0000fe00ff128b82 */ /* 0x000e220000000a00 */
[----:B------:R-:W-:Y:S02]  /*00d0*/  @!P0 IMAD R6, R0, 0x40, R3 ;  /* 0x0000004000068824 */ /* 0x000fe400078e0203 */
[----:B------:R-:W-:Y:S02]  /*00e0*/  @!P0 IMAD.MOV.U32 R7, RZ, RZ, RZ ;  /* 0x000000ffff078224 */ /* 0x000fe400078e00ff */
[----:B---3--:R-:W-:-:S04]  /*00f0*/  @!P0 IMAD.WIDE.U32 R6, R8, UR6, R6 ;  /* 0x0000000608068c25 */ /* 0x008fc8000f8e0006 */
[----:B------:R-:W-:Y:S02]  /*0100*/  @!P0 IMAD R7, R9, UR6, R7 ;  /* 0x0000000609078c24 */ /* 0x000fe4000f8e0207 */
[----:B----4-:R-:W-:-:S04]  /*0110*/  @!P0 IMAD.WIDE.U32 R6, R10, UR7, R6 ;  /* 0x000000070a068c25 */ /* 0x010fc8000f8e0006 */
[----:B------:R-:W-:Y:S01]  /*0120*/  @!P0 IMAD R4, R11, UR7, R7 ;  /* 0x000000070b048c24 */ /* 0x000fe2000f8e0207 */
[----:B0-----:R-:W-:-:S04]  /*0130*/  @!P0 LEA R18, P1, R6, R18, 0x2 ;  /* 0x0000001206128211 */ /* 0x001fc800078210ff */
[----:B------:R-:W-:Y:S02]  /*0140*/  @!P0 LEA.HI.X R19, R6, R19, R4, 0x2, P1 ;  /* 0x0000001306138211 */ /* 0x000fe400008f1404 */
[----:B------:R-:W-:Y:S02]  /*0150*/  MOV R4, 0x7f800000 ;  /* 0x7f80000000047802 */ /* 0x000fe40000000f00 */
[----:B------:R-:W-:-:S04]  /*0160*/  SHF.R.U32.HI R32, RZ, 0x2, R3 ;  /* 0x00000002ff207819 */ /* 0x000fc80000011603 */
[----:B-1----:R0:W5:Y:S01]  /*0170*/  @!P0 LDG.E R4, desc[UR4][R18.64] ;  /* 0x0000000412048981 */ /* 0x002162000c1e1900 */
[----:B------:R-:W-:Y:S01]  /*0180*/  ISETP.GE.AND P0, PT, R32, R2, PT ;  /* 0x000000022000720c */ /* 0x000fe20003f06270 */
[----:B------:R-:W-:Y:S01]  /*0190*/  IMAD.SHL.U32 R6, R3, 0x8, RZ ;  /* 0x0000000803067824 */ /* 0x000fe200078e00ff */
[----:B------:R-:W-:Y:S01]  /*01a0*/  BSSY.RECONVERGENT B0, `(.L_x_20) ;  /* 0x0000029000007945 */ /* 0x000fe20003800200 */
[----:B------:R-:W-:Y:S02]  /*01b0*/  CS2R R8, SRZ ;  /* 0x0000000000087805 */ /* 0x000fe4000001ff00 */
[----:B------:R-:W-:Y:S02]  /*01c0*/  CS2R R10, SRZ ;  /* 0x00000000000a7805 */ /* 0x000fe4000001ff00 */
[----:B------:R-:W-:Y:S02]  /*01d0*/  CS2R R12, SRZ ;  /* 0x00000000000c7805 */ /* 0x000fe4000001ff00 */
[----:B------:R-:W-:-:S02]  /*01e0*/  LOP3.LUT R6, R6, 0x18, RZ, 0xc0, !PT ;  /* 0x0000001806067812 */ /* 0x000fc400078ec0ff */
[----:B------:R-:W-:Y:S02]  /*01f0*/  CS2R R14, SRZ ;  /* 0x00000000000e7805 */ /* 0x000fe4000001ff00 */
[----:B------:R-:W-:Y:S02]  /*0200*/  CS2R R16, SRZ ;  /* 0x0000000000107805 */ /* 0x000fe4000001ff00 */
[----:B0-----:R-:W-:Y:S02]  /*0210*/  CS2R R18, SRZ ;  /* 0x0000000000127805 */ /* 0x001fe4000001ff00 */
[----:B------:R-:W-:Y:S02]  /*0220*/  CS2R R20, SRZ ;  /* 0x0000000000147805 */ /* 0x000fe4000001ff00 */
[----:B------:R-:W-:Y:S02]  /*0230*/  CS2R R22, SRZ ;  /* 0x0000000000167805 */ /* 0x000fe4000001ff00 */
[----:B------:R-:W-:-:S02]  /*0240*/  CS2R R24, SRZ ;  /* 0x0000000000187805 */ /* 0x000fc4000001ff00 */
[----:B------:R-:W-:Y:S02]  /*0250*/  CS2R R26, SRZ ;  /* 0x00000000001a7805 */ /* 0x000fe4000001ff00 */
[----:B------:R-:W-:Y:S02]  /*0260*/  CS2R R28, SRZ ;  /* 0x00000000001c7805 */ /* 0x000fe4000001ff00 */
[----:B------:R-:W-:Y:S01]  /*0270*/  CS2R R30, SRZ ;  /* 0x00000000001e7805 */ /* 0x000fe2000001ff00 */
[----:B------:R-:W-:Y:S01]  /*0280*/  IMAD.MOV.U32 R33, RZ, RZ, RZ ;  /* 0x000000ffff217224 */ /* 0x000fe200078e00ff */
[C---:B------:R-:W-:Y:S02]  /*0290*/  LOP3.LUT R40, R6.reuse, 0x20, RZ, 0xfc, !PT ;  /* 0x0000002006287812 */ /* 0x040fe400078efcff */
[----:B------:R-:W-:Y:S01]  /*02a0*/  LOP3.LUT R41, R6, 0x40, RZ, 0xfc, !PT ;  /* 0x0000004006297812 */ /* 0x000fe200078efcff */
[----:B------:R-:W-:Y:S06]  /*02b0*/  @P0 BRA `(.L_x_21) ;  /* 0x00000000005c0947 */ /* 0x000fec0003800000 */
[----:B------:R-:W0:Y:S01]  /*02c0*/  LDC.64 R34, c[0x0][0x3a0] ;  /* 0x0000e800ff227b82 */ /* 0x000e220000000a00 */
[----:B------:R-:W-:Y:S01]  /*02d0*/  HFMA2 R7, -RZ, RZ, 0, 0 ;  /* 0x00000000ff077431 */ /* 0x000fe200000001ff */
[----:B------:R-:W1:Y:S01]  /*02e0*/  LDCU.64 UR10, c[0x0][0x398] ;  /* 0x00007300ff0a77ac */ /* 0x000e620008000a00 */
[----:B------:R-:W2:Y:S05]  /*02f0*/  LDCU UR8, c[0x0][0x38c] ;  /* 0x00007180ff0877ac */ /* 0x000eaa0008000800 */
[----:B------:R-:W3:Y:S01]  /*0300*/  LDC.64 R36, c[0x0][0x3a8] ;  /* 0x0000ea00ff247b82 */ /* 0x000ee20000000a00 */
[----:B------:R-:W4:Y:S01]  /*0310*/  LDCU.64 UR12, c[0x0][0x380] ;  /* 0x00007000ff0c77ac */ /* 0x000f220008000a00 */
[----:B0-----:R-:W-:Y:S01]  /*0320*/  IMAD.WIDE.U32 R38, R34, UR6, R6 ;  /* 0x0000000622267c25 */ /* 0x001fe2000f8e0006 */
[----:B--2---:R-:W-:-:S02]  /*0330*/  ISETP.GE.AND P1, PT, R6, UR8, PT ;  /* 0x0000000806007c0c */ /* 0x004fc4000bf26270 */
[----:B------:R-:W-:Y:S01]  /*0340*/  ISETP.GE.AND P2, PT, R40, UR8, PT ;  /* 0x0000000828007c0c */ /* 0x000fe2000bf46270 */
[----:B------:R-:W-:Y:S01]  /*0350*/  IMAD R39, R35, UR6, R39 ;  /* 0x0000000623277c24 */ /* 0x000fe2000f8e0227 */
[----:B------:R-:W-:Y:S01]  /*0360*/  ISETP.GE.AND P3, PT, R41, UR8, PT ;  /* 0x0000000829007c0c */ /* 0x000fe2000bf66270 */
[----:B---3--:R-:W-:-:S04]  /*0370*/  IMAD.WIDE.U32 R34, R36, UR7, R38 ;  /* 0x0000000724227c25 */ /* 0x008fc8000f8e0026 */
[----:B------:R-:W-:-:S04]  /*0380*/  IMAD.WIDE.U32 R38, R0, 0x40, R32 ;  /* 0x0000004000267825 */ /* 0x000fc800078e0020 */
[----:B------:R-:W-:Y:S02]  /*0390*/  IMAD R35, R37, UR7, R35 ;  /* 0x0000000725237c24 */ /* 0x000fe4000f8e0223 */
[----:B-1----:R-:W-:Y:S02]  /*03a0*/  IMAD R37, R39, UR10, RZ ;  /* 0x0000000a27257c24 */ /* 0x002fe4000f8e02ff */
[----:B------:R-:W-:-:S04]  /*03b0*/  IMAD.WIDE.U32 R34, R38, UR10, R34 ;  /* 0x0000000a26227c25 */ /* 0x000fc8000f8e0022 */
[----:B------:R-:W-:Y:S01]  /*03c0*/  IMAD R37, R38, UR11, R37 ;  /* 0x0000000b26257c24 */ /* 0x000fe2000f8e0225 */
[----:B----4-:R-:W-:-:S03]  /*03d0*/  LEA R36, P4, R34, UR12, 0x1 ;  /* 0x0000000c22247c11 */ /* 0x010fc6000f8808ff */
[----:B------:R-:W-:-:S05]  /*03e0*/  IMAD.IADD R35, R35, 0x1, R37 ;  /* 0x0000000123237824 */ /* 0x000fca00078e0225 */
[----:B------:R-:W-:-:S05]  /*03f0*/  LEA.HI.X R37, R34, UR13, R35, 0x1, P4 ;  /* 0x0000000d22257c11 */ /* 0x000fca000a0f0c23 */
[----:B------:R0:W5:Y:S04]  /*0400*/  @!P1 LDG.E.128 R8, desc[UR4][R36.64] ;  /* 0x0000000424089981 */ /* 0x000168000c1e1d00 */
[----:B------:R0:W5:Y:S04]  /*0410*/  @!P2 LDG.E.128 R12, desc[UR4][R36.64+0x40] ;  /* 0x00004004240ca981 */ /* 0x000168000c1e1d00 */
[----:B------:R0:W5:Y:S02]  /*0420*/  @!P3 LDG.E.128 R16, desc[UR4][R36.64+0x80] ;  /* 0x000080042410b981 */ /* 0x000164000c1e1d00 */
.L_x_21:
[----:B------:R-:W-:Y:S05]  /*0430*/  BSYNC.RECONVERGENT B0 ;  /* 0x0000000000007941 */ /* 0x000fea0003800200 */
.L_x_20:
[----:B------:R-:W-:Y:S04]  /*0440*/  BSSY.RECONVERGENT B0, `(.L_x_22) ;  /* 0x0000019000007945 */ /* 0x000fe80003800200 */
[----:B------:R-:W-:Y:S05]  /*0450*/  @P0 BRA `(.L_x_23) ;  /* 0x00000000005c0947 */ /* 0x000fea0003800000 */
[----:B------:R-:W1:Y:S01]  /*0460*/  LDC.64 R34, c[0x0][0x3c0] ;  /* 0x0000f000ff227b82 */ /* 0x000e620000000a00 */
[----:B------:R-:W2:Y:S01]  /*0470*/  LDCU.128 UR8, c[0x0][0x3b0] ;  /* 0x00007600ff0877ac */ /* 0x000ea20008000c00 */
[----:B------:R-:W-:Y:S01]  /*0480*/  MOV R39, RZ ;  /* 0x000000ff00277202 */ /* 0x000fe20000000f00 */
[----:B------:R-:W-:Y:S01]  /*0490*/  IMAD.MOV.U32 R38, RZ, RZ, R6 ;  /* 0x000000ffff267224 */ /* 0x000fe200078e0006 */
[----:B------:R-:W3:Y:S04]  /*04a0*/  LDCU UR12, c[0x0][0x38c] ;  /* 0x00007180ff0c77ac */ /* 0x000ee80008000800 */
[----:B0-----:R-:W0:Y:S01]  /*04b0*/  LDC.64 R36, c[0x0][0x3c8] ;  /* 0x0000f200ff247b82 */ /* 0x001e220000000a00 */
[----:B---3--:R-:W-:Y:S01]  /*04c0*/  ISETP.GE.AND P2, PT, R40, UR12, PT ;  /* 0x0000000c28007c0c */ /* 0x008fe2000bf46270 */
[----:B-1----:R-:W-:Y:S01]  /*04d0*/  IMAD.WIDE.U32 R38, R34, UR6, R38 ;  /* 0x0000000622267c25 */ /* 0x002fe2000f8e0026 */
[----:B------:R-:W-:-:S02]  /*04e0*/  ISETP.GE.AND P1, PT, R6, UR12, PT ;  /* 0x0000000c06007c0c */ /* 0x000fc4000bf26270 */
[----:B------:R-:W-:Y:S01]  /*04f0*/  ISETP.GE.AND P3, PT, R41, UR12, PT ;  /* 0x0000000c29007c0c */ /* 0x000fe2000bf66270 */
[----:B------:R-:W-:Y:S02]  /*0500*/  IMAD R39, R35, UR6, R39 ;  /* 0x0000000623277c24 */ /* 0x000fe4000f8e0227 */
[----:B------:R-:W-:-:S04]  /*0510*/  IMAD.WIDE.U32 R34, R0, 0x40, R32 ;  /* 0x0000004000227825 */ /* 0x000fc800078e0020 */
[----:B0-----:R-:W-:-:S04]  /*0520*/  IMAD.WIDE.U32 R38, R36, UR7, R38 ;  /* 0x0000000724267c25 */ /* 0x001fc8000f8e0026 */
[----:B------:R-:W-:Y:S02]  /*0530*/  IMAD R39, R37, UR7, R39 ;  /* 0x0000000725277c24 */ /* 0x000fe4000f8e0227 */
[----:B--2---:R-:W-:Y:S02]  /*0540*/  IMAD R35, R35, UR10, RZ ;  /* 0x0000000a23237c24 */ /* 0x004fe4000f8e02ff */
[----:B------:R-:W-:-:S04]  /*0550*/  IMAD.WIDE.U32 R38, R34, UR10, R38 ;  /* 0x0000000a22267c25 */ /* 0x000fc8000f8e0026 */
[----:B------:R-:W-:Y:S01]  /*0560*/  IMAD R35, R34, UR11, R35 ;  /* 0x0000000b22237c24 */ /* 0x000fe2000f8e0223 */
[----:B------:R-:W-:-:S03]  /*0570*/  LEA R34, P0, R38, UR8, 0x1 ;  /* 0x0000000826227c11 */ /* 0x000fc6000f8008ff */
[----:B------:R-:W-:-:S05]  /*0580*/  IMAD.IADD R35, R39, 0x1, R35 ;  /* 0x0000000127237824 */ /* 0x000fca00078e0223 */
[----:B------:R-:W-:-:S05]  /*0590*/  LEA.HI.X R35, R38, UR9, R35, 0x1, P0 ;  /* 0x0000000926237c11 */ /* 0x000fca00080f0c23 */
[----:B------:R1:W5:Y:S04]  /*05a0*/  @!P1 LDG.E.128 R20, desc[UR4][R34.64] ;  /* 0x0000000422149981 */ /* 0x000368000c1e1d00 */
[----:B------:R1:W5:Y:S04]  /*05b0*/  @!P2 LDG.E.128 R24, desc[UR4][R34.64+0x40] ;  /* 0x000040042218a981 */ /* 0x000368000c1e1d00 */
[----:B------:R1:W5:Y:S02]  /*05c0*/  @!P3 LDG.E.128 R28, desc[UR4][R34.64+0x80] ;  /* 0x00008004221cb981 */ /* 0x000364000c1e1d00 */
.L_x_23:
[----:B------:R-:W-:Y:S05]  /*05d0*/  BSYNC.RECONVERGENT B0 ;  /* 0x0000000000007941 */ /* 0x000fea0003800200 */
.L_x_22:
[C---:B-----5:R-:W-:Y:S01]  /*05e0*/  LOP3.LUT R7, R8.reuse, 0xffff0000, RZ, 0xc0, !PT ;  /* 0xffff000008077812 */ /* 0x060fe200078ec0ff */
[----:B------:R-:W-:Y:S01]  /*05f0*/  IMAD.U32 R8, R8, 0x10000, RZ ;  /* 0x0001000008087824 */ /* 0x000fe200078e00ff */
[C---:B-1----:R-:W-:Y:S01]  /*0600*/  LOP3.LUT R34, R20.reuse, 0xffff0000, RZ, 0xc0, !PT ;  /* 0xffff000014227812 */ /* 0x042fe200078ec0ff */
[----:B------:R-:W-:Y:S01]  /*0610*/  BSSY.RECONVERGENT B0, `(.L_x_24) ;  /* 0x0000067000007945 */ /* 0x000fe20003800200 */
[----:B------:R-:W-:Y:S01]  /*0620*/  SHF.L.U32 R35, R20, 0x10, RZ ;  /* 0x0000001014237819 */ /* 0x000fe200000006ff */
[----:B------:R-:W-:Y:S01]  /*0630*/  IMAD.U32 R20, R21, 0x10000, RZ ;  /* 0x0001000015147824 */ /* 0x000fe200078e00ff */
[----:B------:R-:W-:Y:S01]  /*0640*/  ISETP.NE.AND P1, PT, R6, RZ, PT ;  /* 0x000000ff0600720c */ /* 0x000fe20003f25270 */
[----:B0-----:R-:W-:Y:S01]  /*0650*/  FMUL.FTZ R37, R7, R34 ;  /* 0x0000002207257220 */ /* 0x001fe20000410000 */
[C---:B------:R-:W-:Y:S01]  /*0660*/  IMAD.U32 R7, R9.reuse, 0x10000, RZ ;  /* 0x0001000009077824 */ /* 0x040fe200078e00ff */
[----:B------:R-:W-:Y:S01]  /*0670*/  LOP3.LUT R9, R9, 0xffff0000, RZ, 0xc0, !PT ;  /* 0xffff000009097812 */ /* 0x000fe200078ec0ff */
[----:B------:R-:W-:-:S02]  /*0680*/  IMAD R6, R0, 0x600, R3 ;  /* 0x0000060000067824 */ /* 0x000fc400078e0203 */
[----:B------:R-:W-:Y:S01]  /*0690*/  FFMA.FTZ R34, R8, R35, R37 ;  /* 0x0000002308227223 */ /* 0x000fe20000010025 */
[----:B------:R-:W-:Y:S01]  /*06a0*/  LOP3.LUT R8, R21, 0xffff0000, RZ, 0xc0, !PT ;  /* 0xffff000015087812 */ /* 0x000fe200078ec0ff */
[----:B------:R-:W-:Y:S02]  /*06b0*/  IMAD.SHL.U32 R6, R6, 0x4, RZ ;  /* 0x0000000406067824 */ /* 0x000fe400078e00ff */
[----:B------:R-:W-:Y:S01]  /*06c0*/  FFMA.FTZ R34, R7, R20, R34 ;  /* 0x0000001407227223 */ /* 0x000fe20000010022 */
[----:B------:R-:W-:Y:S01]  /*06d0*/  SHF.L.U32 R7, R10, 0x10, RZ ;  /* 0x000000100a077819 */ /* 0x000fe200000006ff */
[----:B------:R-:W-:Y:S01]  /*06e0*/  IMAD.U32 R20, R22, 0x10000, RZ ;  /* 0x0001000016147824 */ /* 0x000fe200078e00ff */
[----:B------:R-:W-:Y:S01]  /*06f0*/  LOP3.LUT R10, R10, 0xffff0000, RZ, 0xc0, !PT ;  /* 0xffff00000a0a7812 */ /* 0x000fe200078ec0ff */
[----:B------:R-:W-:Y:S01]  /*0700*/  FFMA.FTZ R8, R9, R8, R34 ;  /* 0x0000000809087223 */ /* 0x000fe20000010022 */
[----:B------:R-:W-:-:S03]  /*0710*/  LOP3.LUT R9, R22, 0xffff0000, RZ, 0xc0, !PT ;  /* 0xffff000016097812 */ /* 0x000fc600078ec0ff */
[----:B------:R-:W-:Y:S01]  /*0720*/  FFMA.FTZ R21, R7, R20, R8 ;  /* 0x0000001407157223 */ /* 0x000fe20000010008 */
[----:B------:R-:W-:Y:S01]  /*0730*/  SHF.L.U32 R8, R23, 0x10, RZ ;  /* 0x0000001017087819 */ /* 0x000fe200000006ff */
[C---:B------:R-:W-:Y:S01]  /*0740*/  IMAD.U32 R7, R11.reuse, 0x10000, RZ ;  /* 0x000100000b077824 */ /* 0x040fe200078e00ff */
[----:B------:R-:W-:Y:S01]  /*0750*/  LOP3.LUT R11, R11, 0xffff0000, RZ, 0xc0, !PT ;  /* 0xffff00000b0b7812 */ /* 0x000fe200078ec0ff */
[----:B------:R-:W-:Y:S01]  /*0760*/  FFMA.FTZ R20, R10, R9, R21 ;  /* 0x000000090a147223 */ /* 0x000fe20000010015 */
[----:B------:R-:W-:Y:S02]  /*0770*/  LOP3.LUT R10, R23, 0xffff0000, RZ, 0xc0, !PT ;  /* 0xffff0000170a7812 */ /* 0x000fe400078ec0ff */
[----:B------:R-:W-:Y:S01]  /*0780*/  LOP3.LUT R9, R24, 0xffff0000, RZ, 0xc0, !PT ;  /* 0xffff000018097812 */ /* 0x000fe200078ec0ff */
[----:B------:R-:W-:Y:S01]  /*0790*/  FFMA.FTZ R20, R7, R8, R20 ;  /* 0x0000000807147223 */ /* 0x000fe20000010014 */
[C---:B------:R-:W-:Y:S01]  /*07a0*/  IMAD.U32 R7, R12.reuse, 0x10000, RZ ;  /* 0x000100000c077824 */ /* 0x040fe200078e00ff */
[----:B------:R-:W-:Y:S01]  /*07b0*/  LOP3.LUT R12, R12, 0xffff0000, RZ, 0xc0, !PT ;  /* 0xffff00000c0c7812 */ /* 0x000fe200078ec0ff */
[----:B------:R-:W-:-:S02]  /*07c0*/  IMAD.U32 R8, R24, 0x10000, RZ ;  /* 0x0001000018087824 */ /* 0x000fc400078e00ff */
[----:B------:R-:W-:-:S04]  /*07d0*/  FFMA.FTZ R10, R11, R10, R20 ;  /* 0x0000000a0b0a7223 */ /* 0x000fc80000010014 */
[----:B------:R-:W-:Y:S01]  /*07e0*/  FFMA.FTZ R11, R7, R8, R10 ;  /* 0x00000008070b7223 */ /* 0x000fe2000001000a */
[----:B------:R-:W-:Y:S01]  /*07f0*/  SHF.L.U32 R7, R13, 0x10, RZ ;  /* 0x000000100d077819 */ /* 0x000fe200000006ff */
[----:B------:R-:W-:Y:S01]  /*0800*/  IMAD.U32 R8, R25, 0x10000, RZ ;  /* 0x0001000019087824 */ /* 0x000fe200078e00ff */
[----:B------:R-:W-:Y:S01]  /*0810*/  LOP3.LUT R13, R13, 0xffff0000, RZ, 0xc0, !PT ;  /* 0xffff00000d0d7812 */ /* 0x000fe200078ec0ff */
[----:B------:R-:W-:Y:S01]  /*0820*/  FFMA.FTZ R12, R12, R9, R11 ;  /* 0x000000090c0c7223 */ /* 0x000fe2000001000b */
[----:B------:R-:W-:Y:S02]  /*0830*/  LOP3.LUT R10, R25, 0xffff0000, RZ, 0xc0, !PT ;  /* 0xffff0000190a7812 */ /* 0x000fe400078ec0ff */
[C---:B------:R-:W-:Y:S01]  /*0840*/  LOP3.LUT R9, R26.reuse, 0xffff0000, RZ, 0xc0, !PT ;  /* 0xffff00001a097812 */ /* 0x040fe200078ec0ff */
[----:B------:R-:W-:Y:S01]  /*0850*/  FFMA.FTZ R12, R7, R8, R12 ;  /* 0x00000008070c7223 */ /* 0x000fe2000001000c */
[----:B------:R-:W-:Y:S01]  /*0860*/  SHF.L.U32 R8, R26, 0x10, RZ ;  /* 0x000000101a087819 */ /* 0x000fe200000006ff */
[C---:B------:R-:W-:Y:S01]  /*0870*/  IMAD.U32 R7, R14.reuse, 0x10000, RZ ;  /* 0x000100000e077824 */ /* 0x040fe200078e00ff */
[----:B------:R-:W-:Y:S01]  /*0880*/  LOP3.LUT R14, R14, 0xffff0000, RZ, 0xc0, !PT ;  /* 0xffff00000e0e7812 */ /* 0x000fe200078ec0ff */
[----:B------:R-:W-:-:S04]  /*0890*/  FFMA.FTZ R10, R13, R10, R12 ;  /* 0x0000000a0d0a7223 */ /* 0x000fc8000001000c */
[----:B------:R-:W-:Y:S01]  /*08a0*/  FFMA.FTZ R11, R7, R8, R10 ;  /* 0x00000008070b7223 */ /* 0x000fe2000001000a */
[----:B------:R-:W-:Y:S01]  /*08b0*/  SHF.L.U32 R8, R27, 0x10, RZ ;  /* 0x000000101b087819 */ /* 0x000fe200000006ff */
[C---:B------:R-:W-:Y:S01]  /*08c0*/  IMAD.U32 R7, R15.reuse, 0x10000, RZ ;  /* 0x000100000f077824 */ /* 0x040fe200078e00ff */
        /* <DEDUP_REMOVED lines=26> */
[----:B------:R-:W-:-:S03]  /*0a70*/  LOP3.LUT R10, R31, 0xffff0000, RZ, 0xc0, !PT ;  /* 0xffff00001f0a7812 */ /* 0x000fc600078ec0ff */
[----:B------:R-:W-:Y:S01]  /*0a80*/  FFMA.FTZ R8, R7, R8, R18 ;  /* 0x0000000807087223 */ /* 0x000fe20000010012 */
[----:B------:R-:W-:-:S03]  /*0a90*/  VIADD R7, R5, 0x3f ;  /* 0x0000003f05077836 */ /* 0x000fc60000000000 */
[----:B------:R-:W-:Y:S02]  /*0aa0*/  FFMA.FTZ R19, R19, R10, R8 ;  /* 0x0000000a13137223 */ /* 0x000fe40000010008 */
[----:B------:R-:W-:-:S03]  /*0ab0*/  SHF.R.S32.HI R10, RZ, 0x1f, R7 ;  /* 0x0000001fff0a7819 */ /* 0x000fc60000011407 */
[----:B------:R-:W0:Y:S01]  /*0ac0*/  SHFL.BFLY PT, R8, R19, 0x2, 0x1f ;  /* 0x0c401f0013087f89 */ /* 0x000e2200000e0000 */
[----:B------:R-:W-:-:S04]  /*0ad0*/  LEA.HI R10, R10, R7, RZ, 0x6 ;  /* 0x000000070a0a7211 */ /* 0x000fc800078f30ff */
[----:B------:R-:W-:-:S04]  /*0ae0*/  LOP3.LUT R10, R10, 0xffffffc0, RZ, 0xc0, !PT ;  /* 0xffffffc00a0a7812 */ /* 0x000fc800078ec0ff */
[----:B------:R-:W-:Y:S02]  /*0af0*/  IADD3 R9, PT, PT, R7, -R10, RZ ;  /* 0x8000000a07097210 */ /* 0x000fe40007ffe0ff */
[----:B------:R-:W1:Y:S03]  /*0b00*/  LDC.64 R10, c[0x0][0x440] ;  /* 0x00011000ff0a7b82 */ /* 0x000e660000000a00 */
[----:B------:R-:W-:-:S05]  /*0b10*/  IMAD R14, R0, 0x40, R9 ;  /* 0x00000040000e7824 */ /* 0x000fca00078e0209 */
[----:B------:R-:W-:-:S04]  /*0b20*/  IADD3 R14, PT, PT, R7, -R14, RZ ;  /* 0x8000000e070e7210 */ /* 0x000fc80007ffe0ff */
[----:B------:R-:W-:Y:S01]  /*0b30*/  ISETP.GE.AND P0, PT, R3, R14, PT ;  /* 0x0000000e0300720c */ /* 0x000fe20003f06270 */
[----:B0-----:R-:W-:Y:S02]  /*0b40*/  FADD.FTZ R5, R19, R8 ;  /* 0x0000000813057221 */ /* 0x001fe40000010000 */
[----:B------:R-:W0:Y:S01]  /*0b50*/  LDC.64 R8, c[0x0][0x448] ;  /* 0x00011200ff087b82 */ /* 0x000e220000000a00 */
[----:B------:R-:W-:Y:S02]  /*0b60*/  ISETP.GT.U32.OR P0, PT, R3, 0x3f, P0 ;  /* 0x0000003f0300780c */ /* 0x000fe40000704470 */
[----:B------:R-:W2:Y:S02]  /*0b70*/  SHFL.BFLY PT, R12, R5, 0x1, 0x1f ;  /* 0x0c201f00050c7f89 */ /* 0x000ea400000e0000 */
[----:B--2---:R-:W-:Y:S01]  /*0b80*/  FADD.FTZ R18, R5, R12 ;  /* 0x0000000c05127221 */ /* 0x004fe20000010000 */
[----:B------:R-:W-:Y:S08]  /*0b90*/  @P1 BRA `(.L_x_25) ;  /* 0x0000000000381947 */ /* 0x000ff00003800000 */
[----:B------:R-:W2:Y:S01]  /*0ba0*/  LDC.64 R14, c[0x0][0x3e8] ;  /* 0x0000fa00ff0e7b82 */ /* 0x000ea20000000a00 */
[----:B------:R-:W-:Y:S01]  /*0bb0*/  LEA R12, R0, R32, 0x6 ;  /* 0x00000020000c7211 */ /* 0x000fe200078e30ff */
[----:B------:R-:W3:Y:S01]  /*0bc0*/  LDCU.64 UR8, c[0x0][0x3d0] ;  /* 0x00007a00ff0877ac */ /* 0x000ee20008000a00 */
[----:B------:R-:W-:Y:S01]  /*0bd0*/  IMAD.MOV.U32 R13, RZ, RZ, RZ ;  /* 0x000000ffff0d7224 */ /* 0x000fe200078e00ff */
[----:B------:R-:W-:-:S04]  /*0be0*/  ISETP.GE.AND P1, PT, R32, R2, PT ;  /* 0x000000022000720c */ /* 0x000fc80003f26270 */
[----:B------:R-:W4:Y:S01]  /*0bf0*/  LDC.64 R16, c[0x0][0x3f0] ;  /* 0x0000fc00ff107b82 */ /* 0x000f220000000a00 */
[----:B--2---:R-:W-:-:S04]  /*0c00*/  IMAD.WIDE.U32 R12, R14, UR6, R12 ;  /* 0x000000060e0c7c25 */ /* 0x004fc8000f8e000c */
[----:B------:R-:W-:Y:S02]  /*0c10*/  IMAD R13, R15, UR6, R13 ;  /* 0x000000060f0d7c24 */ /* 0x000fe4000f8e020d */
[----:B----4-:R-:W-:-:S04]  /*0c20*/  IMAD.WIDE.U32 R12, R16, UR7, R12 ;  /* 0x00000007100c7c25 */ /* 0x010fc8000f8e000c */
[----:B------:R-:W-:Y:S01]  /*0c30*/  IMAD R5, R17, UR7, R13 ;  /* 0x0000000711057c24 */ /* 0x000fe2000f8e020d */
[----:B---3--:R-:W-:-:S04]  /*0c40*/  LEA R14, P2, R12, UR8, 0x2 ;  /* 0x000000080c0e7c11 */ /* 0x008fc8000f8410ff */
[----:B------:R-:W-:Y:S02]  /*0c50*/  LEA.HI.X R15, R12, UR9, R5, 0x2, P2 ;  /* 0x000000090c0f7c11 */ /* 0x000fe400090f1405 */
[----:B------:R-:W-:-:S05]  /*0c60*/  FSEL R5, R18, RZ, !P1 ;  /* 0x000000ff12057208 */ /* 0x000fca0004800000 */
[----:B------:R2:W-:Y:S02]  /*0c70*/  STG.E desc[UR4][R14.64], R5 ;  /* 0x000000050e007986 */ /* 0x0005e4000c101904 */
.L_x_25:
[----:B------:R-:W-:Y:S05]  /*0c80*/  BSYNC.RECONVERGENT B0 ;  /* 0x0000000000007941 */ /* 0x000fea0003800200 */
.L_x_24:
[----:B------:R-:W-:Y:S04]  /*0c90*/  BSSY.RECONVERGENT B0, `(.L_x_26) ;  /* 0x0000011000007945 */ /* 0x000fe80003800200 */
[----:B------:R-:W-:Y:S05]  /*0ca0*/  @P0 BRA `(.L_x_27) ;  /* 0x00000000003c0947 */ /* 0x000fea0003800000 */
[----:B--2---:R-:W2:Y:S01]  /*0cb0*/  LDC.64 R14, c[0x0][0x418] ;  /* 0x00010600ff0e7b82 */ /* 0x004ea20000000a00 */
[----:B------:R-:W-:Y:S01]  /*0cc0*/  LEA R12, R0, R3, 0x6 ;  /* 0x00000003000c7211 */ /* 0x000fe200078e30ff */
[----:B------:R-:W-:Y:S02]  /*0cd0*/  IMAD.MOV.U32 R13, RZ, RZ, RZ ;  /* 0x000000ffff0d7224 */ /* 0x000fe400078e00ff */
[C---:B------:R-:W-:Y:S01]  /*0ce0*/  FMUL.FTZ R2, R4.reuse, 1.4426950216293334961 ;  /* 0x3fb8aa3b04027820 */ /* 0x040fe20000410000 */
[----:B------:R-:W-:-:S03]  /*0cf0*/  FSETP.NEU.FTZ.AND P0, PT, R4, -INF , PT ;  /* 0xff8000000400780b */ /* 0x000fc60003f1d000 */
[----:B------:R-:W3:Y:S08]  /*0d00*/  LDC.64 R16, c[0x0][0x420] ;  /* 0x00010800ff107b82 */ /* 0x000ef00000000a00 */
[----:B------:R-:W4:Y:S01]  /*0d10*/  LDC.64 R18, c[0x0][0x410] ;  /* 0x00010400ff127b82 */ /* 0x000f220000000a00 */
[----:B--2---:R-:W-:-:S04]  /*0d20*/  IMAD.WIDE.U32 R12, R14, UR6, R12 ;  /* 0x000000060e0c7c25 */ /* 0x004fc8000f8e000c */
[----:B------:R-:W-:Y:S02]  /*0d30*/  IMAD R13, R15, UR6, R13 ;  /* 0x000000060f0d7c24 */ /* 0x000fe4000f8e020d */
[----:B---3--:R-:W-:-:S04]  /*0d40*/  IMAD.WIDE.U32 R12, R16, UR7, R12 ;  /* 0x00000007100c7c25 */ /* 0x008fc8000f8e000c */
[----:B------:R-:W-:Y:S01]  /*0d50*/  IMAD R5, R17, UR7, R13 ;  /* 0x0000000711057c24 */ /* 0x000fe2000f8e020d */
[----:B----4-:R-:W-:-:S04]  /*0d60*/  LEA R14, P1, R12, R18, 0x2 ;  /* 0x000000120c0e7211 */ /* 0x010fc800078210ff */
[----:B------:R-:W-:Y:S02]  /*0d70*/  LEA.HI.X R15, R12, R19, R5, 0x2, P1 ;  /* 0x000000130c0f7211 */ /* 0x000fe400008f1405 */
[----:B------:R-:W-:-:S05]  /*0d80*/  FSEL R5, R2, RZ, P0 ;  /* 0x000000ff02057208 */ /* 0x000fca0000000000 */
[----:B------:R3:W-:Y:S02]  /*0d90*/  STG.E desc[UR4][R14.64], R5 ;  /* 0x000000050e007986 */ /* 0x0007e4000c101904 */
.L_x_27:
[----:B------:R-:W-:Y:S05]  /*0da0*/  BSYNC.RECONVERGENT B0 ;  /* 0x0000000000007941 */ /* 0x000fea0003800200 */
.L_x_26:
[----:B------:R-:W4:Y:S01]  /*0db0*/  LDCU.64 UR10, c[0x0][0x458] ;  /* 0x00008b00ff0a77ac */ /* 0x000f220008000a00 */
[----:B------:R-:W-:Y:S01]  /*0dc0*/  HFMA2 R7, -RZ, RZ, 0, 0 ;  /* 0x00000000ff077431 */ /* 0x000fe200000001ff */
[----:B------:R-:W5:Y:S02]  /*0dd0*/  LDCU.64 UR8, c[0x0][0x428] ;  /* 0x00008500ff0877ac */ /* 0x000f640008000a00 */
[----:B-1----:R-:W-:-:S04]  /*0de0*/  IMAD.WIDE.U32 R6, R10, UR6, R6 ;  /* 0x000000060a067c25 */ /* 0x002fc8000f8e0006 */
[----:B------:R-:W-:Y:S02]  /*0df0*/  IMAD R7, R11, UR6, R7 ;  /* 0x000000060b077c24 */ /* 0x000fe4000f8e0207 */
[----:B0-23--:R-:W-:Y:S01]  /*0e00*/  IMAD.WIDE.U32 R4, R8, UR7, R6 ;  /* 0x0000000708047c25 */ /* 0x00dfe2000f8e0006 */
[----:B----4-:R-:W-:-:S03]  /*0e10*/  ISETP.NE.U32.AND P0, PT, RZ, UR10, PT ;  /* 0x0000000aff007c0c */ /* 0x010fc6000bf05070 */
[----:B------:R-:W-:Y:S01]  /*0e20*/  IMAD R9, R9, UR7, R5 ;  /* 0x0000000709097c24 */ /* 0x000fe2000f8e0205 */
[----:B------:R-:W-:Y:S02]  /*0e30*/  ISETP.NE.AND.EX P0, PT, RZ, UR11, PT, P0 ;  /* 0x0000000bff007c0c */ /* 0x000fe4000bf05300 */
[C---:B-----5:R-:W-:Y:S02]  /*0e40*/  LEA R6, P1, R4.reuse, UR8, 0x2 ;  /* 0x0000000804067c11 */ /* 0x060fe4000f8210ff */
[----:B------:R-:W-:Y:S02]  /*0e50*/  ISETP.NE.OR P0, PT, R3, RZ, !P0 ;  /* 0x000000ff0300720c */ /* 0x000fe40004705670 */
[----:B------:R-:W-:-:S05]  /*0e60*/  LEA.HI.X R7, R4, UR9, R9, 0x2, P1 ;  /* 0x0000000904077c11 */ /* 0x000fca00088f1409 */
[----:B------:R0:W-:Y:S04]  /*0e70*/  STG.E.128 desc[UR4][R6.64], RZ ;  /* 0x000000ff06007986 */ /* 0x0001e8000c101d04 */
[----:B------:R0:W-:Y:S04]  /*0e80*/  STG.E.128 desc[UR4][R6.64+0x1000], RZ ;  /* 0x001000ff06007986 */ /* 0x0001e8000c101d04 */
[----:B------:R0:W-:Y:S04]  /*0e90*/  STG.E.128 desc[UR4][R6.64+0x2000], RZ ;  /* 0x002000ff06007986 */ /* 0x0001e8000c101d04 */
[----:B------:R0:W-:Y:S04]  /*0ea0*/  STG.E.128 desc[UR4][R6.64+0x3000], RZ ;  /* 0x003000ff06007986 */ /* 0x0001e8000c101d04 */
[----:B------:R0:W-:Y:S04]  /*0eb0*/  STG.E.128 desc[UR4][R6.64+0x4000], RZ ;  /* 0x004000ff06007986 */ /* 0x0001e8000c101d04 */
[----:B------:R0:W-:Y:S01]  /*0ec0*/  STG.E.128 desc[UR4][R6.64+0x5000], RZ ;  /* 0x005000ff06007986 */ /* 0x0001e2000c101d04 */
[----:B------:R-:W-:Y:S05]  /*0ed0*/  @P0 EXIT ;  /* 0x000000000000094d */ /* 0x000fea0003800000 */
[----:B------:R-:W1:Y:S08]  /*0ee0*/  LDC R5, c[0x0][0x450] ;  /* 0x00011400ff057b82 */ /* 0x000e700000000800 */
[----:B0-----:R-:W0:Y:S08]  /*0ef0*/  LDC R7, c[0x0][0x390] ;  /* 0x0000e400ff077b82 */ /* 0x001e300000000800 */
[----:B------:R-:W2:Y:S01]  /*0f00*/  LDC.64 R2, c[0x0][0x458] ;  /* 0x00011600ff027b82 */ /* 0x000ea20000000a00 */
[----:B-1----:R-:W-:-:S04]  /*0f10*/  IMAD R0, R0, R5, UR7 ;  /* 0x0000000700007e24 */ /* 0x002fc8000f8e0205 */
[----:B0-----:R-:W-:-:S04]  /*0f20*/  IMAD R5, R0, R7, UR6 ;  /* 0x0000000600057e24 */ /* 0x001fc8000f8e0207 */
[----:B--2---:R-:W-:-:S05]  /*0f30*/  IMAD.WIDE R2, R5, 0x4, R2 ;  /* 0x0000000405027825 */ /* 0x004fca00078e0202 */
[----:B------:R-:W-:Y:S01]  /*0f40*/  STG.E desc[UR4][R2.64], RZ ;  /* 0x000000ff02007986 */ /* 0x000fe2000c101904 */
[----:B------:R-:W-:Y:S05]  /*0f50*/  EXIT ;  /* 0x000000000000794d */ /* 0x000fea0003800000 */
.L_x_28:
        /* <DEDUP_REMOVED lines=10> */
.L_x_86:


//--------------------- .text._ZN7cutlass13device_kernelIN5flash11enable_sm90INS1_16FlashAttnBwdSm90INS1_25CollectiveMainloopBwdSm90ILi2ELi2ELi2EN4cute5tupleIJNS5_1CILi1EEES8_S8_EEENS6_IJNS7_ILi64EEENS7_ILi128EEENS7_ILi96EEEEEENS_10bfloat16_tEfNS_4arch4Sm90ELb1ELb0ELb0ELb1ELb0ELb1ELb0ELb0ELi2ELi1ELi2ELi1ELb1EEENS1_21CollectiveEpilogueBwdISD_SE_SG_Li256ELb1ELb0ELi1EEENS1_25SingleTileBwdLPTSchedulerILb1ELi128ELb0EEEEEEEEEvNT_6ParamsE --------------------------
	.section	.text._ZN7cutlass13device_kernelIN5flash11enable_sm90INS1_16FlashAttnBwdSm90INS1_25CollectiveMainloopBwdSm90ILi2ELi2ELi2EN4cute5tupleIJNS5_1CILi1EEES8_S8_EEENS6_IJNS7_ILi64EEENS7_ILi128EEENS7_ILi96EEEEEENS_10bfloat16_tEfNS_4arch4Sm90ELb1ELb0ELb0ELb1ELb0ELb1ELb0ELb0ELi2ELi1ELi2ELi1ELb1EEENS1_21CollectiveEpilogueBwdISD_SE_SG_Li256ELb1ELb0ELi1EEENS1_25SingleTileBwdLPTSchedulerILb1ELi128ELb0EEEEEEEEEvNT_6ParamsE,"ax",@progbits
	.align	128
.text._ZN7cutlass13device_kernelIN5flash11enable_sm90INS1_16FlashAttnBwdSm90INS1_25CollectiveMainloopBwdSm90ILi2ELi2ELi2EN4cute5tupleIJNS5_1CILi1EEES8_S8_EEENS6_IJNS7_ILi64EEENS7_ILi128EEENS7_ILi96EEEEEENS_10bfloat16_tEfNS_4arch4Sm90ELb1ELb0ELb0ELb1ELb0ELb1ELb0ELb0ELi2ELi1ELi2ELi1ELb1EEENS1_21CollectiveEpilogueBwdISD_SE_SG_Li256ELb1ELb0ELi1EEENS1_25SingleTileBwdLPTSchedulerILb1ELi128ELb0EEEEEEEEEvNT_6ParamsE:
        .type           _ZN7cutlass13device_kernelIN5flash11enable_sm90INS1_16FlashAttnBwdSm90INS1_25CollectiveMainloopBwdSm90ILi2ELi2ELi2EN4cute5tupleIJNS5_1CILi1EEES8_S8_EEENS6_IJNS7_ILi64EEENS7_ILi128EEENS7_ILi96EEEEEENS_10bfloat16_tEfNS_4arch4Sm90ELb1ELb0ELb0ELb1ELb0ELb1ELb0ELb0ELi2ELi1ELi2ELi1ELb1EEENS1_21CollectiveEpilogueBwdISD_SE_SG_Li256ELb1ELb0ELi1EEENS1_25SingleTileBwdLPTSchedulerILb1ELi128ELb0EEEEEEEEEvNT_6ParamsE,@function
        .size           _ZN7cutlass13device_kernelIN5flash11enable_sm90INS1_16FlashAttnBwdSm90INS1_25CollectiveMainloopBwdSm90ILi2ELi2ELi2EN4cute5tupleIJNS5_1CILi1EEES8_S8_EEENS6_IJNS7_ILi64EEENS7_ILi128EEENS7_ILi96EEEEEENS_10bfloat16_tEfNS_4arch4Sm90ELb1ELb0ELb0ELb1ELb0ELb1ELb0ELb0ELi2ELi1ELi2ELi1ELb1EEENS1_21CollectiveEpilogueBwdISD_SE_SG_Li256ELb1ELb0ELi1EEENS1_25SingleTileBwdLPTSchedulerILb1ELi128ELb0EEEEEEEEEvNT_6ParamsE,(.L_x_87 - _ZN7cutlass13device_kernelIN5flash11enable_sm90INS1_16FlashAttnBwdSm90INS1_25CollectiveMainloopBwdSm90ILi2ELi2ELi2EN4cute5tupleIJNS5_1CILi1EEES8_S8_EEENS6_IJNS7_ILi64EEENS7_ILi128EEENS7_ILi96EEEEEENS_10bfloat16_tEfNS_4arch4Sm90ELb1ELb0ELb0ELb1ELb0ELb1ELb0ELb0ELi2ELi1ELi2ELi1ELb1EEENS1_21CollectiveEpilogueBwdISD_SE_SG_Li256ELb1ELb0ELi1EEENS1_25SingleTileBwdLPTSchedulerILb1ELi128ELb0EEEEEEEEEvNT_6ParamsE)
        .other          _ZN7cutlass13device_kernelIN5flash11enable_sm90INS1_16FlashAttnBwdSm90INS1_25CollectiveMainloopBwdSm90ILi2ELi2ELi2EN4cute5tupleIJNS5_1CILi1EEES8_S8_EEENS6_IJNS7_ILi64EEENS7_ILi128EEENS7_ILi96EEEEEENS_10bfloat16_tEfNS_4arch4Sm90ELb1ELb0ELb0ELb1ELb0ELb1ELb0ELb0ELi2ELi1ELi2ELi1ELb1EEENS1_21CollectiveEpilogueBwdISD_SE_SG_Li256ELb1ELb0ELi1EEENS1_25SingleTileBwdLPTSchedulerILb1ELi128ELb0EEEEEEEEEvNT_6ParamsE,@"STO_CUDA_ENTRY STV_DEFAULT"
_ZN7cutlass13device_kernelIN5flash11enable_sm90INS1_16FlashAttnBwdSm90INS1_25CollectiveMainloopBwdSm90ILi2ELi2ELi2EN4cute5tupleIJNS5_1CILi1EEES8_S8_EEENS6_IJNS7_ILi64EEENS7_ILi128EEENS7_ILi96EEEEEENS_10bfloat16_tEfNS_4arch4Sm90ELb1ELb0ELb0ELb1ELb0ELb1ELb0ELb0ELi2ELi1ELi2ELi1ELb1EEENS1_21CollectiveEpilogueBwdISD_SE_SG_Li256ELb1ELb0ELi1EEENS1_25SingleTileBwdLPTSchedulerILb1ELi128ELb0EEEEEEEEEvNT_6ParamsE:
[----:B------:R-:W-:Y:S01]  /*0000*/  LDC R1, c[0x0][0x37c] ;  /* 0x0000df00ff017b82 */ /* 0x000fe20000000800 */
[----:B------:R-:W-:Y:S05]  /*0010*/  EXIT ;  /* 0x000000000000794d */ /* 0x000fea0003800000 */
.L_x_29:
        /* <DEDUP_REMOVED lines=14> */
.L_x_87:


//--------------------- .text._ZN7cutlass13device_kernelIN5flash11enable_sm90INS1_16FlashAttnBwdSm90INS1_25CollectiveMainloopBwdSm90ILi2ELi2ELi2EN4cute5tupleIJNS5_1CILi1EEES8_S8_EEENS6_IJNS7_ILi64EEENS7_ILi128EEENS7_ILi96EEEEEENS_10bfloat16_tEfNS_4arch4Sm90ELb1ELb0ELb0ELb1ELb1ELb1ELb0ELb0ELi2ELi1ELi2ELi1ELb1EEENS1_21CollectiveEpilogueBwdISD_SE_SG_Li256ELb1ELb0ELi1EEENS1_25SingleTileBwdLPTSchedulerILb1ELi128ELb1EEEEEEEEEvNT_6ParamsE --------------------------
	.section	.text._ZN7cutlass13device_kernelIN5flash11enable_sm90INS1_16FlashAttnBwdSm90INS1_25CollectiveMainloopBwdSm90ILi2ELi2ELi2EN4cute5tupleIJNS5_1CILi1EEES8_S8_EEENS6_IJNS7_ILi64EEENS7_ILi128EEENS7_ILi96EEEEEENS_10bfloat16_tEfNS_4arch4Sm90ELb1ELb0ELb0ELb1ELb1ELb1ELb0ELb0ELi2ELi1ELi2ELi1ELb1EEENS1_21CollectiveEpilogueBwdISD_SE_SG_Li256ELb1ELb0ELi1EEENS1_25SingleTileBwdLPTSchedulerILb1ELi128ELb1EEEEEEEEEvNT_6ParamsE,"ax",@progbits
	.align	128
.text._ZN7cutlass13device_kernelIN5flash11enable_sm90INS1_16FlashAttnBwdSm90INS1_25CollectiveMainloopBwdSm90ILi2ELi2ELi2EN4cute5tupleIJNS5_1CILi1EEES8_S8_EEENS6_IJNS7_ILi64EEENS7_ILi128EEENS7_ILi96EEEEEENS_10bfloat16_tEfNS_4arch4Sm90ELb1ELb0ELb0ELb1ELb1ELb1ELb0ELb0ELi2ELi1ELi2ELi1ELb1EEENS1_21CollectiveEpilogueBwdISD_SE_SG_Li256ELb1ELb0ELi1EEENS1_25SingleTileBwdLPTSchedulerILb1ELi128ELb1EEEEEEEEEvNT_6ParamsE:
        .type           _ZN7cutlass13device_kernelIN5flash11enable_sm90INS1_16FlashAttnBwdSm90INS1_25CollectiveMainloopBwdSm90ILi2ELi2ELi2EN4cute5tupleIJNS5_1CILi1EEES8_S8_EEENS6_IJNS7_ILi64EEENS7_ILi128EEENS7_ILi96EEEEEENS_10bfloat16_tEfNS_4arch4Sm90ELb1ELb0ELb0ELb1ELb1ELb1ELb0ELb0ELi2ELi1ELi2ELi1ELb1EEENS1_21CollectiveEpilogueBwdISD_SE_SG_Li256ELb1ELb0ELi1EEENS1_25SingleTileBwdLPTSchedulerILb1ELi128ELb1EEEEEEEEEvNT_6ParamsE,@function
        .size           _ZN7cutlass13device_kernelIN5flash11enable_sm90INS1_16FlashAttnBwdSm90INS1_25CollectiveMainloopBwdSm90ILi2ELi2ELi2EN4cute5tupleIJNS5_1CILi1EEES8_S8_EEENS6_IJNS7_ILi64EEENS7_ILi128EEENS7_ILi96EEEEEENS_10bfloat16_tEfNS_4arch4Sm90ELb1ELb0ELb0ELb1ELb1ELb1ELb0ELb0ELi2ELi1ELi2ELi1ELb1EEENS1_21CollectiveEpilogueBwdISD_SE_SG_Li256ELb1ELb0ELi1EEENS1_25SingleTileBwdLPTSchedulerILb1ELi128ELb1EEEEEEEEEvNT_6ParamsE,(.L_x_88 - _ZN7cutlass13device_kernelIN5flash11enable_sm90INS1_16FlashAttnBwdSm90INS1_25CollectiveMainloopBwdSm90ILi2ELi2ELi2EN4cute5tupleIJNS5_1CILi1EEES8_S8_EEENS6_IJNS7_ILi64EEENS7_ILi128EEENS7_ILi96EEEEEENS_10bfloat16_tEfNS_4arch4Sm90ELb1ELb0ELb0ELb1ELb1ELb1ELb0ELb0ELi2ELi1ELi2ELi1ELb1EEENS1_21CollectiveEpilogueBwdISD_SE_SG_Li256ELb1ELb0ELi1EEENS1_25SingleTileBwdLPTSchedulerILb1ELi128ELb1EEEEEEEEEvNT_6ParamsE)
        .other          _ZN7cutlass13device_kernelIN5flash11enable_sm90INS1_16FlashAttnBwdSm90INS1_25CollectiveMainloopBwdSm90ILi2ELi2ELi2EN4cute5tupleIJNS5_1CILi1EEES8_S8_EEENS6_IJNS7_ILi64EEENS7_ILi128EEENS7_ILi96EEEEEENS_10bfloat16_tEfNS_4arch4Sm90ELb1ELb0ELb0ELb1ELb1ELb1ELb0ELb0ELi2ELi1ELi2ELi1ELb1EEENS1_21CollectiveEpilogueBwdISD_SE_SG_Li256ELb1ELb0ELi1EEENS1_25SingleTileBwdLPTSchedulerILb1ELi128ELb1EEEEEEEEEvNT_6ParamsE,@"STO_CUDA_ENTRY STV_DEFAULT"
_ZN7cutlass13device_kernelIN5flash11enable_sm90INS1_16FlashAttnBwdSm90INS1_25CollectiveMainloopBwdSm90ILi2ELi2ELi2EN4cute5tupleIJNS5_1CILi1EEES8_S8_EEENS6_IJNS7_ILi64EEENS7_ILi128EEENS7_ILi96EEEEEENS_10bfloat16_tEfNS_4arch4Sm90ELb1ELb0ELb0ELb1ELb1ELb1ELb0ELb0ELi2ELi1ELi2ELi1ELb1EEENS1_21CollectiveEpilogueBwdISD_SE_SG_Li256ELb1ELb0ELi1EEENS1_25SingleTileBwdLPTSchedulerILb1ELi128ELb1EEEEEEEEEvNT_6ParamsE:
[----:B------:R-:W-:Y:S01]  /*0000*/  LDC R1, c[0x0][0x37c] ;  /* 0x0000df00ff017b82 */ /* 0x000fe20000000800 */
[----:B------:R-:W-:Y:S05]  /*0010*/  EXIT ;  /* 0x000000000000794d */ /* 0x000fea0003800000 */
.L_x_30:
        /* <DEDUP_REMOVED lines=14> */
.L_x_88:


//--------------------- .text._ZN7cutlass13device_kernelIN5flash11enable_sm90INS1_16FlashAttnBwdSm90INS1_25CollectiveMainloopBwdSm90ILi2ELi2ELi2EN4cute5tupleIJNS5_1CILi1EEES8_S8_EEENS6_IJNS7_ILi64EEENS7_ILi128EEENS7_ILi96EEEEEENS_10bfloat16_tEfNS_4arch4Sm90ELb1ELb0ELb0ELb1ELb0ELb1ELb0ELb0ELi2ELi1ELi2ELi1ELb1EEENS1_24CollectiveEpilogueBwdGQAISD_fSG_Li256ELb1ELb0EEENS1_25SingleTileBwdLPTSchedulerILb1ELi128ELb0EEEEEEEEEvNT_6ParamsE --------------------------
	.section	.text._ZN7cutlass13device_kernelIN5flash11enable_sm90INS1_16FlashAttnBwdSm90INS1_25CollectiveMainloopBwdSm90ILi2ELi2ELi2EN4cute5tupleIJNS5_1CILi1EEES8_S8_EEENS6_IJNS7_ILi64EEENS7_ILi128EEENS7_ILi96EEEEEENS_10bfloat16_tEfNS_4arch4Sm90ELb1ELb0ELb0ELb1ELb0ELb1ELb0ELb0ELi2ELi1ELi2ELi1ELb1EEENS1_24CollectiveEpilogueBwdGQAISD_fSG_Li256ELb1ELb0EEENS1_25SingleTileBwdLPTSchedulerILb1ELi128ELb0EEEEEEEEEvNT_6ParamsE,"ax",@progbits
	.align	128
.text._ZN7cutlass13device_kernelIN5flash11enable_sm90INS1_16FlashAttnBwdSm90INS1_25CollectiveMainloopBwdSm90ILi2ELi2ELi2EN4cute5tupleIJNS5_1CILi1EEES8_S8_EEENS6_IJNS7_ILi64EEENS7_ILi128EEENS7_ILi96EEEEEENS_10bfloat16_tEfNS_4arch4Sm90ELb1ELb0ELb0ELb1ELb0ELb1ELb0ELb0ELi2ELi1ELi2ELi1ELb1EEENS1_24CollectiveEpilogueBwdGQAISD_fSG_Li256ELb1ELb0EEENS1_25SingleTileBwdLPTSchedulerILb1ELi128ELb0EEEEEEEEEvNT_6ParamsE:
        .type           _ZN7cutlass13device_kernelIN5flash11enable_sm90INS1_16FlashAttnBwdSm90INS1_25CollectiveMainloopBwdSm90ILi2ELi2ELi2EN4cute5tupleIJNS5_1CILi1EEES8_S8_EEENS6_IJNS7_ILi64EEENS7_ILi128EEENS7_ILi96EEEEEENS_10bfloat16_tEfNS_4arch4Sm90ELb1ELb0ELb0ELb1ELb0ELb1ELb0ELb0ELi2ELi1ELi2ELi1ELb1EEENS1_24CollectiveEpilogueBwdGQAISD_fSG_Li256ELb1ELb0EEENS1_25SingleTileBwdLPTSchedulerILb1ELi128ELb0EEEEEEEEEvNT_6ParamsE,@function
        .size           _ZN7cutlass13device_kernelIN5flash11enable_sm90INS1_16FlashAttnBwdSm90INS1_25CollectiveMainloopBwdSm90ILi2ELi2ELi2EN4cute5tupleIJNS5_1CILi1EEES8_S8_EEENS6_IJNS7_ILi64EEENS7_ILi128EEENS7_ILi96EEEEEENS_10bfloat16_tEfNS_4arch4Sm90ELb1ELb0ELb0ELb1ELb0ELb1ELb0ELb0ELi2ELi1ELi2ELi1ELb1EEENS1_24CollectiveEpilogueBwdGQAISD_fSG_Li256ELb1ELb0EEENS1_25SingleTileBwdLPTSchedulerILb1ELi128ELb0EEEEEEEEEvNT_6ParamsE,(.L_x_89 - _ZN7cutlass13device_kernelIN5flash11enable_sm90INS1_16FlashAttnBwdSm90INS1_25CollectiveMainloopBwdSm90ILi2ELi2ELi2EN4cute5tupleIJNS5_1CILi1EEES8_S8_EEENS6_IJNS7_ILi64EEENS7_ILi128EEENS7_ILi96EEEEEENS_10bfloat16_tEfNS_4arch4Sm90ELb1ELb0ELb0ELb1ELb0ELb1ELb0ELb0ELi2ELi1ELi2ELi1ELb1EEENS1_24CollectiveEpilogueBwdGQAISD_fSG_Li256ELb1ELb0EEENS1_25SingleTileBwdLPTSchedulerILb1ELi128ELb0EEEEEEEEEvNT_6ParamsE)
        .other          _ZN7cutlass13device_kernelIN5flash11enable_sm90INS1_16FlashAttnBwdSm90INS1_25CollectiveMainloopBwdSm90ILi2ELi2ELi2EN4cute5tupleIJNS5_1CILi1EEES8_S8_EEENS6_IJNS7_ILi64EEENS7_ILi128EEENS7_ILi96EEEEEENS_10bfloat16_tEfNS_4arch4Sm90ELb1ELb0ELb0ELb1ELb0ELb1ELb0ELb0ELi2ELi1ELi2ELi1ELb1EEENS1_24CollectiveEpilogueBwdGQAISD_fSG_Li256ELb1ELb0EEENS1_25SingleTileBwdLPTSchedulerILb1ELi128ELb0EEEEEEEEEvNT_6ParamsE,@"STO_CUDA_ENTRY STV_DEFAULT"
_ZN7cutlass13device_kernelIN5flash11enable_sm90INS1_16FlashAttnBwdSm90INS1_25CollectiveMainloopBwdSm90ILi2ELi2ELi2EN4cute5tupleIJNS5_1CILi1EEES8_S8_EEENS6_IJNS7_ILi64EEENS7_ILi128EEENS7_ILi96EEEEEENS_10bfloat16_tEfNS_4arch4Sm90ELb1ELb0ELb0ELb1ELb0ELb1ELb0ELb0ELi2ELi1ELi2ELi1ELb1EEENS1_24CollectiveEpilogueBwdGQAISD_fSG_Li256ELb1ELb0EEENS1_25SingleTileBwdLPTSchedulerILb1ELi128ELb0EEEEEEEEEvNT_6ParamsE:
[----:B------:R-:W-:Y:S01]  /*0000*/  LDC R1, c[0x0][0x37c] ;  /* 0x0000df00ff017b82 */ /* 0x000fe20000000800 */
[----:B------:R-:W-:Y:S05]  /*0010*/  EXIT ;  /* 0x000000000000794d */ /* 0x000fea0003800000 */
.L_x_31:
        /* <DEDUP_REMOVED lines=14> */
.L_x_89:


//--------------------- .text._ZN7cutlass13device_kernelIN5flash32FlashAttnBwdPostprocessConvertdQIN4cute5tupleIJNS3_1CILi128EEENS5_ILi96EEEEEENS_10bfloat16_tEfNS_4arch4Sm90ELi256ENS3_8TiledMMAINS3_8MMA_AtomIJNS3_4SM904GMMA27MMA_64x96x16_F32BF16BF16_RSILNSF_5MajorE0ELSH_1ELNSF_7ScaleInE1ELSI_1EEEEEENS3_6LayoutINS4_IJNS5_ILi2EEENS5_ILi1EEESN_EEENS4_IJSN_NS5_ILi0EEESP_EEEEENS4_IJNS3_10UnderscoreESS_SS_EEEEELb0EEEEEvNT_6ParamsE --------------------------
	.section	.text._ZN7cutlass13device_kernelIN5flash32FlashAttnBwdPostprocessConvertdQIN4cute5tupleIJNS3_1CILi128EEENS5_ILi96EEEEEENS_10bfloat16_tEfNS_4arch4Sm90ELi256ENS3_8TiledMMAINS3_8MMA_AtomIJNS3_4SM904GMMA27MMA_64x96x16_F32BF16BF16_RSILNSF_5MajorE0ELSH_1ELNSF_7ScaleInE1ELSI_1EEEEEENS3_6LayoutINS4_IJNS5_ILi2EEENS5_ILi1EEESN_EEENS4_IJSN_NS5_ILi0EEESP_EEEEENS4_IJNS3_10UnderscoreESS_SS_EEEEELb0EEEEEvNT_6ParamsE,"ax",@progbits
	.align	128
.text._ZN7cutlass13device_kernelIN5flash32FlashAttnBwdPostprocessConvertdQIN4cute5tupleIJNS3_1CILi128EEENS5_ILi96EEEEEENS_10bfloat16_tEfNS_4arch4Sm90ELi256ENS3_8TiledMMAINS3_8MMA_AtomIJNS3_4SM904GMMA27MMA_64x96x16_F32BF16BF16_RSILNSF_5MajorE0ELSH_1ELNSF_7ScaleInE1ELSI_1EEEEEENS3_6LayoutINS4_IJNS5_ILi2EEENS5_ILi1EEESN_EEENS4_IJSN_NS5_ILi0EEESP_EEEEENS4_IJNS3_10UnderscoreESS_SS_EEEEELb0EEEEEvNT_6ParamsE:
        .type           _ZN7cutlass13device_kernelIN5flash32FlashAttnBwdPostprocessConvertdQIN4cute5tupleIJNS3_1CILi128EEENS5_ILi96EEEEEENS_10bfloat16_tEfNS_4arch4Sm90ELi256ENS3_8TiledMMAINS3_8MMA_AtomIJNS3_4SM904GMMA27MMA_64x96x16_F32BF16BF16_RSILNSF_5MajorE0ELSH_1ELNSF_7ScaleInE1ELSI_1EEEEEENS3_6LayoutINS4_IJNS5_ILi2EEENS5_ILi1EEESN_EEENS4_IJSN_NS5_ILi0EEESP_EEEEENS4_IJNS3_10UnderscoreESS_SS_EEEEELb0EEEEEvNT_6ParamsE,@function
        .size           _ZN7cutlass13device_kernelIN5flash32FlashAttnBwdPostprocessConvertdQIN4cute5tupleIJNS3_1CILi128EEENS5_ILi96EEEEEENS_10bfloat16_tEfNS_4arch4Sm90ELi256ENS3_8TiledMMAINS3_8MMA_AtomIJNS3_4SM904GMMA27MMA_64x96x16_F32BF16BF16_RSILNSF_5MajorE0ELSH_1ELNSF_7ScaleInE1ELSI_1EEEEEENS3_6LayoutINS4_IJNS5_ILi2EEENS5_ILi1EEESN_EEENS4_IJSN_NS5_ILi0EEESP_EEEEENS4_IJNS3_10UnderscoreESS_SS_EEEEELb0EEEEEvNT_6ParamsE,(.L_x_90 - _ZN7cutlass13device_kernelIN5flash32FlashAttnBwdPostprocessConvertdQIN4cute5tupleIJNS3_1CILi128EEENS5_ILi96EEEEEENS_10bfloat16_tEfNS_4arch4Sm90ELi256ENS3_8TiledMMAINS3_8MMA_AtomIJNS3_4SM904GMMA27MMA_64x96x16_F32BF16BF16_RSILNSF_5MajorE0ELSH_1ELNSF_7ScaleInE1ELSI_1EEEEEENS3_6LayoutINS4_IJNS5_ILi2EEENS5_ILi1EEESN_EEENS4_IJSN_NS5_ILi0EEESP_EEEEENS4_IJNS3_10UnderscoreESS_SS_EEEEELb0EEEEEvNT_6ParamsE)
        .other          _ZN7cutlass13device_kernelIN5flash32FlashAttnBwdPostprocessConvertdQIN4cute5tupleIJNS3_1CILi128EEENS5_ILi96EEEEEENS_10bfloat16_tEfNS_4arch4Sm90ELi256ENS3_8TiledMMAINS3_8MMA_AtomIJNS3_4SM904GMMA27MMA_64x96x16_F32BF16BF16_RSILNSF_5MajorE0ELSH_1ELNSF_7ScaleInE1ELSI_1EEEEEENS3_6LayoutINS4_IJNS5_ILi2EEENS5_ILi1EEESN_EEENS4_IJSN_NS5_ILi0EEESP_EEEEENS4_IJNS3_10UnderscoreESS_SS_EEEEELb0EEEEEvNT_6ParamsE,@"STO_CUDA_ENTRY STV_DEFAULT"
_ZN7cutlass13device_kernelIN5flash32FlashAttnBwdPostprocessConvertdQIN4cute5tupleIJNS3_1CILi128EEENS5_ILi96EEEEEENS_10bfloat16_tEfNS_4arch4Sm90ELi256ENS3_8TiledMMAINS3_8MMA_AtomIJNS3_4SM904GMMA27MMA_64x96x16_F32BF16BF16_RSILNSF_5MajorE0ELSH_1ELNSF_7ScaleInE1ELSI_1EEEEEENS3_6LayoutINS4_IJNS5_ILi2EEENS5_ILi1EEESN_EEENS4_IJSN_NS5_ILi0EEESP_EEEEENS4_IJNS3_10UnderscoreESS_SS_EEEEELb0EEEEEvNT_6ParamsE:
[----:B------:R-:W-:Y:S08]  /*0000*/  LDC R1, c[0x0][0x37c] ;  /* 0x0000df00ff017b82 */ /* 0x000ff00000000800 */
[----:B------:R-:W0:Y:S01]  /*0010*/  LDC.64 R10, c[0x0][0x3e0] ;  /* 0x0000f800ff0a7b82 */ /* 0x000e220000000a00 */
[----:B------:R-:W1:Y:S01]  /*0020*/  S2R R3, SR_CTAID.X ;  /* 0x0000000000037919 */ /* 0x000e620000002500 */
[----:B------:R-:W2:Y:S01]  /*0030*/  LDCU.64 UR8, c[0x0][0x358] ;  /* 0x00006b00ff0877ac */ /* 0x000ea20008000a00 */
[----:B------:R-:W3:Y:S01]  /*0040*/  S2R R9, SR_CTAID.Z ;  /* 0x0000000000097919 */ /* 0x000ee20000002700 */
[----:B0-----:R-:W-:-:S04]  /*0050*/  ISETP.NE.U32.AND P0, PT, R10, RZ, PT ;  /* 0x000000ff0a00720c */ /* 0x001fc80003f05070 */
[----:B------:R-:W-:-:S13]  /*0060*/  ISETP.NE.AND.EX P1, PT, R11, RZ, PT, P0 ;  /* 0x000000ff0b00720c */ /* 0x000fda0003f25300 */
[----:B-123--:R-:W-:Y:S05]  /*0070*/  @P1 BRA `(.L_x_32) ;  /* 0x0000000000241947 */ /* 0x00efea0003800000 */
[----:B------:R-:W0:Y:S01]  /*0080*/  LDCU.64 UR4, c[0x0][0x3e8] ;  /* 0x00007d00ff0477ac */ /* 0x000e220008000a00 */
[----:B------:R-:W-:Y:S02]  /*0090*/  CS2R R6, SRZ ;  /* 0x0000000000067805 */ /* 0x000fe4000001ff00 */
[----:B------:R-:W-:Y:S01]  /*00a0*/  CS2R R64, SRZ ;  /* 0x0000000000407805 */ /* 0x000fe2000001ff00 */
[----:B------:R-:W1:Y:S01]  /*00b0*/  LDCU UR6, c[0x0][0x3b0] ;  /* 0x00007600ff0677ac */ /* 0x000e620008000800 */
[----:B0-----:R-:W-:-:S04]  /*00c0*/  UISETP.NE.U32.AND UP0, UPT, UR4, URZ, UPT ;  /* 0x000000ff0400728c */ /* 0x001fc8000bf05070 */
[----:B------:R-:W-:Y:S01]  /*00d0*/  UISETP.NE.AND.EX UP0, UPT, UR5, URZ, UPT, UP0 ;  /* 0x000000ff0500728c */ /* 0x000fe2000bf05300 */
[----:B-1----:R-:W-:-:S08]  /*00e0*/  IMAD.U32 R45, RZ, RZ, UR6 ;  /* 0x00000006ff2d7e24 */ /* 0x002fd0000f8e00ff */
[----:B------:R-:W-:Y:S05]  /*00f0*/  BRA.U !UP0, `(.L_x_33) ;  /* 0x0000000108547547 */ /* 0x000fea000b800000 */
[----:B------:R-:W-:Y:S05]  /*0100*/  BRA `(.L_x_34) ;  /* 0x0000000000387947 */ /* 0x000fea0003800000 */
.L_x_32:
[----:B------:R-:W0:Y:S01]  /*0110*/  LDC.64 R4, c[0x0][0x3e0] ;  /* 0x0000f800ff047b82 */ /* 0x000e220000000a00 */
[----:B------:R-:W1:Y:S01]  /*0120*/  LDCU.64 UR4, c[0x0][0x3e8] ;  /* 0x00007d00ff0477ac */ /* 0x000e620008000a00 */
[----:B0-----:R-:W-:-:S05]  /*0130*/  IMAD.WIDE.U32 R4, R9, 0x4, R4 ;  /* 0x0000000409047825 */ /* 0x001fca00078e0004 */
[----:B------:R-:W2:Y:S01]  /*0140*/  LDG.E R64, desc[UR8][R4.64] ;  /* 0x0000000804407981 */ /* 0x000ea2000c1e1900 */
[----:B-1----:R-:W-:-:S04]  /*0150*/  UISETP.NE.U32.AND UP0, UPT, UR4, URZ, UPT ;  /* 0x000000ff0400728c */ /* 0x002fc8000bf05070 */
[----:B------:R-:W-:Y:S01]  /*0160*/  UISETP.NE.AND.EX UP0, UPT, UR5, URZ, UPT, UP0 ;  /* 0x000000ff0500728c */ /* 0x000fe2000bf05300 */
[--C-:B--2---:R-:W-:Y:S01]  /*0170*/  IMAD R0, R9, 0x80, R64.reuse ;  /* 0x0000008009007824 */ /* 0x104fe200078e0240 */
[----:B------:R-:W-:-:S04]  /*0180*/  SHF.R.S32.HI R65, RZ, 0x1f, R64 ;  /* 0x0000001fff417819 */ /* 0x000fc80000011440 */
[----:B------:R-:W-:-:S04]  /*0190*/  SHF.R.S32.HI R7, RZ, 0x1f, R0 ;  /* 0x0000001fff077819 */ /* 0x000fc80000011400 */
[----:B------:R-:W-:-:S04]  /*01a0*/  LEA.HI R7, R7, R0, RZ, 0x7 ;  /* 0x0000000007077211 */ /* 0x000fc800078f38ff */
[----:B------:R-:W-:-:S05]  /*01b0*/  SHF.R.U32.HI R7, RZ, 0x7, R7 ;  /* 0x00000007ff077819 */ /* 0x000fca0000011607 */
[----:B------:R-:W-:-:S05]  /*01c0*/  IMAD R6, R7, 0x3000, RZ ;  /* 0x0000300007067824 */ /* 0x000fca00078e02ff */
[----:B------:R-:W-:Y:S01]  /*01d0*/  SHF.R.S32.HI R7, RZ, 0x1f, R6 ;  /* 0x0000001fff077819 */ /* 0x000fe20000011406 */
[----:B------:R-:W-:Y:S06]  /*01e0*/  BRA.U !UP0, `(.L_x_35) ;  /* 0x0000000108107547 */ /* 0x000fec000b800000 */
.L_x_34:
[----:B------:R-:W0:Y:S02]  /*01f0*/  LDC.64 R4, c[0x0][0x3e8] ;  /* 0x0000fa00ff047b82 */ /* 0x000e240000000a00 */
[----:B0-----:R-:W-:-:S05]  /*0200*/  IMAD.WIDE.U32 R4, R9, 0x4, R4 ;  /* 0x0000000409047825 */ /* 0x001fca00078e0004 */
[----:B------:R0:W5:Y:S01]  /*0210*/  LDG.E R45, desc[UR8][R4.64] ;  /* 0x00000008042d7981 */ /* 0x000162000c1e1900 */
[----:B------:R-:W-:Y:S05]  /*0220*/  BRA `(.L_x_33) ;  /* 0x0000000000087947 */ /* 0x000fea0003800000 */
.L_x_35:
[----:B------:R-:W2:Y:S02]  /*0230*/  LDG.E R5, desc[UR8][R4.64+0x4] ;  /* 0x0000040804057981 */ /* 0x000ea4000c1e1900 */
[----:B--2---:R-:W-:-:S07]  /*0240*/  IMAD.IADD R45, R5, 0x1, -R64 ;  /* 0x00000001052d7824 */ /* 0x004fce00078e0a40 */
.L_x_33:
[----:B0-----:R-:W-:Y:S02]  /*0250*/  SHF.L.U32 R4, R3, 0x7, RZ ;  /* 0x0000000703047819 */ /* 0x001fe400000006ff */
[----:B------:R-:W-:Y:S02]  /*0260*/  ISETP.NE.AND.EX P0, PT, R11, RZ, PT, P0 ;  /* 0x000000ff0b00720c */ /* 0x000fe40003f05300 */
[----:B-----5:R-:W-:-:S13]  /*0270*/  ISETP.GT.AND P2, PT, R45, R4, PT ;  /* 0x000000042d00720c */ /* 0x020fda0003f44270 */
[----:B------:R-:W-:Y:S05]  /*0280*/  @!P2 EXIT P0 ;  /* 0x000000000000a94d */ /* 0x000fea0000000000 */
[----:B------:R-:W0:Y:S01]  /*0290*/  S2R R0, SR_CTAID.Y ;  /* 0x0000000000007919 */ /* 0x000e220000002600 */
[----:B------:R-:W0:Y:S01]  /*02a0*/  LDC.64 R10, c[0x0][0x398] ;  /* 0x0000e600ff0a7b82 */ /* 0x000e220000000a00 */
[----:B------:R-:W-:Y:S01]  /*02b0*/  IMAD R15, R3, 0x3000, RZ ;  /* 0x00003000030f7824 */ /* 0x000fe200078e02ff */
[----:B------:R-:W-:Y:S01]  /*02c0*/  SEL R2, R9, RZ, !P1 ;  /* 0x000000ff09027207 */ /* 0x000fe20004800000 */
[----:B------:R-:W1:Y:S01]  /*02d0*/  S2R R5, SR_TID.X ;  /* 0x0000000000057919 */ /* 0x000e620000002100 */
[----:B------:R-:W-:Y:S02]  /*02e0*/  BSSY.RECONVERGENT B0, `(.L_x_36) ;  /* 0x0000023000007945 */ /* 0x000fe40003800200 */
[----:B------:R-:W-:Y:S01]  /*02f0*/  IADD3 R6, P0, PT, R15, R6, RZ ;  /* 0x000000060f067210 */ /* 0x000fe20007f1e0ff */
[----:B------:R-:W2:Y:S01]  /*0300*/  S2R R17, SR_CgaCtaId ;  /* 0x0000000000117919 */ /* 0x000ea20000008800 */
[----:B------:R-:W3:Y:S03]  /*0310*/  LDC.64 R12, c[0x0][0x3a0] ;  /* 0x0000e800ff0c7b82 */ /* 0x000ee60000000a00 */
[----:B------:R-:W-:-:S05]  /*0320*/  IMAD.X R7, RZ, RZ, R7, P0 ;  /* 0x000000ffff077224 */ /* 0x000fca00000e0607 */
[----:B------:R-:W4:Y:S01]  /*0330*/  LDC.64 R14, c[0x0][0x380] ;  /* 0x0000e000ff0e7b82 */ /* 0x000f220000000a00 */
[----:B0-----:R-:W-:Y:S01]  /*0340*/  IMAD.WIDE.U32 R6, R0, R10, R6 ;  /* 0x0000000a00067225 */ /* 0x001fe200078e0006 */
[----:B-1----:R-:W-:-:S03]  /*0350*/  ISETP.NE.AND P0, PT, R5, RZ, PT ;  /* 0x000000ff0500720c */ /* 0x002fc60003f05270 */
[----:B------:R-:W-:Y:S02]  /*0360*/  IMAD R7, R0, R11, R7 ;  /* 0x0000000b00077224 */ /* 0x000fe400078e0207 */
[----:B---3--:R-:W-:-:S04]  /*0370*/  IMAD.WIDE.U32 R6, R2, R12, R6 ;  /* 0x0000000c02067225 */ /* 0x008fc800078e0006 */
[----:B------:R-:W-:Y:S01]  /*0380*/  IMAD R7, R2, R13, R7 ;  /* 0x0000000d02077224 */ /* 0x000fe200078e0207 */
[----:B----4-:R-:W-:-:S04]  /*0390*/  LEA R14, P1, R6, R14, 0x2 ;  /* 0x0000000e060e7211 */ /* 0x010fc800078210ff */
[----:B------:R-:W-:Y:S01]  /*03a0*/  LEA.HI.X R7, R6, R15, R7, 0x2, P1 ;  /* 0x0000000f06077211 */ /* 0x000fe200008f1407 */
[----:B--2---:R-:W-:Y:S08]  /*03b0*/  @P0 BRA `(.L_x_37) ;  /* 0x0000000000540947 */ /* 0x004ff00003800000 */
[----:B------:R-:W0:Y:S01]  /*03c0*/  S2UR UR7, SR_CgaCtaId ;  /* 0x00000000000779c3 */ /* 0x000e220000008800 */
[----:B------:R-:W-:Y:S01]  /*03d0*/  UMOV UR6, 0x400 ;  /* 0x0000040000067882 */ /* 0x000fe20000000000 */
[----:B------:R-:W-:Y:S01]  /*03e0*/  UMOV UR4, 0x1 ;  /* 0x0000000100047882 */ /* 0x000fe20000000000 */
[----:B------:R-:W-:Y:S01]  /*03f0*/  IMAD.MOV.U32 R6, RZ, RZ, 0xc000 ;  /* 0x0000c000ff067424 */ /* 0x000fe200078e00ff */
[----:B------:R-:W-:-:S04]  /*0400*/  UIADD3 UR4, UPT, UPT, -UR4, 0x100000, URZ ;  /* 0x0010000004047890 */ /* 0x000fc8000fffe1ff */
[----:B------:R-:W-:Y:S02]  /*0410*/  USHF.L.U32 UR5, UR4, 0xb, URZ ;  /* 0x0000000b04057899 */ /* 0x000fe400080006ff */
[----:B------:R-:W-:Y:S01]  /*0420*/  USHF.L.U32 UR4, UR4, 0x1, URZ ;  /* 0x0000000104047899 */ /* 0x000fe200080006ff */
[----:B------:R-:W-:Y:S01]  /*0430*/  PLOP3.LUT P0, PT, PT, PT, PT, 0x80, 0x8 ;  /* 0x000000000008781c */ /* 0x000fe20003f0f070 */
[----:B------:R-:W-:Y:S01]  /*0440*/  UMOV UR10, 0xc00 ;  /* 0x00000c00000a7882 */ /* 0x000fe20000000000 */
[----:B0-----:R-:W-:-:S04]  /*0450*/  ULEA UR6, UR7, UR6, 0x18 ;  /* 0x0000000607067291 */ /* 0x001fc8000f8ec0ff */
[----:B------:R-:W-:Y:S01]  /*0460*/  UIADD3 UR7, UPT, UPT, UR6, 0x12000, URZ ;  /* 0x0001200006077890 */ /* 0x000fe2000fffe0ff */
[----:B------:R-:W0:Y:S07]  /*0470*/  FENCE.VIEW.ASYNC.S ;  /* 0x00000000000073c6 */ /* 0x000e2e0000000000 */
[----:B0-----:R0:W1:Y:S02]  /*0480*/  SYNCS.EXCH.64 URZ, [UR6+0x12000], UR4 ;  /* 0x0120000406ff75b2 */ /* 0x0010640008000100 */
[----:B0-----:R-:W-:-:S02]  /*0490*/  R2UR UR4, R14 ;  /* 0x000000000e0472ca */ /* 0x001fc400000e0000 */
[----:B------:R-:W-:Y:S01]  /*04a0*/  R2UR UR5, R7 ;  /* 0x00000000070572ca */ /* 0x000fe200000e0000 */
[----:B-1----:R0:W-:-:S14]  /*04b0*/  SYNCS.ARRIVE.TRANS64 RZ, [UR6+0x12000], R6 ;  /* 0x01200006ffff79a7 */ /* 0x0021dc0008000006 */
.L_x_38:
[----:B------:R-:W-:Y:S01]  /*04c0*/  @P0 ELECT P1, URZ, PT ;  /* 0x0000000000ff082f */ /* 0x000fe20003820000 */
[----:B------:R1:W-:-:S12]  /*04d0*/  UBLKCP.S.G [UR6], [UR4], UR10 ;  /* 0x00000006040073ba */ /* 0x0003d8000800020a */
[----:B------:R-:W-:Y:S02]  /*04e0*/  @P1 PLOP3.LUT P0, PT, P1, PT, PT, 0x8, 0x80 ;  /* 0x000000000080181c */ /* 0x000fe40000f0e170 */
[----:B------:R-:W-:-:S11]  /*04f0*/  PLOP3.LUT P1, PT, PT, PT, PT, 0x8, 0x80 ;  /* 0x000000000080781c */ /* 0x000fd60003f2e170 */
[----:B-1----:R-:W-:Y:S05]  /*0500*/  @P0 BRA.U.ANY `(.L_x_38) ;  /* 0xfffffffd00ec0947 */ /* 0x002fea000393ffff */
.L_x_37:
[----:B------:R-:W-:Y:S05]  /*0510*/  BSYNC.RECONVERGENT B0 ;  /* 0x0000000000007941 */ /* 0x000fea0003800200 */
.L_x_36:
[----:B------:R-:W-:Y:S01]  /*0520*/  BAR.SYNC.DEFER_BLOCKING 0x0 ;  /* 0x0000000000007b1d */ /* 0x000fe20000010000 */
[----:B0-----:R-:W-:Y:S02]  /*0530*/  MOV R6, 0x400 ;  /* 0x0000040000067802 */ /* 0x001fe40000000f00 */
[----:B------:R-:W-:Y:S02]  /*0540*/  SHF.L.U32 R7, RZ, 0x1f, RZ ;  /* 0x0000001fff077819 */ /* 0x000fe400000006ff */
[----:B------:R-:W-:-:S07]  /*0550*/  LEA R6, R17, R6, 0x18 ;  /* 0x0000000611067211 */ /* 0x000fce00078ec0ff */
.L_x_39:
[----:B0-----:R0:W1:Y:S02]  /*0560*/  SYNCS.PHASECHK.TRANS64.TRYWAIT P0, [R6+URZ+0x12000], R7 ;  /* 0x01200007060075a7 */ /* 0x00106400080011ff */
[----:B-1----:R-:W-:Y:S05]  /*0570*/  @!P0 NANOSLEEP.SYNCS 0x989680 ;  /* 0x009896800000895d */ /* 0x002fea0003900000 */
[----:B------:R-:W1:Y:S02]  /*0580*/  @!P0 SYNCS.PHASECHK.TRANS64 P0, [R6+URZ+0x12000], R7 ;  /* 0x01200007060085a7 */ /* 0x000e6400080010ff */
[----:B-1----:R-:W-:Y:S05]  /*0590*/  @!P0 BRA `(.L_x_39) ;  /* 0xfffffffc00f08947 */ /* 0x002fea000383ffff */
[C---:B------:R-:W-:Y:S01]  /*05a0*/  IMAD.SHL.U32 R20, R5.reuse, 0x10, RZ ;  /* 0x0000001005147824 */ /* 0x040fe200078e00ff */
[--C-:B0-----:R-:W-:Y:S01]  /*05b0*/  SHF.R.U32.HI R7, RZ, 0x7, R5.reuse ;  /* 0x00000007ff077819 */ /* 0x101fe20000011605 */
[C---:B------:R-:W-:Y:S01]  /*05c0*/  IMAD.SHL.U32 R24, R5.reuse, 0x4, RZ ;  /* 0x0000000405187824 */ /* 0x040fe200078e00ff */
[----:B------:R-:W0:Y:S01]  /*05d0*/  LDCU UR4, c[0x0][0x3d8] ;  /* 0x00007b00ff0477ac */ /* 0x000e220008000800 */
[----:B------:R-:W-:Y:S01]  /*05e0*/  LOP3.LUT P0, RZ, R5, 0x4, RZ, 0xc0, !PT ;  /* 0x0000000405ff7812 */ /* 0x000fe2000780c0ff */
[----:B------:R-:W-:Y:S01]  /*05f0*/  BSSY.RECONVERGENT B0, `(.L_x_40) ;  /* 0x000009a000007945 */ /* 0x000fe20003800200 */
[C---:B------:R-:W-:Y:S01]  /*0600*/  LOP3.LUT R8, R20.reuse, 0x7f0, RZ, 0xc0, !PT ;  /* 0x000007f014087812 */ /* 0x040fe200078ec0ff */
[----:B------:R-:W1:Y:S01]  /*0610*/  LDCU.64 UR6, c[0x0][0x3d0] ;  /* 0x00007a00ff0677ac */ /* 0x000e620008000a00 */
[----:B------:R-:W-:Y:S02]  /*0620*/  LOP3.LUT R22, R20, 0x3e00, RZ, 0xc0, !PT ;  /* 0x00003e0014167812 */ /* 0x000fe400078ec0ff */
[----:B------:R-:W-:Y:S01]  /*0630*/  SHF.R.U32.HI R20, RZ, 0x1, R5 ;  /* 0x00000001ff147819 */ /* 0x000fe20000011605 */
[----:B------:R-:W-:Y:S01]  /*0640*/  IMAD R7, R7, 0x6000, R8 ;  /* 0x0000600007077824 */ /* 0x000fe200078e0208 */
[----:B------:R-:W-:-:S04]  /*0650*/  VIADDMNMX R4, R45, -R4, 0x80, PT ;  /* 0x000000802d047446 */ /* 0x000fc80003800904 */
[----:B------:R-:W-:Y:S01]  /*0660*/  IADD3 R46, PT, PT, R6, R7, RZ ;  /* 0x00000007062e7210 */ /* 0x000fe20007ffe0ff */
[----:B------:R-:W-:-:S04]  /*0670*/  IMAD.SHL.U32 R7, R5, 0x20, RZ ;  /* 0x0000002005077824 */ /* 0x000fc800078e00ff */
[----:B------:R-:W0:Y:S01]  /*0680*/  LDS.128 R12, [R46+0x800] ;  /* 0x000800002e0c7984 */ /* 0x000e220000000c00 */
[----:B------:R-:W-:Y:S02]  /*0690*/  LOP3.LUT R21, R7, 0xc0, RZ, 0xc0, !PT ;  /* 0x000000c007157812 */ /* 0x000fe400078ec0ff */
[--C-:B------:R-:W-:Y:S01]  /*06a0*/  LOP3.LUT R22, R22, 0x20, R7.reuse, 0xf8, !PT ;  /* 0x0000002016167812 */ /* 0x100fe200078ef807 */
[----:B------:R-:W2:Y:S01]  /*06b0*/  LDS.128 R8, [R46] ;  /* 0x000000002e087984 */ /* 0x000ea20000000c00 */
[----:B------:R-:W-:Y:S02]  /*06c0*/  LOP3.LUT R21, R21, 0x18, R24, 0xf8, !PT ;  /* 0x0000001815157812 */ /* 0x000fe400078ef818 */
[----:B------:R-:W-:Y:S01]  /*06d0*/  LOP3.LUT R7, R22, 0x100, R7, 0xf8, !PT ;  /* 0x0000010016077812 */ /* 0x000fe200078ef807 */
[----:B------:R-:W3:Y:S01]  /*06e0*/  LDS.128 R24, [R46+0x1800] ;  /* 0x001800002e187984 */ /* 0x000ee20000000c00 */
[----:B------:R-:W-:-:S03]  /*06f0*/  LOP3.LUT R20, R21, 0x8, R20, 0x78, !PT ;  /* 0x0000000815147812 */ /* 0x000fc600078e7814 */
[----:B------:R-:W4:Y:S01]  /*0700*/  LDS.128 R16, [R46+0x1000] ;  /* 0x001000002e107984 */ /* 0x000f220000000c00 */
[----:B------:R-:W-:Y:S02]  /*0710*/  LOP3.LUT R40, R7, R20, RZ, 0xfc, !PT ;  /* 0x0000001407287212 */ /* 0x000fe400078efcff */
[----:B------:R-:W-:Y:S01]  /*0720*/  IADD3 R7, PT, PT, R6, 0xc000, RZ ;  /* 0x0000c00006077810 */ /* 0x000fe20007ffe0ff */
[----:B------:R-:W5:Y:S04]  /*0730*/  LDS.128 R28, [R46+0x2000] ;  /* 0x002000002e1c7984 */ /* 0x000f680000000c00 */
[----:B------:R-:W1:Y:S01]  /*0740*/  LDS.128 R32, [R46+0x2800] ;  /* 0x002800002e207984 */ /* 0x000e620000000c00 */
[----:B------:R-:W-:-:S04]  /*0750*/  IMAD R20, R40, 0x2, R7 ;  /* 0x0000000228147824 */ /* 0x000fc800078e0207 */
[C---:B------:R-:W-:Y:S01]  /*0760*/  VIADD R44, R20.reuse, 0x20 ;  /* 0x00000020142c7836 */ /* 0x040fe20000000000 */
[----:B------:R-:W-:Y:S02]  /*0770*/  @P0 IADD3 R44, PT, PT, R20, -0x20, RZ ;  /* 0xffffffe0142c0810 */ /* 0x000fe40007ffe0ff */
[----:B------:R-:W1:Y:S01]  /*0780*/  LDS.128 R20, [R46+0x4800] ;  /* 0x004800002e147984 */ /* 0x000e620000000c00 */
[----:B0-----:R-:W-:Y:S01]  /*0790*/  FMUL.FTZ R41, R12, UR4 ;  /* 0x000000040c297c20 */ /* 0x001fe20008410000 */
[----:B------:R-:W-:Y:S01]  /*07a0*/  FMUL.FTZ R42, R13, UR4 ;  /* 0x000000040d2a7c20 */ /* 0x000fe20008410000 */
[----:B------:R-:W-:Y:S01]  /*07b0*/  FMUL.FTZ R43, R14, UR4 ;  /* 0x000000040e2b7c20 */ /* 0x000fe20008410000 */
[----:B------:R-:W-:Y:S01]  /*07c0*/  FMUL.FTZ R48, R15, UR4 ;  /* 0x000000040f307c20 */ /* 0x000fe20008410000 */
[----:B--2---:R-:W-:Y:S01]  /*07d0*/  FMUL.FTZ R36, R8, UR4 ;  /* 0x0000000408247c20 */ /* 0x004fe20008410000 */
[----:B------:R-:W0:Y:S01]  /*07e0*/  LDS.128 R12, [R46+0x3800] ;  /* 0x003800002e0c7984 */ /* 0x000e220000000c00 */
[----:B------:R-:W-:Y:S01]  /*07f0*/  FMUL.FTZ R39, R9, UR4 ;  /* 0x0000000409277c20 */ /* 0x000fe20008410000 */
[----:B------:R-:W-:Y:S01]  /*0800*/  FMUL.FTZ R37, R10, UR4 ;  /* 0x000000040a257c20 */ /* 0x000fe20008410000 */
[----:B---3--:R-:W-:Y:S01]  /*0810*/  FMUL.FTZ R51, R24, UR4 ;  /* 0x0000000418337c20 */ /* 0x008fe20008410000 */
[----:B------:R-:W-:Y:S01]  /*0820*/  FMUL.FTZ R54, R25, UR4 ;  /* 0x0000000419367c20 */ /* 0x000fe20008410000 */
[----:B------:R-:W-:Y:S01]  /*0830*/  FMUL.FTZ R53, R26, UR4 ;  /* 0x000000041a357c20 */ /* 0x000fe20008410000 */
[----:B------:R-:W-:Y:S01]  /*0840*/  FMUL.FTZ R56, R27, UR4 ;  /* 0x000000041b387c20 */ /* 0x000fe20008410000 */
[----:B------:R-:W-:Y:S01]  /*0850*/  FMUL.FTZ R38, R11, UR4 ;  /* 0x000000040b267c20 */ /* 0x000fe20008410000 */
[----:B------:R-:W2:Y:S01]  /*0860*/  LDS.128 R24, [R46+0x5000] ;  /* 0x005000002e187984 */ /* 0x000ea20000000c00 */
[----:B----4-:R-:W-:Y:S01]  /*0870*/  FMUL.FTZ R47, R16, UR4 ;  /* 0x00000004102f7c20 */ /* 0x010fe20008410000 */
[----:B------:R-:W-:Y:S01]  /*0880*/  FMUL.FTZ R50, R17, UR4 ;  /* 0x0000000411327c20 */ /* 0x000fe20008410000 */
[----:B------:R-:W-:Y:S01]  /*0890*/  FMUL.FTZ R49, R18, UR4 ;  /* 0x0000000412317c20 */ /* 0x000fe20008410000 */
[----:B------:R-:W3:Y:S01]  /*08a0*/  LDS.128 R8, [R46+0x3000] ;  /* 0x003000002e087984 */ /* 0x000ee20000000c00 */
[----:B------:R-:W-:Y:S01]  /*08b0*/  FMUL.FTZ R52, R19, UR4 ;  /* 0x0000000413347c20 */ /* 0x000fe20008410000 */
[----:B-----5:R-:W-:Y:S01]  /*08c0*/  FMUL.FTZ R55, R28, UR4 ;  /* 0x000000041c377c20 */ /* 0x020fe20008410000 */
[----:B------:R-:W-:Y:S01]  /*08d0*/  FMUL.FTZ R58, R29, UR4 ;  /* 0x000000041d3a7c20 */ /* 0x000fe20008410000 */
[----:B------:R-:W4:Y:S01]  /*08e0*/  LDS.128 R16, [R46+0x4000] ;  /* 0x004000002e107984 */ /* 0x000f220000000c00 */
[----:B------:R-:W-:Y:S01]  /*08f0*/  FMUL.FTZ R57, R30, UR4 ;  /* 0x000000041e397c20 */ /* 0x000fe20008410000 */
[----:B------:R-:W-:Y:S01]  /*0900*/  FMUL.FTZ R60, R31, UR4 ;  /* 0x000000041f3c7c20 */ /* 0x000fe20008410000 */
[----:B-1----:R-:W-:Y:S01]  /*0910*/  FMUL.FTZ R59, R32, UR4 ;  /* 0x00000004203b7c20 */ /* 0x002fe20008410000 */
[----:B------:R1:W5:Y:S01]  /*0920*/  LDS.128 R28, [R46+0x5800] ;  /* 0x005800002e1c7984 */ /* 0x0003620000000c00 */
[----:B------:R-:W-:Y:S01]  /*0930*/  F2FP.BF16.F32.PACK_AB R32, R39, R36 ;  /* 0x000000242720723e */ /* 0x000fe200000010ff */
[----:B------:R-:W-:Y:S01]  /*0940*/  FMUL.FTZ R61, R34, UR4 ;  /* 0x00000004223d7c20 */ /* 0x000fe20008410000 */
[----:B------:R-:W-:Y:S01]  /*0950*/  FMUL.FTZ R62, R35, UR4 ;  /* 0x00000004233e7c20 */ /* 0x000fe20008410000 */
[----:B------:R-:W-:Y:S01]  /*0960*/  F2FP.BF16.F32.PACK_AB R36, R50, R47 ;  /* 0x0000002f3224723e */ /* 0x000fe200000010ff */
[----:B------:R-:W-:Y:S01]  /*0970*/  IMAD R47, R40, 0x2, R6 ;  /* 0x00000002282f7824 */ /* 0x000fe200078e0206 */
[----:B------:R-:W-:Y:S01]  /*0980*/  F2FP.BF16.F32.PACK_AB R34, R42, R41 ;  /* 0x000000292a22723e */ /* 0x000fe200000010ff */
[----:B------:R-:W-:Y:S01]  /*0990*/  FMUL.FTZ R20, R20, UR4 ;  /* 0x0000000414147c20 */ /* 0x000fe20008410000 */
[----:B-1----:R-:W-:Y:S01]  /*09a0*/  FMUL.FTZ R46, R33, UR4 ;  /* 0x00000004212e7c20 */ /* 0x002fe20008410000 */
[----:B------:R-:W-:Y:S01]  /*09b0*/  F2FP.BF16.F32.PACK_AB R33, R38, R37 ;  /* 0x000000252621723e */ /* 0x000fe200000010ff */
[----:B------:R-:W-:Y:S01]  /*09c0*/  FMUL.FTZ R21, R21, UR4 ;  /* 0x0000000415157c20 */ /* 0x000fe20008410000 */
[----:B------:R-:W-:Y:S01]  /*09d0*/  F2FP.BF16.F32.PACK_AB R35, R48, R43 ;  /* 0x0000002b3023723e */ /* 0x000fe200000010ff */
[----:B------:R-:W-:Y:S01]  /*09e0*/  FMUL.FTZ R22, R22, UR4 ;  /* 0x0000000416167c20 */ /* 0x000fe20008410000 */
[----:B------:R-:W-:Y:S01]  /*09f0*/  F2FP.BF16.F32.PACK_AB R37, R52, R49 ;  /* 0x000000313425723e */ /* 0x000fe200000010ff */
[----:B------:R-:W-:Y:S01]  /*0a00*/  FMUL.FTZ R23, R23, UR4 ;  /* 0x0000000417177c20 */ /* 0x000fe20008410000 */
[----:B------:R-:W-:Y:S01]  /*0a10*/  F2FP.BF16.F32.PACK_AB R38, R54, R51 ;  /* 0x000000333626723e */ /* 0x000fe200000010ff */
[----:B------:R2:W-:Y:S01]  /*0a20*/  STSM.16.M88.4 [R47+0xc000], R32 ;  /* 0x00c000202f007844 */ /* 0x0005e20000000200 */
[----:B------:R-:W-:-:S02]  /*0a30*/  F2FP.BF16.F32.PACK_AB R39, R56, R53 ;  /* 0x000000353827723e */ /* 0x000fc400000010ff */
[----:B------:R-:W-:Y:S01]  /*0a40*/  F2FP.BF16.F32.PACK_AB R40, R58, R55 ;  /* 0x000000373a28723e */ /* 0x000fe200000010ff */
[----:B0-----:R-:W-:Y:S01]  /*0a50*/  FMUL.FTZ R12, R12, UR4 ;  /* 0x000000040c0c7c20 */ /* 0x001fe20008410000 */
[----:B------:R-:W-:Y:S01]  /*0a60*/  FMUL.FTZ R13, R13, UR4 ;  /* 0x000000040d0d7c20 */ /* 0x000fe20008410000 */
[----:B------:R0:W-:Y:S01]  /*0a70*/  STSM.16.M88.4 [R44], R36 ;  /* 0x000000242c007844 */ /* 0x0001e20000000200 */
[----:B------:R-:W-:Y:S01]  /*0a80*/  FMUL.FTZ R14, R14, UR4 ;  /* 0x000000040e0e7c20 */ /* 0x000fe20008410000 */
[----:B------:R-:W-:Y:S01]  /*0a90*/  FMUL.FTZ R15, R15, UR4 ;  /* 0x000000040f0f7c20 */ /* 0x000fe20008410000 */
[----:B------:R-:W-:Y:S02]  /*0aa0*/  F2FP.BF16.F32.PACK_AB R41, R60, R57 ;  /* 0x000000393c29723e */ /* 0x000fe400000010ff */
[----:B------:R-:W-:Y:S02]  /*0ab0*/  F2FP.BF16.F32.PACK_AB R42, R46, R59 ;  /* 0x0000003b2e2a723e */ /* 0x000fe400000010ff */
[----:B------:R-:W-:Y:S01]  /*0ac0*/  F2FP.BF16.F32.PACK_AB R43, R62, R61 ;  /* 0x0000003d3e2b723e */ /* 0x000fe200000010ff */
[----:B--2---:R-:W-:Y:S01]  /*0ad0*/  FMUL.FTZ R34, R26, UR4 ;  /* 0x000000041a227c20 */ /* 0x004fe20008410000 */
[----:B------:R-:W-:Y:S01]  /*0ae0*/  F2FP.BF16.F32.PACK_AB R26, R13, R12 ;  /* 0x0000000c0d1a723e */ /* 0x000fe200000010ff */
[----:B---3--:R-:W-:Y:S01]  /*0af0*/  FMUL.FTZ R8, R8, UR4 ;  /* 0x0000000408087c20 */ /* 0x008fe20008410000 */
[----:B------:R-:W-:Y:S01]  /*0b00*/  FMUL.FTZ R9, R9, UR4 ;  /* 0x0000000409097c20 */ /* 0x000fe20008410000 */
[----:B------:R-:W-:Y:S01]  /*0b10*/  FMUL.FTZ R10, R10, UR4 ;  /* 0x000000040a0a7c20 */ /* 0x000fe20008410000 */
[----:B------:R-:W-:Y:S01]  /*0b20*/  FMUL.FTZ R11, R11, UR4 ;  /* 0x000000040b0b7c20 */ /* 0x000fe20008410000 */
[----:B0-----:R-:W-:-:S02]  /*0b30*/  IMAD.SHL.U32 R36, R5, 0x8, RZ ;  /* 0x0000000805247824 */ /* 0x001fc400078e00ff */
[----:B------:R-:W-:Y:S01]  /*0b40*/  FMUL.FTZ R32, R24, UR4 ;  /* 0x0000000418207c20 */ /* 0x000fe20008410000 */
[----:B------:R-:W-:Y:S01]  /*0b50*/  FMUL.FTZ R33, R25, UR4 ;  /* 0x0000000419217c20 */ /* 0x000fe20008410000 */
[----:B------:R-:W-:Y:S01]  /*0b60*/  FMUL.FTZ R35, R27, UR4 ;  /* 0x000000041b237c20 */ /* 0x000fe20008410000 */
[----:B----4-:R-:W-:Y:S01]  /*0b70*/  FMUL.FTZ R16, R16, UR4 ;  /* 0x0000000410107c20 */ /* 0x010fe20008410000 */
[----:B------:R-:W-:Y:S01]  /*0b80*/  LOP3.LUT R12, R36, 0xd8, RZ, 0xc0, !PT ;  /* 0x000000d8240c7812 */ /* 0x000fe200078ec0ff */
[----:B------:R-:W-:Y:S01]  /*0b90*/  FMUL.FTZ R17, R17, UR4 ;  /* 0x0000000411117c20 */ /* 0x000fe20008410000 */
[----:B------:R-:W-:Y:S01]  /*0ba0*/  FMUL.FTZ R18, R18, UR4 ;  /* 0x0000000412127c20 */ /* 0x000fe20008410000 */
[----:B------:R-:W-:Y:S01]  /*0bb0*/  FMUL.FTZ R19, R19, UR4 ;  /* 0x0000000413137c20 */ /* 0x000fe20008410000 */
[----:B------:R-:W-:Y:S01]  /*0bc0*/  F2FP.BF16.F32.PACK_AB R27, R15, R14 ;  /* 0x0000000e0f1b723e */ /* 0x000fe200000010ff */
[----:B-----5:R-:W-:Y:S01]  /*0bd0*/  FMUL.FTZ R28, R28, UR4 ;  /* 0x000000041c1c7c20 */ /* 0x020fe20008410000 */
[----:B------:R-:W-:Y:S01]  /*0be0*/  FMUL.FTZ R29, R29, UR4 ;  /* 0x000000041d1d7c20 */ /* 0x000fe20008410000 */
[----:B------:R-:W-:Y:S01]  /*0bf0*/  FMUL.FTZ R30, R30, UR4 ;  /* 0x000000041e1e7c20 */ /* 0x000fe20008410000 */
[----:B------:R-:W-:Y:S01]  /*0c00*/  FMUL.FTZ R31, R31, UR4 ;  /* 0x000000041f1f7c20 */ /* 0x000fe20008410000 */
[----:B------:R-:W-:Y:S01]  /*0c10*/  LOP3.LUT R15, R12, 0x18, R5, 0x78, !PT ;  /* 0x000000180c0f7812 */ /* 0x000fe200078e7805 */
[----:B------:R-:W-:Y:S01]  /*0c20*/  STSM.16.M88.4 [R47+0xe000], R40 ;  /* 0x00e000282f007844 */ /* 0x000fe20000000200 */
[----:B------:R-:W-:Y:S01]  /*0c30*/  F2FP.BF16.F32.PACK_AB R24, R9, R8 ;  /* 0x000000080918723e */ /* 0x000fe200000010ff */
[----:B------:R-:W0:Y:S01]  /*0c40*/  LDCU.64 UR4, c[0x0][0x3c8] ;  /* 0x00007900ff0477ac */ /* 0x000e220008000a00 */
[----:B------:R-:W-:-:S02]  /*0c50*/  F2FP.BF16.F32.PACK_AB R25, R11, R10 ;  /* 0x0000000a0b19723e */ /* 0x000fc400000010ff */
[----:B------:R-:W-:Y:S02]  /*0c60*/  F2FP.BF16.F32.PACK_AB R12, R33, R32 ;  /* 0x00000020210c723e */ /* 0x000fe400000010ff */
[----:B------:R-:W-:Y:S01]  /*0c70*/  F2FP.BF16.F32.PACK_AB R8, R17, R16 ;  /* 0x000000101108723e */ /* 0x000fe200000010ff */
[----:B------:R-:W-:Y:S01]  /*0c80*/  STSM.16.M88.4 [R44+0x2000], R24 ;  /* 0x002000182c007844 */ /* 0x000fe20000000200 */
[----:B------:R-:W-:Y:S02]  /*0c90*/  F2FP.BF16.F32.PACK_AB R9, R19, R18 ;  /* 0x000000121309723e */ /* 0x000fe400000010ff */
[----:B------:R-:W-:Y:S01]  /*0ca0*/  F2FP.BF16.F32.PACK_AB R10, R21, R20 ;  /* 0x00000014150a723e */ /* 0x000fe200000010ff */
[----:B------:R-:W-:Y:S01]  /*0cb0*/  IMAD.MOV.U32 R21, RZ, RZ, RZ ;  /* 0x000000ffff157224 */ /* 0x000fe200078e00ff */
[----:B------:R-:W-:Y:S02]  /*0cc0*/  F2FP.BF16.F32.PACK_AB R11, R23, R22 ;  /* 0x00000016170b723e */ /* 0x000fe400000010ff */
[----:B------:R-:W-:-:S02]  /*0cd0*/  LOP3.LUT R32, R15, 0x1f20, R36, 0xf8, !PT ;  /* 0x00001f200f207812 */ /* 0x000fc400078ef824 */
[----:B------:R-:W-:Y:S01]  /*0ce0*/  F2FP.BF16.F32.PACK_AB R13, R35, R34 ;  /* 0x00000022230d723e */ /* 0x000fe200000010ff */
[----:B------:R1:W-:Y:S01]  /*0cf0*/  STSM.16.M88.4 [R47+0x10000], R8 ;  /* 0x010000082f007844 */ /* 0x0003e20000000200 */
[----:B------:R-:W-:Y:S01]  /*0d00*/  F2FP.BF16.F32.PACK_AB R14, R29, R28 ;  /* 0x0000001c1d0e723e */ /* 0x000fe200000010ff */
[C---:B------:R-:W-:Y:S01]  /*0d10*/  IMAD R7, R32.reuse, 0x2, R7 ;  /* 0x0000000220077824 */ /* 0x040fe200078e0207 */
[----:B------:R-:W-:Y:S02]  /*0d20*/  F2FP.BF16.F32.PACK_AB R15, R31, R30 ;  /* 0x0000001e1f0f723e */ /* 0x000fe400000010ff */
[----:B------:R-:W-:Y:S02]  /*0d30*/  LEA R6, R32, R6, 0x1 ;  /* 0x0000000620067211 */ /* 0x000fe400078e08ff */
[----:B------:R-:W-:Y:S01]  /*0d40*/  LOP3.LUT R20, R36, 0x18, RZ, 0xc0, !PT ;  /* 0x0000001824147812 */ /* 0x000fe200078ec0ff */
[----:B------:R2:W-:Y:S01]  /*0d50*/  STSM.16.M88.4 [R44+0x4000], R12 ;  /* 0x0040000c2c007844 */ /* 0x0005e20000000200 */
[----:B------:R-:W-:-:S02]  /*0d60*/  SHF.R.U32.HI R5, RZ, 0x2, R5 ;  /* 0x00000002ff057819 */ /* 0x000fc40000011605 */
[----:B------:R-:W-:Y:S01]  /*0d70*/  LOP3.LUT R32, R20, 0x40, RZ, 0xfc, !PT ;  /* 0x0000004014207812 */ /* 0x000fe200078efcff */
[----:B------:R-:W-:Y:S01]  /*0d80*/  BAR.SYNC.DEFER_BLOCKING 0x0 ;  /* 0x0000000000007b1d */ /* 0x000fe20000010000 */
[C---:B0-----:R-:W-:Y:S01]  /*0d90*/  IMAD.WIDE.U32 R22, R0.reuse, UR4, R20 ;  /* 0x0000000400167c25 */ /* 0x041fe2000f8e0014 */
[C---:B------:R-:W-:Y:S02]  /*0da0*/  ISETP.GE.AND P1, PT, R5.reuse, R4, PT ;  /* 0x000000040500720c */ /* 0x040fe40003f26270 */
[C---:B-1----:R-:W-:Y:S01]  /*0db0*/  IADD3 R8, P0, PT, R5.reuse, R64, RZ ;  /* 0x0000004005087210 */ /* 0x042fe20007f1e0ff */
[----:B------:R-:W-:Y:S02]  /*0dc0*/  IMAD R23, R0, UR5, R23 ;  /* 0x0000000500177c24 */ /* 0x000fe4000f8e0217 */
[----:B------:R-:W-:Y:S01]  /*0dd0*/  VIADD R0, R5, 0x40 ;  /* 0x0000004005007836 */ /* 0x000fe20000000000 */
[----:B------:R-:W-:-:S04]  /*0de0*/  IADD3.X R9, PT, PT, RZ, R65, RZ, P0, !PT ;  /* 0x00000041ff097210 */ /* 0x000fc800007fe4ff */
[----:B------:R-:W-:Y:S01]  /*0df0*/  ISETP.GE.AND P0, PT, R0, R4, PT ;  /* 0x000000040000720c */ /* 0x000fe20003f06270 */
[----:B------:R-:W-:Y:S01]  /*0e00*/  IMAD.WIDE.U32 R4, R2, UR6, R22 ;  /* 0x0000000602047c25 */ /* 0x000fe2000f8e0016 */
[----:B------:R-:W-:-:S03]  /*0e10*/  LOP3.LUT R0, R20, 0x20, RZ, 0xfc, !PT ;  /* 0x0000002014007812 */ /* 0x000fc600078efcff */
[----:B------:R-:W-:Y:S02]  /*0e20*/  IMAD R23, R2, UR7, R5 ;  /* 0x0000000702177c24 */ /* 0x000fe4000f8e0205 */
[----:B------:R-:W-:Y:S01]  /*0e30*/  IMAD.WIDE.U32 R28, R3, 0x80, R8 ;  /* 0x00000080031c7825 */ /* 0x000fe200078e0008 */
[----:B------:R2:W0:Y:S01]  /*0e40*/  LDS.128 R16, [R6+0xd000] ;  /* 0x00d0000006107984 */ /* 0x0004220000000c00 */
[----:B------:R-:W-:Y:S05]  /*0e50*/  @P1 BRA `(.L_x_41) ;  /* 0x00000000004c1947 */ /* 0x000fea0003800000 */
[----:B------:R-:W1:Y:S01]  /*0e60*/  LDCU UR4, c[0x0][0x3b4] ;  /* 0x00007680ff0477ac */ /* 0x000e620008000800 */
[----:B--2---:R-:W2:Y:S01]  /*0e70*/  LDS.128 R12, [R7+0x2000] ;  /* 0x00200000070c7984 */ /* 0x004ea20000000c00 */
[----:B------:R-:W-:Y:S01]  /*0e80*/  IMAD.MOV.U32 R22, RZ, RZ, R4 ;  /* 0x000000ffff167224 */ /* 0x000fe200078e0004 */
[----:B------:R-:W3:Y:S02]  /*0e90*/  LDCU.64 UR6, c[0x0][0x3c0] ;  /* 0x00007800ff0677ac */ /* 0x000ee40008000a00 */
[----:B------:R-:W4:Y:S01]  /*0ea0*/  LDS.128 R24, [R7+0x4000] ;  /* 0x0040000007187984 */ /* 0x000f220000000c00 */
[----:B------:R-:W5:Y:S01]  /*0eb0*/  LDCU.64 UR10, c[0x0][0x3a8] ;  /* 0x00007500ff0a77ac */ /* 0x000f620008000a00 */
[----:B-1----:R-:W-:Y:S02]  /*0ec0*/  ISETP.GE.AND P1, PT, R20, UR4, PT ;  /* 0x0000000414007c0c */ /* 0x002fe4000bf26270 */
[----:B------:R-:W-:Y:S01]  /*0ed0*/  ISETP.GE.AND P2, PT, R0, UR4, PT ;  /* 0x0000000400007c0c */ /* 0x000fe2000bf46270 */
[----:B---3--:R-:W-:Y:S01]  /*0ee0*/  IMAD R31, R29, UR6, RZ ;  /* 0x000000061d1f7c24 */ /* 0x008fe2000f8e02ff */
[----:B------:R-:W-:Y:S01]  /*0ef0*/  ISETP.GE.AND P3, PT, R32, UR4, PT ;  /* 0x0000000420007c0c */ /* 0x000fe2000bf66270 */
[----:B------:R-:W-:-:S04]  /*0f00*/  IMAD.WIDE.U32 R2, R28, UR6, R22 ;  /* 0x000000061c027c25 */ /* 0x000fc8000f8e0016 */
[----:B------:R-:W-:Y:S01]  /*0f10*/  IMAD R31, R28, UR7, R31 ;  /* 0x000000071c1f7c24 */ /* 0x000fe2000f8e021f */
[----:B-----5:R-:W-:-:S03]  /*0f20*/  LEA R30, P4, R2, UR10, 0x1 ;  /* 0x0000000a021e7c11 */ /* 0x020fc6000f8808ff */
[----:B------:R-:W1:Y:S01]  /*0f30*/  @!P1 LDS.128 R8, [R7] ;  /* 0x0000000007089984 */ /* 0x000e620000000c00 */
[----:B------:R-:W-:-:S04]  /*0f40*/  IADD3 R3, PT, PT, R3, R31, RZ ;  /* 0x0000001f03037210 */ /* 0x000fc80007ffe0ff */
[----:B------:R-:W-:-:S05]  /*0f50*/  LEA.HI.X R31, R2, UR11, R3, 0x1, P4 ;  /* 0x0000000b021f7c11 */ /* 0x000fca000a0f0c03 */
[----:B--2---:R3:W-:Y:S04]  /*0f60*/  @!P2 STG.E.128 desc[UR8][R30.64+0x40], R12 ;  /* 0x0000400c1e00a986 */ /* 0x0047e8000c101d08 */
[----:B----4-:R3:W-:Y:S04]  /*0f70*/  @!P3 STG.E.128 desc[UR8][R30.64+0x80], R24 ;  /* 0x000080181e00b986 */ /* 0x0107e8000c101d08 */
[----:B-1----:R3:W-:Y:S02]  /*0f80*/  @!P1 STG.E.128 desc[UR8][R30.64], R8 ;  /* 0x000000081e009986 */ /* 0x0027e4000c101d08 */
.L_x_41:
[----:B------:R-:W-:Y:S05]  /*0f90*/  BSYNC.RECONVERGENT B0 ;  /* 0x0000000000007941 */ /* 0x000fea0003800200 */
.L_x_40:
[----:B---3--:R1:W3:Y:S01]  /*0fa0*/  LDS.128 R8, [R6+0xf000] ;  /* 0x00f0000006087984 */ /* 0x0082e20000000c00 */
[----:B------:R-:W-:Y:S05]  /*0fb0*/  @P0 EXIT ;  /* 0x000000000000094d */ /* 0x000fea0003800000 */
[----:B------:R-:W4:Y:S01]  /*0fc0*/  LDCU.64 UR6, c[0x0][0x3c0] ;  /* 0x00007800ff0677ac */ /* 0x000f220008000a00 */
[----:B--2---:R2:W1:Y:S01]  /*0fd0*/  LDS.128 R12, [R6+0x11000] ;  /* 0x01100000060c7984 */ /* 0x0044620000000c00 */
[----:B------:R-:W-:Y:S01]  /*0fe0*/  IADD3 R5, P0, PT, R28, 0x40, RZ ;  /* 0x000000401c057810 */ /* 0x000fe20007f1e0ff */
[----:B------:R-:W-:Y:S01]  /*0ff0*/  IMAD.MOV.U32 R2, RZ, RZ, R4 ;  /* 0x000000ffff027224 */ /* 0x000fe200078e0004 */
[----:B------:R-:W5:Y:S01]  /*1000*/  LDCU UR4, c[0x0][0x3b4] ;  /* 0x00007680ff0477ac */ /* 0x000f620008000800 */
[----:B------:R-:W-:Y:S02]  /*1010*/  MOV R3, R23 ;  /* 0x0000001700037202 */ /* 0x000fe40000000f00 */
[----:B------:R-:W-:Y:S01]  /*1020*/  IMAD.X R28, RZ, RZ, R29, P0 ;  /* 0x000000ffff1c7224 */ /* 0x000fe200000e061d */
[----:B------:R-:W2:Y:S03]  /*1030*/  LDCU.64 UR10, c[0x0][0x3a8] ;  /* 0x00007500ff0a77ac */ /* 0x000ea60008000a00 */
[----:B----4-:R-:W-:-:S02]  /*1040*/  IMAD R28, R28, UR6, RZ ;  /* 0x000000061c1c7c24 */ /* 0x010fc4000f8e02ff */
[----:B------:R-:W-:Y:S01]  /*1050*/  IMAD.WIDE.U32 R2, R5, UR6, R2 ;  /* 0x0000000605027c25 */ /* 0x000fe2000f8e0002 */
[----:B-----5:R-:W-:-:S03]  /*1060*/  ISETP.GE.AND P1, PT, R20, UR4, PT ;  /* 0x0000000414007c0c */ /* 0x020fc6000bf26270 */
[----:B------:R-:W-:Y:S01]  /*1070*/  IMAD R5, R5, UR7, R28 ;  /* 0x0000000705057c24 */ /* 0x000fe2000f8e021c */
[----:B------:R-:W-:Y:S02]  /*1080*/  ISETP.GE.AND P2, PT, R0, UR4, PT ;  /* 0x0000000400007c0c */ /* 0x000fe4000bf46270 */
[----:B------:R-:W-:Y:S01]  /*1090*/  ISETP.GE.AND P3, PT, R32, UR4, PT ;  /* 0x0000000420007c0c */ /* 0x000fe2000bf66270 */
[----:B------:R-:W-:Y:S01]  /*10a0*/  IMAD.IADD R3, R3, 0x1, R5 ;  /* 0x0000000103037824 */ /* 0x000fe200078e0205 */
[----:B--2---:R-:W-:-:S04]  /*10b0*/  LEA R4, P0, R2, UR10, 0x1 ;  /* 0x0000000a02047c11 */ /* 0x004fc8000f8008ff */
[----:B------:R-:W-:-:S05]  /*10c0*/  LEA.HI.X R5, R2, UR11, R3, 0x1, P0 ;  /* 0x0000000b02057c11 */ /* 0x000fca00080f0c03 */
[----:B0-----:R0:W-:Y:S04]  /*10d0*/  @!P1 STG.E.128 desc[UR8][R4.64], R16 ;  /* 0x0000001004009986 */ /* 0x0011e8000c101d08 */
[----:B---3--:R0:W-:Y:S01]  /*10e0*/  @!P2 STG.E.128 desc[UR8][R4.64+0x40], R8 ;  /* 0x000040080400a986 */ /* 0x0081e2000c101d08 */
[----:B-1----:R-:W-:Y:S05]  /*10f0*/  @P3 EXIT ;  /* 0x000000000000394d */ /* 0x002fea0003800000 */
[----:B------:R-:W-:Y:S01]  /*1100*/  STG.E.128 desc[UR8][R4.64+0x80], R12 ;  /* 0x0000800c04007986 */ /* 0x000fe2000c101d08 */
[----:B------:R-:W-:Y:S05]  /*1110*/  EXIT ;  /* 0x000000000000794d */ /* 0x000fea0003800000 */
.L_x_42:
        /* <DEDUP_REMOVED lines=14> */
.L_x_90:


//--------------------- .text._ZN7cutlass13device_kernelIN5flash32FlashAttnBwdPostprocessConvertdQIN4cute5tupleIJNS3_1CILi64EEENS5_ILi96EEEEEENS_10bfloat16_tEfNS_4arch4Sm90ELi256ENS3_8TiledMMAINS3_8MMA_AtomIJNS3_4SM904GMMA27MMA_64x16x16_F32BF16BF16_SSILNSF_5MajorE0ELSH_1ELNSF_7ScaleInE1ELSI_1EEEEEENS3_6LayoutINS4_IJNS5_ILi1EEENS5_ILi2EEESM_EEENS4_IJNS5_ILi0EEESM_SP_EEEEENS4_IJNS3_10UnderscoreESS_SS_EEEEELb0EEEEEvNT_6ParamsE --------------------------
	.section	.text._ZN7cutlass13device_kernelIN5flash32FlashAttnBwdPostprocessConvertdQIN4cute5tupleIJNS3_1CILi64EEENS5_ILi96EEEEEENS_10bfloat16_tEfNS_4arch4Sm90ELi256ENS3_8TiledMMAINS3_8MMA_AtomIJNS3_4SM904GMMA27MMA_64x16x16_F32BF16BF16_SSILNSF_5MajorE0ELSH_1ELNSF_7ScaleInE1ELSI_1EEEEEENS3_6LayoutINS4_IJNS5_ILi1EEENS5_ILi2EEESM_EEENS4_IJNS5_ILi0EEESM_SP_EEEEENS4_IJNS3_10UnderscoreESS_SS_EEEEELb0EEEEEvNT_6ParamsE,"ax",@progbits
	.align	128
.text._ZN7cutlass13device_kernelIN5flash32FlashAttnBwdPostprocessConvertdQIN4cute5tupleIJNS3_1CILi64EEENS5_ILi96EEEEEENS_10bfloat16_tEfNS_4arch4Sm90ELi256ENS3_8TiledMMAINS3_8MMA_AtomIJNS3_4SM904GMMA27MMA_64x16x16_F32BF16BF16_SSILNSF_5MajorE0ELSH_1ELNSF_7ScaleInE1ELSI_1EEEEEENS3_6LayoutINS4_IJNS5_ILi1EEENS5_ILi2EEESM_EEENS4_IJNS5_ILi0EEESM_SP_EEEEENS4_IJNS3_10UnderscoreESS_SS_EEEEELb0EEEEEvNT_6ParamsE:
        .type           _ZN7cutlass13device_kernelIN5flash32FlashAttnBwdPostprocessConvertdQIN4cute5tupleIJNS3_1CILi64EEENS5_ILi96EEEEEENS_10bfloat16_tEfNS_4arch4Sm90ELi256ENS3_8TiledMMAINS3_8MMA_AtomIJNS3_4SM904GMMA27MMA_64x16x16_F32BF16BF16_SSILNSF_5MajorE0ELSH_1ELNSF_7ScaleInE1ELSI_1EEEEEENS3_6LayoutINS4_IJNS5_ILi1EEENS5_ILi2EEESM_EEENS4_IJNS5_ILi0EEESM_SP_EEEEENS4_IJNS3_10UnderscoreESS_SS_EEEEELb0EEEEEvNT_6ParamsE,@function
        .size           _ZN7cutlass13device_kernelIN5flash32FlashAttnBwdPostprocessConvertdQIN4cute5tupleIJNS3_1CILi64EEENS5_ILi96EEEEEENS_10bfloat16_tEfNS_4arch4Sm90ELi256ENS3_8TiledMMAINS3_8MMA_AtomIJNS3_4SM904GMMA27MMA_64x16x16_F32BF16BF16_SSILNSF_5MajorE0ELSH_1ELNSF_7ScaleInE1ELSI_1EEEEEENS3_6LayoutINS4_IJNS5_ILi1EEENS5_ILi2EEESM_EEENS4_IJNS5_ILi0EEESM_SP_EEEEENS4_IJNS3_10UnderscoreESS_SS_EEEEELb0EEEEEvNT_6ParamsE,(.L_x_91 - _ZN7cutlass13device_kernelIN5flash32FlashAttnBwdPostprocessConvertdQIN4cute5tupleIJNS3_1CILi64EEENS5_ILi96EEEEEENS_10bfloat16_tEfNS_4arch4Sm90ELi256ENS3_8TiledMMAINS3_8MMA_AtomIJNS3_4SM904GMMA27MMA_64x16x16_F32BF16BF16_SSILNSF_5MajorE0ELSH_1ELNSF_7ScaleInE1ELSI_1EEEEEENS3_6LayoutINS4_IJNS5_ILi1EEENS5_ILi2EEESM_EEENS4_IJNS5_ILi0EEESM_SP_EEEEENS4_IJNS3_10UnderscoreESS_SS_EEEEELb0EEEEEvNT_6ParamsE)
        .other          _ZN7cutlass13device_kernelIN5flash32FlashAttnBwdPostprocessConvertdQIN4cute5tupleIJNS3_1CILi64EEENS5_ILi96EEEEEENS_10bfloat16_tEfNS_4arch4Sm90ELi256ENS3_8TiledMMAINS3_8MMA_AtomIJNS3_4SM904GMMA27MMA_64x16x16_F32BF16BF16_SSILNSF_5MajorE0ELSH_1ELNSF_7ScaleInE1ELSI_1EEEEEENS3_6LayoutINS4_IJNS5_ILi1EEENS5_ILi2EEESM_EEENS4_IJNS5_ILi0EEESM_SP_EEEEENS4_IJNS3_10UnderscoreESS_SS_EEEEELb0EEEEEvNT_6ParamsE,@"STO_CUDA_ENTRY STV_DEFAULT"
_ZN7cutlass13device_kernelIN5flash32FlashAttnBwdPostprocessConvertdQIN4cute5tupleIJNS3_1CILi64EEENS5_ILi96EEEEEENS_10bfloat16_tEfNS_4arch4Sm90ELi256ENS3_8TiledMMAINS3_8MMA_AtomIJNS3_4SM904GMMA27MMA_64x16x16_F32BF16BF16_SSILNSF_5MajorE0ELSH_1ELNSF_7ScaleInE1ELSI_1EEEEEENS3_6LayoutINS4_IJNS5_ILi1EEENS5_ILi2EEESM_EEENS4_IJNS5_ILi0EEESM_SP_EEEEENS4_IJNS3_10UnderscoreESS_SS_EEEEELb0EEEEEvNT_6ParamsE:
        /* <DEDUP_REMOVED lines=17> */
.L_x_43:
        /* <DEDUP_REMOVED lines=14> */
.L_x_45:
[----:B------:R-:W0:Y:S02]  /*01f0*/  LDC.64 R2, c[0x0][0x3e8] ;  /* 0x0000fa00ff027b82 */ /* 0x000e240000000a00 */
[----:B0-----:R-:W-:-:S05]  /*0200*/  IMAD.WIDE.U32 R2, R11, 0x4, R2 ;  /* 0x000000040b027825 */ /* 0x001fca00078e0002 */
[----:B------:R0:W5:Y:S01]  /*0210*/  LDG.E R7, desc[UR8][R2.64] ;  /* 0x0000000802077981 */ /* 0x000162000c1e1900 */
[----:B------:R-:W-:Y:S05]  /*0220*/  BRA `(.L_x_44) ;  /* 0x0000000000087947 */ /* 0x000fea0003800000 */
.L_x_46:
[----:B------:R-:W2:Y:S02]  /*0230*/  LDG.E R3, desc[UR8][R2.64+0x4] ;  /* 0x0000040802037981 */ /* 0x000ea4000c1e1900 */
[----:B--2---:R-:W-:-:S07]  /*0240*/  IMAD.IADD R7, R3, 0x1, -R34 ;  /* 0x0000000103077824 */ /* 0x004fce00078e0a22 */
.L_x_44:
[----:B------:R-:W-:Y:S01]  /*0250*/  IMAD.SHL.U32 R32, R0, 0x40, RZ ;  /* 0x0000004000207824 */ /* 0x000fe200078e00ff */
[----:B------:R-:W-:-:S04]  /*0260*/  ISETP.NE.AND.EX P0, PT, R9, RZ, PT, P0 ;  /* 0x000000ff0900720c */ /* 0x000fc80003f05300 */
[----:B-----5:R-:W-:-:S13]  /*0270*/  ISETP.GT.AND P2, PT, R7, R32, PT ;  /* 0x000000200700720c */ /* 0x020fda0003f44270 */
[----:B------:R-:W-:Y:S05]  /*0280*/  @!P2 EXIT P0 ;  /* 0x000000000000a94d */ /* 0x000fea0000000000 */
[----:B0-----:R-:W0:Y:S01]  /*0290*/  S2R R2, SR_CTAID.Y ;  /* 0x0000000000027919 */ /* 0x001e220000002600 */
[----:B------:R-:W0:Y:S01]  /*02a0*/  LDC.64 R12, c[0x0][0x398] ;  /* 0x0000e600ff0c7b82 */ /* 0x000e220000000a00 */
[----:B------:R-:W-:Y:S01]  /*02b0*/  IMAD R9, R0, 0x1800, RZ ;  /* 0x0000180000097824 */ /* 0x000fe200078e02ff */
[----:B------:R-:W-:Y:S01]  /*02c0*/  BSSY.RECONVERGENT B0, `(.L_x_47) ;  /* 0x0000025000007945 */ /* 0x000fe20003800200 */
[----:B------:R-:W1:Y:S03]  /*02d0*/  S2R R3, SR_TID.X ;  /* 0x0000000000037919 */ /* 0x000e660000002100 */
[----:B------:R-:W-:Y:S01]  /*02e0*/  IADD3 R8, P0, PT, R9, R4, RZ ;  /* 0x0000000409087210 */ /* 0x000fe20007f1e0ff */
[----:B------:R-:W2:Y:S01]  /*02f0*/  S2R R10, SR_CgaCtaId ;  /* 0x00000000000a7919 */ /* 0x000ea20000008800 */
[----:B------:R-:W3:Y:S01]  /*0300*/  LDC.64 R14, c[0x0][0x3a0] ;  /* 0x0000e800ff0e7b82 */ /* 0x000ee20000000a00 */
[----:B------:R-:W-:-:S02]  /*0310*/  SEL R4, R11, RZ, !P1 ;  /* 0x000000ff0b047207 */ /* 0x000fc40004800000 */
        /* <DEDUP_REMOVED lines=26> */
.L_x_49:
[----:B------:R-:W-:Y:S01]  /*04c0*/  @P0 ELECT P1, URZ, PT ;  /* 0x0000000000ff082f */ /* 0x000fe20003820000 */
[----:B------:R1:W-:-:S12]  /*04d0*/  UBLKCP.S.G [UR6], [UR4], UR10 ;  /* 0x00000006040073ba */ /* 0x0003d8000800020a */
[----:B------:R-:W-:Y:S02]  /*04e0*/  @P1 PLOP3.LUT P0, PT, P1, PT, PT, 0x8, 0x80 ;  /* 0x000000000080181c */ /* 0x000fe40000f0e170 */
[----:B------:R-:W-:-:S11]  /*04f0*/  PLOP3.LUT P1, PT, PT, PT, PT, 0x8, 0x80 ;  /* 0x000000000080781c */ /* 0x000fd60003f2e170 */
[----:B-1----:R-:W-:Y:S05]  /*0500*/  @P0 BRA.U.ANY `(.L_x_49) ;  /* 0xfffffffd00ec0947 */ /* 0x002fea000393ffff */
.L_x_48:
[----:B------:R-:W-:Y:S05]  /*0510*/  BSYNC.RECONVERGENT B0 ;  /* 0x0000000000007941 */ /* 0x000fea0003800200 */
.L_x_47:
[----:B------:R-:W-:Y:S01]  /*0520*/  BAR.SYNC.DEFER_BLOCKING 0x0 ;  /* 0x0000000000007b1d */ /* 0x000fe20000010000 */
[----:B------:R-:W-:Y:S02]  /*0530*/  MOV R5, 0x400 ;  /* 0x0000040000057802 */ /* 0x000fe40000000f00 */
[----:B0-----:R-:W-:Y:S02]  /*0540*/  SHF.L.U32 R6, RZ, 0x1f, RZ ;  /* 0x0000001fff067819 */ /* 0x001fe400000006ff */
[----:B------:R-:W-:-:S07]  /*0550*/  LEA R5, R10, R5, 0x18 ;  /* 0x000000050a057211 */ /* 0x000fce00078ec0ff */
.L_x_50:
[----:B0-----:R0:W1:Y:S02]  /*0560*/  SYNCS.PHASECHK.TRANS64.TRYWAIT P0, [R5+URZ+0x9000], R6 ;  /* 0x00900006050075a7 */ /* 0x00106400080011ff */
[----:B-1----:R-:W-:Y:S05]  /*0570*/  @!P0 NANOSLEEP.SYNCS 0x989680 ;  /* 0x009896800000895d */ /* 0x002fea0003900000 */
[----:B------:R-:W1:Y:S02]  /*0580*/  @!P0 SYNCS.PHASECHK.TRANS64 P0, [R5+URZ+0x9000], R6 ;  /* 0x00900006050085a7 */ /* 0x000e6400080010ff */
[----:B-1----:R-:W-:Y:S05]  /*0590*/  @!P0 BRA `(.L_x_50) ;  /* 0xfffffffc00f08947 */ /* 0x002fea000383ffff */
[C---:B------:R-:W-:Y:S01]  /*05a0*/  IMAD.SHL.U32 R33, R3.reuse, 0x10, RZ ;  /* 0x0000001003217824 */ /* 0x040fe200078e00ff */
[--C-:B0-----:R-:W-:Y:S01]  /*05b0*/  SHF.R.U32.HI R6, RZ, 0x7, R3.reuse ;  /* 0x00000007ff067819 */ /* 0x101fe20000011603 */
[----:B------:R-:W0:Y:S01]  /*05c0*/  LDCU UR4, c[0x0][0x3d8] ;  /* 0x00007b00ff0477ac */ /* 0x000e220008000800 */
[----:B------:R-:W-:Y:S01]  /*05d0*/  IMAD.SHL.U32 R40, R3, 0x2, RZ ;  /* 0x0000000203287824 */ /* 0x000fe200078e00ff */
[----:B------:R-:W-:Y:S02]  /*05e0*/  VIADDMNMX R42, R7, -R32, 0x40, PT ;  /* 0x00000040072a7446 */ /* 0x000fe40003800920 */
[C---:B------:R-:W-:Y:S02]  /*05f0*/  LOP3.LUT R9, R33.reuse, 0x7f0, RZ, 0xc0, !PT ;  /* 0x000007f021097812 */ /* 0x040fe400078ec0ff */
[----:B------:R-:W-:Y:S02]  /*0600*/  LOP3.LUT R37, R33, 0x40, RZ, 0xc0, !PT ;  /* 0x0000004021257812 */ /* 0x000fe400078ec0ff */
[----:B------:R-:W-:Y:S01]  /*0610*/  SHF.R.U32.HI R32, RZ, 0x1, R3 ;  /* 0x00000001ff207819 */ /* 0x000fe20000011603 */
[----:B------:R-:W-:Y:S01]  /*0620*/  IMAD R6, R6, 0x3000, R9 ;  /* 0x0000300006067824 */ /* 0x000fe200078e0209 */
[----:B------:R-:W-:-:S02]  /*0630*/  LOP3.LUT R37, R37, 0x8, R40, 0xf8, !PT ;  /* 0x0000000825257812 */ /* 0x000fc400078ef828 */
[----:B------:R-:W-:Y:S01]  /*0640*/  LOP3.LUT R32, R32, 0x8, RZ, 0xc0, !PT ;  /* 0x0000000820207812 */ /* 0x000fe200078ec0ff */
[----:B------:R-:W-:Y:S01]  /*0650*/  IMAD.IADD R36, R5, 0x1, R6 ;  /* 0x0000000105247824 */ /* 0x000fe200078e0206 */
[----:B------:R-:W-:Y:S01]  /*0660*/  SHF.R.U32.HI R7, RZ, 0x2, R3 ;  /* 0x00000002ff077819 */ /* 0x000fe20000011603 */
[----:B------:R-:W-:-:S03]  /*0670*/  IMAD.SHL.U32 R6, R3, 0x8, RZ ;  /* 0x0000000803067824 */ /* 0x000fc600078e00ff */
[----:B------:R-:W0:Y:S01]  /*0680*/  LDS.128 R8, [R36] ;  /* 0x0000000024087984 */ /* 0x000e220000000c00 */
[----:B------:R-:W-:Y:S02]  /*0690*/  ISETP.GE.AND P0, PT, R7, R42, PT ;  /* 0x0000002a0700720c */ /* 0x000fe40003f06270 */
[----:B------:R-:W-:Y:S01]  /*06a0*/  LOP3.LUT R38, R6, 0x1c00, RZ, 0xc0, !PT ;  /* 0x00001c0006267812 */ /* 0x000fe200078ec0ff */
[----:B------:R-:W1:Y:S03]  /*06b0*/  LDS.128 R12, [R36+0x800] ;  /* 0x00080000240c7984 */ /* 0x000e660000000c00 */
[--C-:B------:R-:W-:Y:S01]  /*06c0*/  LOP3.LUT R38, R38, 0x30, R33.reuse, 0xf8, !PT ;  /* 0x0000003026267812 */ /* 0x100fe200078ef821 */
[----:B------:R-:W2:Y:S03]  /*06d0*/  LDS.128 R16, [R36+0x1000] ;  /* 0x0010000024107984 */ /* 0x000ea60000000c00 */
[----:B------:R-:W-:Y:S01]  /*06e0*/  LOP3.LUT R33, R38, 0x80, R33, 0xf8, !PT ;  /* 0x0000008026217812 */ /* 0x000fe200078ef821 */
[----:B------:R-:W3:Y:S03]  /*06f0*/  LDS.128 R20, [R36+0x1800] ;  /* 0x0018000024147984 */ /* 0x000ee60000000c00 */
[----:B------:R-:W-:Y:S01]  /*0700*/  LOP3.LUT R33, R33, 0x300, R6, 0xf8, !PT ;  /* 0x0000030021217812 */ /* 0x000fe200078ef806 */
[----:B------:R-:W4:Y:S04]  /*0710*/  LDS.128 R24, [R36+0x2000] ;  /* 0x0020000024187984 */ /* 0x000f280000000c00 */
[----:B------:R5:W4:Y:S02]  /*0720*/  LDS.128 R28, [R36+0x2800] ;  /* 0x00280000241c7984 */ /* 0x000b240000000c00 */
[----:B-----5:R-:W-:-:S05]  /*0730*/  LOP3.LUT R36, R33, R37, R32, 0xf6, !PT ;  /* 0x0000002521247212 */ /* 0x020fca00078ef620 */
[----:B------:R-:W-:Y:S02]  /*0740*/  IMAD R36, R36, 0x2, R5 ;  /* 0x0000000224247824 */ /* 0x000fe400078e0205 */
[----:B0-----:R-:W-:Y:S01]  /*0750*/  FMUL.FTZ R8, R8, UR4 ;  /* 0x0000000408087c20 */ /* 0x001fe20008410000 */
[----:B------:R-:W-:Y:S01]  /*0760*/  FMUL.FTZ R9, R9, UR4 ;  /* 0x0000000409097c20 */ /* 0x000fe20008410000 */
[----:B------:R-:W-:Y:S01]  /*0770*/  FMUL.FTZ R10, R10, UR4 ;  /* 0x000000040a0a7c20 */ /* 0x000fe20008410000 */
[----:B------:R-:W-:Y:S01]  /*0780*/  FMUL.FTZ R11, R11, UR4 ;  /* 0x000000040b0b7c20 */ /* 0x000fe20008410000 */
[----:B-1----:R-:W-:Y:S01]  /*0790*/  FMUL.FTZ R12, R12, UR4 ;  /* 0x000000040c0c7c20 */ /* 0x002fe20008410000 */
[----:B------:R-:W-:Y:S01]  /*07a0*/  FMUL.FTZ R13, R13, UR4 ;  /* 0x000000040d0d7c20 */ /* 0x000fe20008410000 */
[----:B------:R-:W-:Y:S01]  /*07b0*/  FMUL.FTZ R14, R14, UR4 ;  /* 0x000000040e0e7c20 */ /* 0x000fe20008410000 */
[----:B------:R-:W-:Y:S01]  /*07c0*/  FMUL.FTZ R15, R15, UR4 ;  /* 0x000000040f0f7c20 */ /* 0x000fe20008410000 */
[----:B--2---:R-:W-:Y:S01]  /*07d0*/  FMUL.FTZ R16, R16, UR4 ;  /* 0x0000000410107c20 */ /* 0x004fe20008410000 */
[----:B------:R-:W-:Y:S01]  /*07e0*/  FMUL.FTZ R17, R17, UR4 ;  /* 0x0000000411117c20 */ /* 0x000fe20008410000 */
[----:B------:R-:W-:Y:S01]  /*07f0*/  FMUL.FTZ R18, R18, UR4 ;  /* 0x0000000412127c20 */ /* 0x000fe20008410000 */
[----:B------:R-:W-:Y:S01]  /*0800*/  FMUL.FTZ R19, R19, UR4 ;  /* 0x0000000413137c20 */ /* 0x000fe20008410000 */
[----:B---3--:R-:W-:Y:S01]  /*0810*/  FMUL.FTZ R20, R20, UR4 ;  /* 0x0000000414147c20 */ /* 0x008fe20008410000 */
[----:B------:R-:W-:Y:S01]  /*0820*/  FMUL.FTZ R21, R21, UR4 ;  /* 0x0000000415157c20 */ /* 0x000fe20008410000 */
[----:B------:R-:W-:Y:S01]  /*0830*/  FMUL.FTZ R22, R22, UR4 ;  /* 0x0000000416167c20 */ /* 0x000fe20008410000 */
[----:B------:R-:W-:Y:S01]  /*0840*/  FMUL.FTZ R23, R23, UR4 ;  /* 0x0000000417177c20 */ /* 0x000fe20008410000 */
[----:B----4-:R-:W-:Y:S01]  /*0850*/  FMUL.FTZ R24, R24, UR4 ;  /* 0x0000000418187c20 */ /* 0x010fe20008410000 */
[----:B------:R-:W-:Y:S01]  /*0860*/  FMUL.FTZ R25, R25, UR4 ;  /* 0x0000000419197c20 */ /* 0x000fe20008410000 */
[----:B------:R-:W-:Y:S01]  /*0870*/  FMUL.FTZ R26, R26, UR4 ;  /* 0x000000041a1a7c20 */ /* 0x000fe20008410000 */
[----:B------:R-:W-:Y:S01]  /*0880*/  FMUL.FTZ R27, R27, UR4 ;  /* 0x000000041b1b7c20 */ /* 0x000fe20008410000 */
[----:B------:R-:W-:Y:S01]  /*0890*/  FMUL.FTZ R28, R28, UR4 ;  /* 0x000000041c1c7c20 */ /* 0x000fe20008410000 */
[----:B------:R-:W-:Y:S01]  /*08a0*/  FMUL.FTZ R29, R29, UR4 ;  /* 0x000000041d1d7c20 */ /* 0x000fe20008410000 */
[----:B------:R-:W-:Y:S01]  /*08b0*/  FMUL.FTZ R30, R30, UR4 ;  /* 0x000000041e1e7c20 */ /* 0x000fe20008410000 */
[----:B------:R-:W-:Y:S01]  /*08c0*/  FMUL.FTZ R31, R31, UR4 ;  /* 0x000000041f1f7c20 */ /* 0x000fe20008410000 */
[----:B------:R-:W-:-:S02]  /*08d0*/  F2FP.BF16.F32.PACK_AB R8, R9, R8 ;  /* 0x000000080908723e */ /* 0x000fc400000010ff */
[----:B------:R-:W-:Y:S02]  /*08e0*/  F2FP.BF16.F32.PACK_AB R9, R11, R10 ;  /* 0x0000000a0b09723e */ /* 0x000fe400000010ff */
[----:B------:R-:W-:Y:S02]  /*08f0*/  F2FP.BF16.F32.PACK_AB R10, R13, R12 ;  /* 0x0000000c0d0a723e */ /* 0x000fe400000010ff */
[----:B------:R-:W-:Y:S02]  /*0900*/  F2FP.BF16.F32.PACK_AB R11, R15, R14 ;  /* 0x0000000e0f0b723e */ /* 0x000fe400000010ff */
[----:B------:R-:W-:Y:S02]  /*0910*/  F2FP.BF16.F32.PACK_AB R12, R17, R16 ;  /* 0x00000010110c723e */ /* 0x000fe400000010ff */
[----:B------:R-:W-:Y:S01]  /*0920*/  F2FP.BF16.F32.PACK_AB R13, R19, R18 ;  /* 0x00000012130d723e */ /* 0x000fe200000010ff */
[----:B------:R0:W-:Y:S01]  /*0930*/  STSM.16.M88.4 [R36+0x6000], R8 ;  /* 0x0060000824007844 */ /* 0x0001e20000000200 */
[----:B------:R-:W-:-:S02]  /*0940*/  F2FP.BF16.F32.PACK_AB R14, R21, R20 ;  /* 0x00000014150e723e */ /* 0x000fc400000010ff */
[----:B------:R-:W-:Y:S02]  /*0950*/  F2FP.BF16.F32.PACK_AB R15, R23, R22 ;  /* 0x00000016170f723e */ /* 0x000fe400000010ff */
[----:B------:R-:W-:Y:S02]  /*0960*/  F2FP.BF16.F32.PACK_AB R16, R25, R24 ;  /* 0x000000181910723e */ /* 0x000fe400000010ff */
[----:B------:R-:W-:Y:S01]  /*0970*/  F2FP.BF16.F32.PACK_AB R17, R27, R26 ;  /* 0x0000001a1b11723e */ /* 0x000fe200000010ff */
[----:B------:R0:W-:Y:S01]  /*0980*/  STSM.16.M88.4 [R36+0x7000], R12 ;  /* 0x0070000c24007844 */ /* 0x0001e20000000200 */
[----:B------:R-:W-:Y:S02]  /*0990*/  F2FP.BF16.F32.PACK_AB R18, R29, R28 ;  /* 0x0000001c1d12723e */ /* 0x000fe400000010ff */
[----:B------:R-:W-:-:S05]  /*09a0*/  F2FP.BF16.F32.PACK_AB R19, R31, R30 ;  /* 0x0000001e1f13723e */ /* 0x000fca00000010ff */
[----:B------:R0:W-:Y:S01]  /*09b0*/  STSM.16.M88.4 [R36+0x8000], R16 ;  /* 0x0080001024007844 */ /* 0x0001e20000000200 */
[----:B------:R-:W-:Y:S06]  /*09c0*/  BAR.SYNC.DEFER_BLOCKING 0x0 ;  /* 0x0000000000007b1d */ /* 0x000fec0000010000 */
[----:B------:R-:W-:Y:S05]  /*09d0*/  @P0 EXIT ;  /* 0x000000000000094d */ /* 0x000fea0003800000 */
[----:B------:R-:W1:Y:S01]  /*09e0*/  LDCU UR4, c[0x0][0x3b4] ;  /* 0x00007680ff0477ac */ /* 0x000e620008000800 */
[C---:B0-----:R-:W-:Y:S01]  /*09f0*/  IMAD.SHL.U32 R9, R3.reuse, 0x4, RZ ;  /* 0x0000000403097824 */ /* 0x041fe200078e00ff */
[C---:B------:R-:W-:Y:S01]  /*0a00*/  LOP3.LUT R8, R6.reuse, 0x8, RZ, 0xc0, !PT ;  /* 0x0000000806087812 */ /* 0x040fe200078ec0ff */
[----:B------:R-:W-:Y:S01]  /*0a10*/  IMAD.SHL.U32 R3, R3, 0x200, RZ ;  /* 0x0000020003037824 */ /* 0x000fe200078e00ff */
[----:B------:R-:W-:Y:S01]  /*0a20*/  LOP3.LUT R16, R6, 0x18, RZ, 0xc0, !PT ;  /* 0x0000001806107812 */ /* 0x000fe200078ec0ff */
[----:B------:R-:W-:Y:S01]  /*0a30*/  VIADD R5, R5, 0x6000 ;  /* 0x0000600005057836 */ /* 0x000fe20000000000 */
[----:B------:R-:W-:Y:S01]  /*0a40*/  LOP3.LUT R11, R8, 0x40, R9, 0xf8, !PT ;  /* 0x00000040080b7812 */ /* 0x000fe200078ef809 */
[----:B------:R-:W0:Y:S01]  /*0a50*/  LDCU.128 UR12, c[0x0][0x3c0] ;  /* 0x00007800ff0c77ac */ /* 0x000e220008000c00 */
[----:B------:R-:W-:Y:S01]  /*0a60*/  LOP3.LUT R8, R9, 0xfb0, RZ, 0xc0, !PT ;  /* 0x00000fb009087812 */ /* 0x000fe200078ec0ff */
[----:B------:R-:W-:Y:S01]  /*0a70*/  IMAD.MOV.U32 R17, RZ, RZ, RZ ;  /* 0x000000ffff117224 */ /* 0x000fe200078e00ff */
[----:B------:R-:W-:Y:S01]  /*0a80*/  LOP3.LUT R11, R11, R32, RZ, 0x3c, !PT ;  /* 0x000000200b0b7212 */ /* 0x000fe200078e3cff */
[----:B------:R-:W2:Y:S01]  /*0a90*/  LDCU.64 UR6, c[0x0][0x3d0] ;  /* 0x00007a00ff0677ac */ /* 0x000ea20008000a00 */
[----:B------:R-:W-:-:S02]  /*0aa0*/  LOP3.LUT R3, R3, 0x400, RZ, 0xc0, !PT ;  /* 0x0000040003037812 */ /* 0x000fc400078ec0ff */
[----:B------:R-:W-:Y:S01]  /*0ab0*/  IADD3 R6, P1, PT, R7, R34, RZ ;  /* 0x0000002207067210 */ /* 0x000fe20007f3e0ff */
[----:B------:R-:W3:Y:S01]  /*0ac0*/  LDCU.64 UR10, c[0x0][0x3a8] ;  /* 0x00007500ff0a77ac */ /* 0x000ee20008000a00 */
[----:B------:R-:W-:Y:S02]  /*0ad0*/  IADD3 R8, PT, PT, R11, R8, R3 ;  /* 0x000000080b087210 */ /* 0x000fe40007ffe003 */
[----:B-1----:R-:W-:Y:S01]  /*0ae0*/  ISETP.GE.AND P0, PT, R16, UR4, PT ;  /* 0x0000000410007c0c */ /* 0x002fe2000bf06270 */
[----:B------:R-:W-:Y:S02]  /*0af0*/  IMAD.X R7, RZ, RZ, R35, P1 ;  /* 0x000000ffff077224 */ /* 0x000fe400008e0623 */
[----:B------:R-:W-:Y:S02]  /*0b00*/  IMAD R5, R8, 0x2, R5 ;  /* 0x0000000208057824 */ /* 0x000fe400078e0205 */
[----:B0-----:R-:W-:-:S03]  /*0b10*/  IMAD.WIDE.U32 R18, R2, UR14, R16 ;  /* 0x0000000e02127c25 */ /* 0x001fc6000f8e0010 */
[----:B------:R-:W0:Y:S01]  /*0b20*/  LDS.128 R8, [R5+0x1000] ;  /* 0x0010000005087984 */ /* 0x000e220000000c00 */
[----:B------:R-:W-:Y:S01]  /*0b30*/  LOP3.LUT R17, R16, 0x40, RZ, 0xfc, !PT ;  /* 0x0000004010117812 */ /* 0x000fe200078efcff */
[----:B------:R-:W-:-:S03]  /*0b40*/  IMAD R19, R2, UR15, R19 ;  /* 0x0000000f02137c24 */ /* 0x000fc6000f8e0213 */
[----:B------:R-:W1:Y:S01]  /*0b50*/  @!P0 LDS.128 R12, [R5] ;  /* 0x00000000050c8984 */ /* 0x000e620000000c00 */
[----:B------:R-:W-:Y:S01]  /*0b60*/  IMAD.WIDE.U32 R2, R0, 0x40, R6 ;  /* 0x0000004000027825 */ /* 0x000fe200078e0006 */
[----:B------:R-:W-:Y:S02]  /*0b70*/  LOP3.LUT R0, R16, 0x20, RZ, 0xfc, !PT ;  /* 0x0000002010007812 */ /* 0x000fe400078efcff */
[----:B------:R-:W-:Y:S01]  /*0b80*/  ISETP.GE.AND P2, PT, R17, UR4, PT ;  /* 0x0000000411007c0c */ /* 0x000fe2000bf46270 */
[----:B--2---:R-:W-:Y:S01]  /*0b90*/  IMAD.WIDE.U32 R18, R4, UR6, R18 ;  /* 0x0000000604127c25 */ /* 0x004fe2000f8e0012 */
[----:B------:R-:W-:-:S03]  /*0ba0*/  ISETP.GE.AND P1, PT, R0, UR4, PT ;  /* 0x0000000400007c0c */ /* 0x000fc6000bf26270 */
[----:B------:R-:W-:Y:S02]  /*0bb0*/  IMAD R3, R3, UR12, RZ ;  /* 0x0000000c03037c24 */ /* 0x000fe4000f8e02ff */
[----:B------:R-:W-:Y:S02]  /*0bc0*/  IMAD R19, R4, UR7, R19 ;  /* 0x0000000704137c24 */ /* 0x000fe4000f8e0213 */
[C---:B------:R-:W-:Y:S02]  /*0bd0*/  IMAD R7, R2.reuse, UR13, R3 ;  /* 0x0000000d02077c24 */ /* 0x040fe4000f8e0203 */
[----:B------:R-:W-:-:S04]  /*0be0*/  IMAD.WIDE.U32 R2, R2, UR12, R18 ;  /* 0x0000000c02027c25 */ /* 0x000fc8000f8e0012 */
[----:B------:R-:W-:Y:S01]  /*0bf0*/  IMAD.IADD R3, R3, 0x1, R7 ;  /* 0x0000000103037824 */ /* 0x000fe200078e0207 */
[----:B---3--:R-:W-:-:S04]  /*0c00*/  LEA R16, P3, R2, UR10, 0x1 ;  /* 0x0000000a02107c11 */ /* 0x008fc8000f8608ff */
[----:B------:R-:W-:-:S05]  /*0c10*/  LEA.HI.X R17, R2, UR11, R3, 0x1, P3 ;  /* 0x0000000b02117c11 */ /* 0x000fca00098f0c03 */
[----:B0-----:R0:W-:Y:S04]  /*0c20*/  @!P1 STG.E.128 desc[UR8][R16.64+0x40], R8 ;  /* 0x0000400810009986 */ /* 0x0011e8000c101d08 */
[----:B-1----:R0:W-:Y:S01]  /*0c30*/  @!P0 STG.E.128 desc[UR8][R16.64], R12 ;  /* 0x0000000c10008986 */ /* 0x0021e2000c101d08 */
[----:B------:R-:W-:Y:S05]  /*0c40*/  @P2 EXIT ;  /* 0x000000000000294d */ /* 0x000fea0003800000 */
[----:B------:R-:W1:Y:S04]  /*0c50*/  LDS.128 R4, [R5+0x2000] ;  /* 0x0020000005047984 */ /* 0x000e680000000c00 */
[----:B-1----:R-:W-:Y:S01]  /*0c60*/  STG.E.128 desc[UR8][R16.64+0x80], R4 ;  /* 0x0000800410007986 */ /* 0x002fe2000c101d08 */
[----:B------:R-:W-:Y:S05]  /*0c70*/  EXIT ;  /* 0x000000000000794d */ /* 0x000fea0003800000 */
.L_x_51:
        /* <DEDUP_REMOVED lines=16> */
.L_x_91:


//--------------------- .text._ZN7cutlass13device_kernelIN5flash11enable_sm90INS1_16FlashAttnBwdSm90INS1_25CollectiveMainloopBwdSm90ILi2ELi2ELi2EN4cute5tupleIJNS5_1CILi1EEES8_S8_EEENS6_IJNS7_ILi64EEENS7_ILi128EEENS7_ILi96EEEEEENS_10bfloat16_tEfNS_4arch4Sm90ELb1ELb0ELb0ELb1ELb1ELb1ELb0ELb0ELi2ELi1ELi2ELi1ELb1EEENS1_24CollectiveEpilogueBwdGQAISD_fSG_Li256ELb1ELb1EEENS1_25SingleTileBwdLPTSchedulerILb1ELi128ELb1EEEEEEEEEvNT_6ParamsE --------------------------
	.section	.text._ZN7cutlass13device_kernelIN5flash11enable_sm90INS1_16FlashAttnBwdSm90INS1_25CollectiveMainloopBwdSm90ILi2ELi2ELi2EN4cute5tupleIJNS5_1CILi1EEES8_S8_EEENS6_IJNS7_ILi64EEENS7_ILi128EEENS7_ILi96EEEEEENS_10bfloat16_tEfNS_4arch4Sm90ELb1ELb0ELb0ELb1ELb1ELb1ELb0ELb0ELi2ELi1ELi2ELi1ELb1EEENS1_24CollectiveEpilogueBwdGQAISD_fSG_Li256ELb1ELb1EEENS1_25SingleTileBwdLPTSchedulerILb1ELi128ELb1EEEEEEEEEvNT_6ParamsE,"ax",@progbits
	.align	128
.text._ZN7cutlass13device_kernelIN5flash11enable_sm90INS1_16FlashAttnBwdSm90INS1_25CollectiveMainloopBwdSm90ILi2ELi2ELi2EN4cute5tupleIJNS5_1CILi1EEES8_S8_EEENS6_IJNS7_ILi64EEENS7_ILi128EEENS7_ILi96EEEEEENS_10bfloat16_tEfNS_4arch4Sm90ELb1ELb0ELb0ELb1ELb1ELb1ELb0ELb0ELi2ELi1ELi2ELi1ELb1EEENS1_24CollectiveEpilogueBwdGQAISD_fSG_Li256ELb1ELb1EEENS1_25SingleTileBwdLPTSchedulerILb1ELi128ELb1EEEEEEEEEvNT_6ParamsE:
        .type           _ZN7cutlass13device_kernelIN5flash11enable_sm90INS1_16FlashAttnBwdSm90INS1_25CollectiveMainloopBwdSm90ILi2ELi2ELi2EN4cute5tupleIJNS5_1CILi1EEES8_S8_EEENS6_IJNS7_ILi64EEENS7_ILi128EEENS7_ILi96EEEEEENS_10bfloat16_tEfNS_4arch4Sm90ELb1ELb0ELb0ELb1ELb1ELb1ELb0ELb0ELi2ELi1ELi2ELi1ELb1EEENS1_24CollectiveEpilogueBwdGQAISD_fSG_Li256ELb1ELb1EEENS1_25SingleTileBwdLPTSchedulerILb1ELi128ELb1EEEEEEEEEvNT_6ParamsE,@function
        .size           _ZN7cutlass13device_kernelIN5flash11enable_sm90INS1_16FlashAttnBwdSm90INS1_25CollectiveMainloopBwdSm90ILi2ELi2ELi2EN4cute5tupleIJNS5_1CILi1EEES8_S8_EEENS6_IJNS7_ILi64EEENS7_ILi128EEENS7_ILi96EEEEEENS_10bfloat16_tEfNS_4arch4Sm90ELb1ELb0ELb0ELb1ELb1ELb1ELb0ELb0ELi2ELi1ELi2ELi1ELb1EEENS1_24CollectiveEpilogueBwdGQAISD_fSG_Li256ELb1ELb1EEENS1_25SingleTileBwdLPTSchedulerILb1ELi128ELb1EEEEEEEEEvNT_6ParamsE,(.L_x_92 - _ZN7cutlass13device_kernelIN5flash11enable_sm90INS1_16FlashAttnBwdSm90INS1_25CollectiveMainloopBwdSm90ILi2ELi2ELi2EN4cute5tupleIJNS5_1CILi1EEES8_S8_EEENS6_IJNS7_ILi64EEENS7_ILi128EEENS7_ILi96EEEEEENS_10bfloat16_tEfNS_4arch4Sm90ELb1ELb0ELb0ELb1ELb1ELb1ELb0ELb0ELi2ELi1ELi2ELi1ELb1EEENS1_24CollectiveEpilogueBwdGQAISD_fSG_Li256ELb1ELb1EEENS1_25SingleTileBwdLPTSchedulerILb1ELi128ELb1EEEEEEEEEvNT_6ParamsE)
        .other          _ZN7cutlass13device_kernelIN5flash11enable_sm90INS1_16FlashAttnBwdSm90INS1_25CollectiveMainloopBwdSm90ILi2ELi2ELi2EN4cute5tupleIJNS5_1CILi1EEES8_S8_EEENS6_IJNS7_ILi64EEENS7_ILi128EEENS7_ILi96EEEEEENS_10bfloat16_tEfNS_4arch4Sm90ELb1ELb0ELb0ELb1ELb1ELb1ELb0ELb0ELi2ELi1ELi2ELi1ELb1EEENS1_24CollectiveEpilogueBwdGQAISD_fSG_Li256ELb1ELb1EEENS1_25SingleTileBwdLPTSchedulerILb1ELi128ELb1EEEEEEEEEvNT_6ParamsE,@"STO_CUDA_ENTRY STV_DEFAULT"
_ZN7cutlass13device_kernelIN5flash11enable_sm90INS1_16FlashAttnBwdSm90INS1_25CollectiveMainloopBwdSm90ILi2ELi2ELi2EN4cute5tupleIJNS5_1CILi1EEES8_S8_EEENS6_IJNS7_ILi64EEENS7_ILi128EEENS7_ILi96EEEEEENS_10bfloat16_tEfNS_4arch4Sm90ELb1ELb0ELb0ELb1ELb1ELb1ELb0ELb0ELi2ELi1ELi2ELi1ELb1EEENS1_24CollectiveEpilogueBwdGQAISD_fSG_Li256ELb1ELb1EEENS1_25SingleTileBwdLPTSchedulerILb1ELi128ELb1EEEEEEEEEvNT_6ParamsE:
[----:B------:R-:W-:Y:S01]  /*0000*/  LDC R1, c[0x0][0x37c] ;  /* 0x0000df00ff017b82 */ /* 0x000fe20000000800 */
[----:B------:R-:W-:Y:S05]  /*0010*/  EXIT ;  /* 0x000000000000794d */ /* 0x000fea0003800000 */
.L_x_52:
        /* <DEDUP_REMOVED lines=14> */
.L_x_92:


//--------------------- .text._ZN7cutlass13device_kernelIN5flash22FlashAttnBwdPreprocessIN4cute5tupleIJNS3_1CILi64EEENS5_ILi96EEEEEENS_10bfloat16_tEfNS_4arch4Sm90ELb1ELb1EEEEEvNT_6ParamsE --------------------------
	.section	.text._ZN7cutlass13device_kernelIN5flash22FlashAttnBwdPreprocessIN4cute5tupleIJNS3_1CILi64EEENS5_ILi96EEEEEENS_10bfloat16_tEfNS_4arch4Sm90ELb1ELb1EEEEEvNT_6ParamsE,"ax",@progbits
	.align	128
.text._ZN7cutlass13device_kernelIN5flash22FlashAttnBwdPreprocessIN4cute5tupleIJNS3_1CILi64EEENS5_ILi96EEEEEENS_10bfloat16_tEfNS_4arch4Sm90ELb1ELb1EEEEEvNT_6ParamsE:
        .type           _ZN7cutlass13device_kernelIN5flash22FlashAttnBwdPreprocessIN4cute5tupleIJNS3_1CILi64EEENS5_ILi96EEEEEENS_10bfloat16_tEfNS_4arch4Sm90ELb1ELb1EEEEEvNT_6ParamsE,@function
        .size           _ZN7cutlass13device_kernelIN5flash22FlashAttnBwdPreprocessIN4cute5tupleIJNS3_1CILi64EEENS5_ILi96EEEEEENS_10bfloat16_tEfNS_4arch4Sm90ELb1ELb1EEEEEvNT_6ParamsE,(.L_x_93 - _ZN7cutlass13device_kernelIN5flash22FlashAttnBwdPreprocessIN4cute5tupleIJNS3_1CILi64EEENS5_ILi96EEEEEENS_10bfloat16_tEfNS_4arch4Sm90ELb1ELb1EEEEEvNT_6ParamsE)
        .other          _ZN7cutlass13device_kernelIN5flash22FlashAttnBwdPreprocessIN4cute5tupleIJNS3_1CILi64EEENS5_ILi96EEEEEENS_10bfloat16_tEfNS_4arch4Sm90ELb1ELb1EEEEEvNT_6ParamsE,@"STO_CUDA_ENTRY STV_DEFAULT"
_ZN7cutlass13device_kernelIN5flash22FlashAttnBwdPreprocessIN4cute5tupleIJNS3_1CILi64EEENS5_ILi96EEEEEENS_10bfloat16_tEfNS_4arch4Sm90ELb1ELb1EEEEEvNT_6ParamsE:
[----:B------:R-:W-:Y:S08]  /*0000*/  LDC R1, c[0x0][0x37c] ;  /* 0x0000df00ff017b82 */ /* 0x000ff00000000800 */
[----:B------:R-:W0:Y:S01]  /*0010*/  LDC.64 R8, c[0x0][0x460] ;  /* 0x00011800ff087b82 */ /* 0x000e220000000a00 */
[----:B------:R-:W1:Y:S01]  /*0020*/  S2R R0, SR_CTAID.X ;  /* 0x0000000000007919 */ /* 0x000e620000002500 */
[----:B------:R-:W2:Y:S01]  /*0030*/  LDCU.64 UR4, c[0x0][0x358] ;  /* 0x00006b00ff0477ac */ /* 0x000ea20008000a00 */
[----:B------:R-:W3:Y:S05]  /*0040*/  S2R R3, SR_CTAID.Z ;  /* 0x0000000000037919 */ /* 0x000eea0000002700 */
[----:B------:R-:W4:Y:S01]  /*0050*/  S2UR UR6, SR_CTAID.Y ;  /* 0x00000000000679c3 */ /* 0x000f220000002600 */
[----:B0-----:R-:W-:-:S04]  /*0060*/  ISETP.NE.U32.AND P0, PT, R8, RZ, PT ;  /* 0x000000ff0800720c */ /* 0x001fc80003f05070 */
[----:B------:R-:W-:-:S13]  /*0070*/  ISETP.NE.AND.EX P1, PT, R9, RZ, PT, P0 ;  /* 0x000000ff0900720c */ /* 0x000fda0003f25300 */
[----:B-1234-:R-:W-:Y:S05]  /*0080*/  @P1 BRA `(.L_x_53) ;  /* 0x0000000000241947 */ /* 0x01efea0003800000 */
[----:B------:R-:W0:Y:S01]  /*0090*/  LDCU.64 UR8, c[0x0][0x468] ;  /* 0x00008d00ff0877ac */ /* 0x000e220008000a00 */
[----:B------:R-:W-:Y:S01]  /*00a0*/  IMAD.MOV.U32 R2, RZ, RZ, RZ ;  /* 0x000000ffff027224 */ /* 0x000fe200078e00ff */
[----:B------:R-:W-:Y:S01]  /*00b0*/  CS2R R34, SRZ ;  /* 0x0000000000227805 */ /* 0x000fe2000001ff00 */
[----:B------:R-:W1:Y:S01]  /*00c0*/  LDCU UR7, c[0x0][0x388] ;  /* 0x00007100ff0777ac */ /* 0x000e620008000800 */
[----:B0-----:R-:W-:-:S04]  /*00d0*/  UISETP.NE.U32.AND UP0, UPT, UR8, URZ, UPT ;  /* 0x000000ff0800728c */ /* 0x001fc8000bf05070 */
[----:B------:R-:W-:Y:S01]  /*00e0*/  UISETP.NE.AND.EX UP0, UPT, UR9, URZ, UPT, UP0 ;  /* 0x000000ff0900728c */ /* 0x000fe2000bf05300 */
[----:B-1----:R-:W-:-:S08]  /*00f0*/  IMAD.U32 R4, RZ, RZ, UR7 ;  /* 0x00000007ff047e24 */ /* 0x002fd0000f8e00ff */
[----:B------:R-:W-:Y:S05]  /*0100*/  BRA.U !UP0, `(.L_x_54) ;  /* 0x00000001084c7547 */ /* 0x000fea000b800000 */
[----:B------:R-:W-:Y:S05]  /*0110*/  BRA `(.L_x_55) ;  /* 0x0000000000307947 */ /* 0x000fea0003800000 */
.L_x_53:
        /* <DEDUP_REMOVED lines=10> */
[----:B------:R-:W-:Y:S01]  /*01c0*/  LOP3.LUT R2, R2, 0xffffffc0, RZ, 0xc0, !PT ;  /* 0xffffffc002027812 */ /* 0x000fe200078ec0ff */
[----:B------:R-:W-:Y:S06]  /*01d0*/  BRA.U !UP0, `(.L_x_56) ;  /* 0x0000000108107547 */ /* 0x000fec000b800000 */
.L_x_55:
[----:B------:R-:W0:Y:S02]  /*01e0*/  LDC.64 R4, c[0x0][0x468] ;  /* 0x00011a00ff047b82 */ /* 0x000e240000000a00 */
[----:B0-----:R-:W-:-:S06]  /*01f0*/  IMAD.WIDE.U32 R4, R3, 0x4, R4 ;  /* 0x0000000403047825 */ /* 0x001fcc00078e0004 */
[----:B------:R0:W5:Y:S01]  /*0200*/  LDG.E R4, desc[UR4][R4.64] ;  /* 0x0000000404047981 */ /* 0x000162000c1e1900 */
[----:B------:R-:W-:Y:S05]  /*0210*/  BRA `(.L_x_54) ;  /* 0x0000000000087947 */ /* 0x000fea0003800000 */
.L_x_56:
[----:B------:R-:W2:Y:S02]  /*0220*/  LDG.E R7, desc[UR4][R6.64+0x4] ;  /* 0x0000040406077981 */ /* 0x000ea4000c1e1900 */
[----:B--2---:R-:W-:-:S07]  /*0230*/  IMAD.IADD R4, R7, 0x1, -R34 ;  /* 0x0000000107047824 */ /* 0x004fce00078e0a22 */
.L_x_54:
[----:B0-----:R-:W0:Y:S01]  /*0240*/  S2R R5, SR_TID.X ;  /* 0x0000000000057919 */ /* 0x001e220000002100 */
[----:B------:R-:W-:Y:S02]  /*0250*/  SHF.L.U32 R6, R0, 0x6, RZ ;  /* 0x0000000600067819 */ /* 0x000fe400000006ff */
[----:B------:R-:W-:Y:S02]  /*0260*/  ISETP.NE.AND.EX P0, PT, R9, RZ, PT, P0 ;  /* 0x000000ff0900720c */ /* 0x000fe40003f05300 */
[----:B-----5:R-:W-:-:S13]  /*0270*/  ISETP.GT.AND P2, PT, R4, R6, PT ;  /* 0x000000060400720c */ /* 0x020fda0003f44270 */
[----:B------:R-:W-:Y:S05]  /*0280*/  @!P2 EXIT P0 ;  /* 0x000000000000a94d */ /* 0x000fea0000000000 */
[----:B------:R-:W-:Y:S01]  /*0290*/  IMAD.IADD R32, R4, 0x1, -R6 ;  /* 0x0000000104207824 */ /* 0x000fe200078e0a06 */
[----:B------:R-:W1:Y:S01]  /*02a0*/  LDC.64 R10, c[0x0][0x400] ;  /* 0x00010000ff0a7b82 */ /* 0x000e620000000a00 */
[----:B------:R-:W-:Y:S02]  /*02b0*/  SEL R7, R3, RZ, !P1 ;  /* 0x000000ff03077207 */ /* 0x000fe40004800000 */
[----:B------:R-:W-:Y:S02]  /*02c0*/  MOV R33, 0x7f800000 ;  /* 0x7f80000000217802 */ /* 0x000fe40000000f00 */
[----:B0-----:R-:W-:-:S03]  /*02d0*/  ISETP.GE.AND P0, PT, R5, R32, PT ;  /* 0x000000200500720c */ /* 0x001fc60003f06270 */
[----:B------:R-:W0:Y:S01]  /*02e0*/  LDC.64 R12, c[0x0][0x408] ;  /* 0x00010200ff0c7b82 */ /* 0x000e220000000a00 */
[----:B------:R-:W-:-:S13]  /*02f0*/  ISETP.GT.U32.OR P0, PT, R5, 0x3f, P0 ;  /* 0x0000003f0500780c */ /* 0x000fda0000704470 */
[----:B------:R-:W-:Y:S01]  /*0300*/  @!P0 IMAD.IADD R9, R6, 0x1, R5 ;  /* 0x0000000106098824 */ /* 0x000fe200078e0205 */
[----:B------:R-:W2:Y:S04]  /*0310*/  @!P0 LDC.64 R16, c[0x0][0x3f8] ;  /* 0x0000fe00ff108b82 */ /* 0x000ea80000000a00 */
[----:B------:R-:W-:-:S05]  /*0320*/  @!P0 IADD3 R8, P2, PT, R9, R34, RZ ;  /* 0x0000002209088210 */ /* 0x000fca0007f5e0ff */
[----:B------:R-:W-:Y:S02]  /*0330*/  @!P0 IMAD.X R9, RZ, RZ, R35, P2 ;  /* 0x000000ffff098224 */ /* 0x000fe400010e0623 */
[----:B-1----:R-:W-:-:S04]  /*0340*/  @!P0 IMAD.WIDE.U32 R8, R10, UR6, R8 ;  /* 0x000000060a088c25 */ /* 0x002fc8000f8e0008 */
[----:B------:R-:W-:Y:S02]  /*0350*/  @!P0 IMAD R9, R11, UR6, R9 ;  /* 0x000000060b098c24 */ /* 0x000fe4000f8e0209 */
[----:B0-----:R-:W-:-:S04]  /*0360*/  @!P0 IMAD.WIDE.U32 R8, R7, R12, R8 ;  /* 0x0000000c07088225 */ /* 0x001fc800078e0008 */
[----:B------:R-:W-:Y:S01]  /*0370*/  @!P0 IMAD R9, R7, R13, R9 ;  /* 0x0000000d07098224 */ /* 0x000fe200078e0209 */
[C---:B--2---:R-:W-:Y:S02]  /*0380*/  @!P0 LEA R16, P1, R8.reuse, R16, 0x2 ;  /* 0x0000001008108211 */ /* 0x044fe400078210ff */
[----:B------:R-:W-:Y:S02]  /*0390*/  SHF.R.U32.HI R45, RZ, 0x2, R5 ;  /* 0x00000002ff2d7819 */ /* 0x000fe40000011605 */
[----:B------:R-:W-:-:S05]  /*03a0*/  @!P0 LEA.HI.X R17, R8, R17, R9, 0x2, P1 ;  /* 0x0000001108118211 */ /* 0x000fca00008f1409 */
[----:B------:R0:W5:Y:S01]  /*03b0*/  @!P0 LDG.E R33, desc[UR4][R16.64] ;  /* 0x0000000410218981 */ /* 0x000162000c1e1900 */
        /* <DEDUP_REMOVED lines=15> */
[----:B------:R-:W-:Y:S02]  /*04b0*/  CS2R R30, SRZ ;  /* 0x00000000001e7805 */ /* 0x000fe4000001ff00 */
[C---:B------:R-:W-:Y:S02]  /*04c0*/  LOP3.LUT R44, R36.reuse, 0x20, RZ, 0xfc, !PT ;  /* 0x00000020242c7812 */ /* 0x040fe400078efcff */
[----:B------:R-:W-:Y:S01]  /*04d0*/  LOP3.LUT R46, R36, 0x40, RZ, 0xfc, !PT ;  /* 0x00000040242e7812 */ /* 0x000fe200078efcff */
[----:B------:R-:W-:Y:S06]  /*04e0*/  @P0 BRA `(.L_x_58) ;  /* 0x0000000000640947 */ /* 0x000fec0003800000 */
[----:B------:R-:W0:Y:S01]  /*04f0*/  LDC.64 R38, c[0x0][0x3a0] ;  /* 0x0000e800ff267b82 */ /* 0x000e220000000a00 */
[----:B------:R-:W-:Y:S01]  /*0500*/  IMAD.MOV.U32 R37, RZ, RZ, RZ ;  /* 0x000000ffff257224 */ /* 0x000fe200078e00ff */
[----:B------:R-:W1:Y:S01]  /*0510*/  LDCU.64 UR8, c[0x0][0x398] ;  /* 0x00007300ff0877ac */ /* 0x000e620008000a00 */
[----:B------:R-:W2:Y:S05]  /*0520*/  LDCU UR7, c[0x0][0x38c] ;  /* 0x00007180ff0777ac */ /* 0x000eaa0008000800 */
[----:B------:R-:W3:Y:S01]  /*0530*/  LDC.64 R40, c[0x0][0x3a8] ;  /* 0x0000ea00ff287b82 */ /* 0x000ee20000000a00 */
[----:B------:R-:W4:Y:S01]  /*0540*/  LDCU.64 UR10, c[0x0][0x380] ;  /* 0x00007000ff0a77ac */ /* 0x000f220008000a00 */
[----:B0-----:R-:W-:Y:S01]  /*0550*/  IMAD.WIDE.U32 R42, R38, UR6, R36 ;  /* 0x00000006262a7c25 */ /* 0x001fe2000f8e0024 */
[----:B------:R-:W-:-:S02]  /*0560*/  IADD3 R38, P1, PT, R45, R34, RZ ;  /* 0x000000222d267210 */ /* 0x000fc40007f3e0ff */
[----:B--2---:R-:W-:Y:S01]  /*0570*/  ISETP.GE.AND P2, PT, R44, UR7, PT ;  /* 0x000000072c007c0c */ /* 0x004fe2000bf46270 */
[----:B------:R-:W-:Y:S01]  /*0580*/  IMAD R43, R39, UR6, R43 ;  /* 0x00000006272b7c24 */ /* 0x000fe2000f8e022b */
[----:B------:R-:W-:Y:S01]  /*0590*/  ISETP.GE.AND P3, PT, R46, UR7, PT ;  /* 0x000000072e007c0c */ /* 0x000fe2000bf66270 */
[----:B------:R-:W-:Y:S01]  /*05a0*/  IMAD.X R39, RZ, RZ, R35, P1 ;  /* 0x000000ffff277224 */ /* 0x000fe200008e0623 */
[----:B------:R-:W-:Y:S01]  /*05b0*/  ISETP.GE.AND P1, PT, R36, UR7, PT ;  /* 0x0000000724007c0c */ /* 0x000fe2000bf26270 */
[----:B---3--:R-:W-:-:S04]  /*05c0*/  IMAD.WIDE.U32 R42, R7, R40, R42 ;  /* 0x00000028072a7225 */ /* 0x008fc800078e002a */
[----:B------:R-:W-:-:S04]  /*05d0*/  IMAD.WIDE.U32 R38, R0, 0x40, R38 ;  /* 0x0000004000267825 */ /* 0x000fc800078e0026 */
[----:B------:R-:W-:Y:S02]  /*05e0*/  IMAD R43, R7, R41, R43 ;  /* 0x00000029072b7224 */ /* 0x000fe400078e022b */
[----:B-1----:R-:W-:Y:S02]  /*05f0*/  IMAD R39, R39, UR8, RZ ;  /* 0x0000000827277c24 */ /* 0x002fe4000f8e02ff */
[----:B------:R-:W-:-:S04]  /*0600*/  IMAD.WIDE.U32 R42, R38, UR8, R42 ;  /* 0x00000008262a7c25 */ /* 0x000fc8000f8e002a */
[----:B------:R-:W-:Y:S01]  /*0610*/  IMAD R39, R38, UR9, R39 ;  /* 0x0000000926277c24 */ /* 0x000fe2000f8e0227 */
[----:B----4-:R-:W-:-:S04]  /*0620*/  LEA R38, P4, R42, UR10, 0x1 ;  /* 0x0000000a2a267c11 */ /* 0x010fc8000f8808ff */
[----:B------:R-:W-:-:S04]  /*0630*/  IADD3 R39, PT, PT, R43, R39, RZ ;  /* 0x000000272b277210 */ /* 0x000fc80007ffe0ff */
[----:B------:R-:W-:-:S05]  /*0640*/  LEA.HI.X R39, R42, UR11, R39, 0x1, P4 ;  /* 0x0000000b2a277c11 */ /* 0x000fca000a0f0c27 */
[----:B------:R0:W5:Y:S04]  /*0650*/  @!P1 LDG.E.128 R8, desc[UR4][R38.64] ;  /* 0x0000000426089981 */ /* 0x000168000c1e1d00 */
[----:B------:R0:W5:Y:S04]  /*0660*/  @!P2 LDG.E.128 R12, desc[UR4][R38.64+0x40] ;  /* 0x00004004260ca981 */ /* 0x000168000c1e1d00 */
[----:B------:R0:W5:Y:S02]  /*0670*/  @!P3 LDG.E.128 R16, desc[UR4][R38.64+0x80] ;  /* 0x000080042610b981 */ /* 0x000164000c1e1d00 */
.L_x_58:
[----:B------:R-:W-:Y:S05]  /*0680*/  BSYNC.RECONVERGENT B0 ;  /* 0x0000000000007941 */ /* 0x000fea0003800200 */
.L_x_57:
[----:B------:R-:W-:Y:S04]  /*0690*/  BSSY.RECONVERGENT B0, `(.L_x_59) ;  /* 0x000001b000007945 */ /* 0x000fe80003800200 */
[----:B------:R-:W-:Y:S05]  /*06a0*/  @P0 BRA `(.L_x_60) ;  /* 0x0000000000640947 */ /* 0x000fea0003800000 */
[----:B0-----:R-:W0:Y:S01]  /*06b0*/  LDC.64 R38, c[0x0][0x3c0] ;  /* 0x0000f000ff267b82 */ /* 0x001e220000000a00 */
[----:B------:R-:W1:Y:S01]  /*06c0*/  LDCU.128 UR8, c[0x0][0x3b0] ;  /* 0x00007600ff0877ac */ /* 0x000e620008000c00 */
[----:B------:R-:W-:Y:S01]  /*06d0*/  IMAD.MOV.U32 R42, RZ, RZ, R36 ;  /* 0x000000ffff2a7224 */ /* 0x000fe200078e0024 */
[----:B------:R-:W-:Y:S01]  /*06e0*/  IADD3 R34, P0, PT, R45, R34, RZ ;  /* 0x000000222d227210 */ /* 0x000fe20007f1e0ff */
[----:B------:R-:W-:Y:S01]  /*06f0*/  IMAD.MOV.U32 R43, RZ, RZ, RZ ;  /* 0x000000ffff2b7224 */ /* 0x000fe200078e00ff */
[----:B------:R-:W2:Y:S03]  /*0700*/  LDCU UR7, c[0x0][0x38c] ;  /* 0x00007180ff0777ac */ /* 0x000ea60008000800 */
[----:B------:R-:W3:Y:S01]  /*0710*/  LDC.64 R40, c[0x0][0x3c8] ;  /* 0x0000f200ff287b82 */ /* 0x000ee20000000a00 */
[----:B------:R-:W-:Y:S02]  /*0720*/  IMAD.X R35, RZ, RZ, R35, P0 ;  /* 0x000000ffff237224 */ /* 0x000fe400000e0623 */
[----:B------:R-:W-:-:S04]  /*0730*/  IMAD.WIDE.U32 R34, R0, 0x40, R34 ;  /* 0x0000004000227825 */ /* 0x000fc800078e0022 */
[----:B-1----:R-:W-:-:S04]  /*0740*/  IMAD R35, R35, UR10, RZ ;  /* 0x0000000a23237c24 */ /* 0x002fc8000f8e02ff */
[----:B------:R-:W-:Y:S01]  /*0750*/  IMAD R35, R34, UR11, R35 ;  /* 0x0000000b22237c24 */ /* 0x000fe2000f8e0223 */
[----:B--2---:R-:W-:Y:S01]  /*0760*/  ISETP.GE.AND P2, PT, R44, UR7, PT ;  /* 0x000000072c007c0c */ /* 0x004fe2000bf46270 */
[----:B0-----:R-:W-:Y:S01]  /*0770*/  IMAD.WIDE.U32 R42, R38, UR6, R42 ;  /* 0x00000006262a7c25 */ /* 0x001fe2000f8e002a */
[----:B------:R-:W-:Y:S02]  /*0780*/  ISETP.GE.AND P1, PT, R36, UR7, PT ;  /* 0x0000000724007c0c */ /* 0x000fe4000bf26270 */
[----:B------:R-:W-:Y:S01]  /*0790*/  ISETP.GE.AND P3, PT, R46, UR7, PT ;  /* 0x000000072e007c0c */ /* 0x000fe2000bf66270 */
[----:B------:R-:W-:Y:S02]  /*07a0*/  IMAD R43, R39, UR6, R43 ;  /* 0x00000006272b7c24 */ /* 0x000fe4000f8e022b */
[----:B---3--:R-:W-:-:S04]  /*07b0*/  IMAD.WIDE.U32 R42, R7, R40, R42 ;  /* 0x00000028072a7225 */ /* 0x008fc800078e002a */
[----:B------:R-:W-:Y:S02]  /*07c0*/  IMAD R43, R7, R41, R43 ;  /* 0x00000029072b7224 */ /* 0x000fe400078e022b */
[----:B------:R-:W-:-:S03]  /*07d0*/  IMAD.WIDE.U32 R42, R34, UR10, R42 ;  /* 0x0000000a222a7c25 */ /* 0x000fc6000f8e002a */
[----:B------:R-:W-:Y:S02]  /*07e0*/  LEA R34, P0, R42, UR8, 0x1 ;  /* 0x000000082a227c11 */ /* 0x000fe4000f8008ff */
[----:B------:R-:W-:-:S04]  /*07f0*/  IADD3 R35, PT, PT, R43, R35, RZ ;  /* 0x000000232b237210 */ /* 0x000fc80007ffe0ff */
[----:B------:R-:W-:-:S05]  /*0800*/  LEA.HI.X R35, R42, UR9, R35, 0x1, P0 ;  /* 0x000000092a237c11 */ /* 0x000fca00080f0c23 */
[----:B------:R1:W5:Y:S04]  /*0810*/  @!P1 LDG.E.128 R20, desc[UR4][R34.64] ;  /* 0x0000000422149981 */ /* 0x000368000c1e1d00 */
[----:B------:R1:W5:Y:S04]  /*0820*/  @!P2 LDG.E.128 R24, desc[UR4][R34.64+0x40] ;  /* 0x000040042218a981 */ /* 0x000368000c1e1d00 */
[----:B------:R1:W5:Y:S02]  /*0830*/  @!P3 LDG.E.128 R28, desc[UR4][R34.64+0x80] ;  /* 0x00008004221cb981 */ /* 0x000364000c1e1d00 */
.L_x_60:
[----:B------:R-:W-:Y:S05]  /*0840*/  BSYNC.RECONVERGENT B0 ;  /* 0x0000000000007941 */ /* 0x000fea0003800200 */
.L_x_59:
[C---:B-1---5:R-:W-:Y:S01]  /*0850*/  LOP3.LUT R34, R8.reuse, 0xffff0000, RZ, 0xc0, !PT ;  /* 0xffff000008227812 */ /* 0x062fe200078ec0ff */
[----:B------:R-:W-:Y:S01]  /*0860*/  IMAD.U32 R8, R8, 0x10000, RZ ;  /* 0x0001000008087824 */ /* 0x000fe200078e00ff */
[C---:B------:R-:W-:Y:S01]  /*0870*/  LOP3.LUT R37, R20.reuse, 0xffff0000, RZ, 0xc0, !PT ;  /* 0xffff000014257812 */ /* 0x040fe200078ec0ff */
[----:B------:R-:W-:Y:S01]  /*0880*/  IMAD.U32 R35, R20, 0x10000, RZ ;  /* 0x0001000014237824 */ /* 0x000fe200078e00ff */
[----:B------:R-:W-:Y:S01]  /*0890*/  ISETP.NE.AND P1, PT, R36, RZ, PT ;  /* 0x000000ff2400720c */ /* 0x000fe20003f25270 */
[C---:B------:R-:W-:Y:S01]  /*08a0*/  IMAD.U32 R20, R9.reuse, 0x10000, RZ ;  /* 0x0001000009147824 */ /* 0x040fe200078e00ff */
[----:B------:R-:W-:Y:S01]  /*08b0*/  LOP3.LUT R9, R9, 0xffff0000, RZ, 0xc0, !PT ;  /* 0xffff000009097812 */ /* 0x000fe200078ec0ff */
[----:B0-----:R-:W-:Y:S01]  /*08c0*/  FMUL.FTZ R39, R34, R37 ;  /* 0x0000002522277220 */ /* 0x001fe20000410000 */
[C---:B------:R-:W-:Y:S01]  /*08d0*/  SHF.L.U32 R37, R21.reuse, 0x10, RZ ;  /* 0x0000001015257819 */ /* 0x040fe200000006ff */
[----:B------:R-:W-:Y:S01]  /*08e0*/  BSSY.RECONVERGENT B0, `(.L_x_61) ;  /* 0x0000064000007945 */ /* 0x000fe20003800200 */
[----:B------:R-:W-:Y:S01]  /*08f0*/  LOP3.LUT R34, R21, 0xffff0000, RZ, 0xc0, !PT ;  /* 0xffff000015227812 */ /* 0x000fe200078ec0ff */
[----:B------:R-:W-:Y:S01]  /*0900*/  FFMA.FTZ R35, R8, R35, R39 ;  /* 0x0000002308237223 */ /* 0x000fe20000010027 */
[C---:B------:R-:W-:Y:S01]  /*0910*/  IMAD.U32 R8, R10.reuse, 0x10000, RZ ;  /* 0x000100000a087824 */ /* 0x040fe200078e00ff */
[----:B------:R-:W-:Y:S01]  /*0920*/  LOP3.LUT R10, R10, 0xffff0000, RZ, 0xc0, !PT ;  /* 0xffff00000a0a7812 */ /* 0x000fe200078ec0ff */
[----:B------:R-:W-:-:S02]  /*0930*/  IMAD.U32 R21, R22, 0x10000, RZ ;  /* 0x0001000016157824 */ /* 0x000fc400078e00ff */
[----:B------:R-:W-:-:S04]  /*0940*/  FFMA.FTZ R20, R20, R37, R35 ;  /* 0x0000002514147223 */ /* 0x000fc80000010023 */
[----:B------:R-:W-:Y:S01]  /*0950*/  FFMA.FTZ R35, R9, R34, R20 ;  /* 0x0000002209237223 */ /* 0x000fe20000010014 */
[----:B------:R-:W-:-:S03]  /*0960*/  LOP3.LUT R9, R22, 0xffff0000, RZ, 0xc0, !PT ;  /* 0xffff000016097812 */ /* 0x000fc600078ec0ff */
[----:B------:R-:W-:Y:S01]  /*0970*/  FFMA.FTZ R35, R8, R21, R35 ;  /* 0x0000001508237223 */ /* 0x000fe20000010023 */
[----:B------:R-:W-:Y:S01]  /*0980*/  SHF.L.U32 R21, R23, 0x10, RZ ;  /* 0x0000001017157819 */ /* 0x000fe200000006ff */
[C---:B------:R-:W-:Y:S01]  /*0990*/  IMAD.U32 R8, R11.reuse, 0x10000, RZ ;  /* 0x000100000b087824 */ /* 0x040fe200078e00ff */
[----:B------:R-:W-:Y:S01]  /*09a0*/  LOP3.LUT R11, R11, 0xffff0000, RZ, 0xc0, !PT ;  /* 0xffff00000b0b7812 */ /* 0x000fe200078ec0ff */
[----:B------:R-:W-:Y:S01]  /*09b0*/  FFMA.FTZ R9, R10, R9, R35 ;  /* 0x000000090a097223 */ /* 0x000fe20000010023 */
[----:B------:R-:W-:-:S03]  /*09c0*/  LOP3.LUT R10, R23, 0xffff0000, RZ, 0xc0, !PT ;  /* 0xffff0000170a7812 */ /* 0x000fc600078ec0ff */
[----:B------:R-:W-:Y:S01]  /*09d0*/  FFMA.FTZ R20, R8, R21, R9 ;  /* 0x0000001508147223 */ /* 0x000fe20000010009 */
[C---:B------:R-:W-:Y:S01]  /*09e0*/  IMAD.U32 R8, R12.reuse, 0x10000, RZ ;  /* 0x000100000c087824 */ /* 0x040fe200078e00ff */
[----:B------:R-:W-:Y:S01]  /*09f0*/  LOP3.LUT R12, R12, 0xffff0000, RZ, 0xc0, !PT ;  /* 0xffff00000c0c7812 */ /* 0x000fe200078ec0ff */
[C---:B------:R-:W-:Y:S02]  /*0a00*/  IMAD.U32 R9, R24.reuse, 0x10000, RZ ;  /* 0x0001000018097824 */ /* 0x040fe400078e00ff */
[----:B------:R-:W-:Y:S01]  /*0a10*/  FFMA.FTZ R21, R11, R10, R20 ;  /* 0x0000000a0b157223 */ /* 0x000fe20000010014 */
[----:B------:R-:W-:Y:S02]  /*0a20*/  LOP3.LUT R11, R24, 0xffff0000, RZ, 0xc0, !PT ;  /* 0xffff0000180b7812 */ /* 0x000fe400078ec0ff */
[C---:B------:R-:W-:Y:S01]  /*0a30*/  LOP3.LUT R10, R25.reuse, 0xffff0000, RZ, 0xc0, !PT ;  /* 0xffff0000190a7812 */ /* 0x040fe200078ec0ff */
[----:B------:R-:W-:Y:S01]  /*0a40*/  FFMA.FTZ R21, R8, R9, R21 ;  /* 0x0000000908157223 */ /* 0x000fe20000010015 */
[----:B------:R-:W-:Y:S01]  /*0a50*/  SHF.L.U32 R9, R25, 0x10, RZ ;  /* 0x0000001019097819 */ /* 0x000fe200000006ff */
[C---:B------:R-:W-:Y:S01]  /*0a60*/  IMAD.U32 R8, R13.reuse, 0x10000, RZ ;  /* 0x000100000d087824 */ /* 0x040fe200078e00ff */
[----:B------:R-:W-:Y:S01]  /*0a70*/  LOP3.LUT R13, R13, 0xffff0000, RZ, 0xc0, !PT ;  /* 0xffff00000d0d7812 */ /* 0x000fe200078ec0ff */
[----:B------:R-:W-:Y:S01]  /*0a80*/  FFMA.FTZ R11, R12, R11, R21 ;  /* 0x0000000b0c0b7223 */ /* 0x000fe20000010015 */
[----:B------:R-:W-:-:S03]  /*0a90*/  SHF.R.S32.HI R20, RZ, 0x1f, R2 ;  /* 0x0000001fff147819 */ /* 0x000fc60000011402 */
        /* <DEDUP_REMOVED lines=12> */
[----:B------:R-:W-:-:S03]  /*0b60*/  IMAD R14, R2, 0x60, RZ ;  /* 0x00000060020e7824 */ /* 0x000fc600078e02ff */
        /* <DEDUP_REMOVED lines=12> */
[----:B------:R-:W-:-:S03]  /*0c30*/  VIADD R15, R4, 0x3f ;  /* 0x0000003f040f7836 */ /* 0x000fc60000000000 */
        /* <DEDUP_REMOVED lines=12> */
[----:B------:R-:W-:-:S04]  /*0d00*/  FFMA.FTZ R8, R8, R9, R11 ;  /* 0x0000000908087223 */ /* 0x000fc8000001000b */
[----:B------:R-:W-:Y:S01]  /*0d10*/  FFMA.FTZ R19, R19, R10, R8 ;  /* 0x0000000a13137223 */ /* 0x000fe20000010008 */
[----:B------:R-:W-:-:S04]  /*0d20*/  SHF.R.S32.HI R10, RZ, 0x1f, R15 ;  /* 0x0000001fff0a7819 */ /* 0x000fc8000001140f */
[----:B------:R-:W0:Y:S01]  /*0d30*/  SHFL.BFLY PT, R8, R19, 0x2, 0x1f ;  /* 0x0c401f0013087f89 */ /* 0x000e2200000e0000 */
[----:B------:R-:W-:-:S04]  /*0d40*/  LEA.HI R10, R10, R15, RZ, 0x6 ;  /* 0x0000000f0a0a7211 */ /* 0x000fc800078f30ff */
[----:B------:R-:W-:-:S04]  /*0d50*/  LOP3.LUT R10, R10, 0xffffffc0, RZ, 0xc0, !PT ;  /* 0xffffffc00a0a7812 */ /* 0x000fc800078ec0ff */
[----:B------:R-:W-:Y:S02]  /*0d60*/  IADD3 R12, PT, PT, R6, R15, -R10 ;  /* 0x0000000f060c7210 */ /* 0x000fe40007ffe80a */
[----:B------:R-:W1:Y:S03]  /*0d70*/  LDC.64 R10, c[0x0][0x440] ;  /* 0x00011000ff0a7b82 */ /* 0x000e660000000a00 */
[----:B------:R-:W-:Y:S02]  /*0d80*/  IMAD.IADD R12, R15, 0x1, -R12 ;  /* 0x000000010f0c7824 */ /* 0x000fe400078e0a0c */
[----:B------:R-:W-:-:S03]  /*0d90*/  IMAD R15, R0, 0x600, R5 ;  /* 0x00000600000f7824 */ /* 0x000fc600078e0205 */
[----:B------:R-:W-:Y:S02]  /*0da0*/  ISETP.GE.AND P0, PT, R5, R12, PT ;  /* 0x0000000c0500720c */ /* 0x000fe40003f06270 */
[----:B------:R-:W-:Y:S02]  /*0db0*/  LEA R12, P2, R15, R14, 0x2 ;  /* 0x0000000e0f0c7211 */ /* 0x000fe400078410ff */
[----:B------:R-:W-:Y:S01]  /*0dc0*/  ISETP.GT.U32.OR P0, PT, R5, 0x3f, P0 ;  /* 0x0000003f0500780c */ /* 0x000fe20000704470 */
[----:B0-----:R-:W-:Y:S02]  /*0dd0*/  FADD.FTZ R4, R19, R8 ;  /* 0x0000000813047221 */ /* 0x001fe40000010000 */
[----:B------:R-:W0:Y:S03]  /*0de0*/  LDC.64 R8, c[0x0][0x448] ;  /* 0x00011200ff087b82 */ /* 0x000e260000000a00 */
[----:B------:R-:W2:Y:S02]  /*0df0*/  SHFL.BFLY PT, R13, R4, 0x1, 0x1f ;  /* 0x0c201f00040d7f89 */ /* 0x000ea400000e0000 */
[----:B--2---:R-:W-:Y:S01]  /*0e00*/  FADD.FTZ R4, R4, R13 ;  /* 0x0000000d04047221 */ /* 0x004fe20000010000 */
[----:B------:R-:W-:Y:S01]  /*0e10*/  LEA.HI.X.SX32 R13, R14, RZ, 0x1, P2 ;  /* 0x000000ff0e0d7211 */ /* 0x000fe200010f0eff */
[----:B------:R-:W-:Y:S06]  /*0e20*/  @P1 BRA `(.L_x_62) ;  /* 0x00000000003c1947 */ /* 0x000fec0003800000 */
[----:B------:R-:W2:Y:S01]  /*0e30*/  LDC.64 R16, c[0x0][0x3e8] ;  /* 0x0000fa00ff107b82 */ /* 0x000ea20000000a00 */
[----:B------:R-:W-:Y:S01]  /*0e40*/  IMAD.IADD R15, R6, 0x1, R45 ;  /* 0x00000001060f7824 */ /* 0x000fe200078e022d */
[----:B------:R-:W3:Y:S04]  /*0e50*/  LDCU.64 UR8, c[0x0][0x3f0] ;  /* 0x00007e00ff0877ac */ /* 0x000ee80008000a00 */
[----:B------:R-:W-:Y:S01]  /*0e60*/  IADD3 R14, P1, PT, R15, R2, RZ ;  /* 0x000000020f0e7210 */ /* 0x000fe20007f3e0ff */
[----:B------:R-:W4:Y:S03]  /*0e70*/  LDCU.64 UR10, c[0x0][0x3d0] ;  /* 0x00007a00ff0a77ac */ /* 0x000f260008000a00 */
[----:B------:R-:W-:-:S02]  /*0e80*/  IADD3.X R15, PT, PT, RZ, R20, RZ, P1, !PT ;  /* 0x00000014ff0f7210 */ /* 0x000fc40000ffe4ff */
[----:B------:R-:W-:Y:S01]  /*0e90*/  ISETP.GE.AND P1, PT, R45, R32, PT ;  /* 0x000000202d00720c */ /* 0x000fe20003f26270 */
[----:B--2---:R-:W-:-:S04]  /*0ea0*/  IMAD.WIDE.U32 R14, R16, UR6, R14 ;  /* 0x00000006100e7c25 */ /* 0x004fc8000f8e000e */
[----:B------:R-:W-:Y:S02]  /*0eb0*/  IMAD R15, R17, UR6, R15 ;  /* 0x00000006110f7c24 */ /* 0x000fe4000f8e020f */
[----:B---3--:R-:W-:-:S04]  /*0ec0*/  IMAD.WIDE.U32 R14, R7, UR8, R14 ;  /* 0x00000008070e7c25 */ /* 0x008fc8000f8e000e */
[----:B------:R-:W-:Y:S01]  /*0ed0*/  IMAD R15, R7, UR9, R15 ;  /* 0x00000009070f7c24 */ /* 0x000fe2000f8e020f */
[----:B----4-:R-:W-:-:S04]  /*0ee0*/  LEA R16, P2, R14, UR10, 0x2 ;  /* 0x0000000a0e107c11 */ /* 0x010fc8000f8410ff */
[----:B------:R-:W-:Y:S02]  /*0ef0*/  LEA.HI.X R17, R14, UR11, R15, 0x2, P2 ;  /* 0x0000000b0e117c11 */ /* 0x000fe400090f140f */
[----:B------:R-:W-:-:S05]  /*0f00*/  FSEL R15, R4, RZ, !P1 ;  /* 0x000000ff040f7208 */ /* 0x000fca0004800000 */
[----:B------:R2:W-:Y:S02]  /*0f10*/  STG.E desc[UR4][R16.64], R15 ;  /* 0x0000000f10007986 */ /* 0x0005e4000c101904 */
.L_x_62:
[----:B------:R-:W-:Y:S05]  /*0f20*/  BSYNC.RECONVERGENT B0 ;  /* 0x0000000000007941 */ /* 0x000fea0003800200 */
.L_x_61:
[----:B------:R-:W-:Y:S04]  /*0f30*/  BSSY.RECONVERGENT B0, `(.L_x_63) ;  /* 0x0000012000007945 */ /* 0x000fe80003800200 */
[----:B------:R-:W-:Y:S05]  /*0f40*/  @P0 BRA `(.L_x_64) ;  /* 0x0000000000400947 */ /* 0x000fea0003800000 */
[----:B--2---:R-:W2:Y:S01]  /*0f50*/  LDC.64 R16, c[0x0][0x418] ;  /* 0x00010600ff107b82 */ /* 0x004ea20000000a00 */
[----:B------:R-:W-:Y:S01]  /*0f60*/  IMAD.IADD R15, R6, 0x1, R5 ;  /* 0x00000001060f7824 */ /* 0x000fe200078e0205 */
[----:B------:R-:W3:Y:S04]  /*0f70*/  LDCU.64 UR8, c[0x0][0x420] ;  /* 0x00008400ff0877ac */ /* 0x000ee80008000a00 */
[----:B------:R-:W-:Y:S01]  /*0f80*/  IADD3 R14, P0, PT, R15, R2, RZ ;  /* 0x000000020f0e7210 */ /* 0x000fe20007f1e0ff */
[C---:B------:R-:W-:Y:S01]  /*0f90*/  FMUL.FTZ R2, R33.reuse, 1.4426950216293334961 ;  /* 0x3fb8aa3b21027820 */ /* 0x040fe20000410000 */
[----:B------:R-:W4:Y:S03]  /*0fa0*/  LDC.64 R18, c[0x0][0x410] ;  /* 0x00010400ff127b82 */ /* 0x000f260000000a00 */
[----:B------:R-:W-:Y:S01]  /*0fb0*/  IMAD.X R15, RZ, RZ, R20, P0 ;  /* 0x000000ffff0f7224 */ /* 0x000fe200000e0614 */
[----:B------:R-:W-:Y:S01]  /*0fc0*/  FSETP.NEU.FTZ.AND P0, PT, R33, -INF , PT ;  /* 0xff8000002100780b */ /* 0x000fe20003f1d000 */
[----:B--2---:R-:W-:-:S04]  /*0fd0*/  IMAD.WIDE.U32 R14, R16, UR6, R14 ;  /* 0x00000006100e7c25 */ /* 0x004fc8000f8e000e */
[----:B------:R-:W-:Y:S02]  /*0fe0*/  IMAD R15, R17, UR6, R15 ;  /* 0x00000006110f7c24 */ /* 0x000fe4000f8e020f */
[----:B---3--:R-:W-:-:S04]  /*0ff0*/  IMAD.WIDE.U32 R14, R7, UR8, R14 ;  /* 0x00000008070e7c25 */ /* 0x008fc8000f8e000e */
[----:B------:R-:W-:Y:S01]  /*1000*/  IMAD R4, R7, UR9, R15 ;  /* 0x0000000907047c24 */ /* 0x000fe2000f8e020f */
[----:B----4-:R-:W-:Y:S02]  /*1010*/  LEA R16, P1, R14, R18, 0x2 ;  /* 0x000000120e107211 */ /* 0x010fe400078210ff */
[----:B------:R-:W-:Y:S02]  /*1020*/  FSEL R15, R2, RZ, P0 ;  /* 0x000000ff020f7208 */ /* 0x000fe40000000000 */
[----:B------:R-:W-:-:S05]  /*1030*/  LEA.HI.X R17, R14, R19, R4, 0x2, P1 ;  /* 0x000000130e117211 */ /* 0x000fca00008f1404 */
[----:B------:R3:W-:Y:S04]  /*1040*/  STG.E desc[UR4][R16.64], R15 ;  /* 0x0000000f10007986 */ /* 0x0007e8000c101904 */
.L_x_64:
[----:B------:R-:W-:Y:S05]  /*1050*/  BSYNC.RECONVERGENT B0 ;  /* 0x0000000000007941 */ /* 0x000fea0003800200 */
.L_x_63:
[----:B------:R-:W4:Y:S01]  /*1060*/  LDCU.64 UR10, c[0x0][0x458] ;  /* 0x00008b00ff0a77ac */ /* 0x000f220008000a00 */
[----:B-1----:R-:W-:Y:S01]  /*1070*/  IMAD.WIDE.U32 R12, R10, UR6, R12 ;  /* 0x000000060a0c7c25 */ /* 0x002fe2000f8e000c */
[----:B------:R-:W1:Y:S03]  /*1080*/  LDCU.64 UR8, c[0x0][0x428] ;  /* 0x00008500ff0877ac */ /* 0x000e660008000a00 */
[----:B------:R-:W-:Y:S02]  /*1090*/  IMAD R13, R11, UR6, R13 ;  /* 0x000000060b0d7c24 */ /* 0x000fe4000f8e020d */
[----:B0-----:R-:W-:-:S04]  /*10a0*/  IMAD.WIDE.U32 R10, R7, R8, R12 ;  /* 0x00000008070a7225 */ /* 0x001fc800078e000c */
[----:B------:R-:W-:Y:S01]  /*10b0*/  IMAD R9, R7, R9, R11 ;  /* 0x0000000907097224 */ /* 0x000fe200078e020b */
[----:B----4-:R-:W-:-:S04]  /*10c0*/  ISETP.NE.U32.AND P0, PT, RZ, UR10, PT ;  /* 0x0000000aff007c0c */ /* 0x010fc8000bf05070 */
[----:B------:R-:W-:Y:S02]  /*10d0*/  ISETP.NE.AND.EX P0, PT, RZ, UR11, PT, P0 ;  /* 0x0000000bff007c0c */ /* 0x000fe4000bf05300 */
[C---:B-1----:R-:W-:Y:S02]  /*10e0*/  LEA R6, P1, R10.reuse, UR8, 0x2 ;  /* 0x000000080a067c11 */ /* 0x042fe4000f8210ff */
        /* <DEDUP_REMOVED lines=9> */
[----:B0-----:R-:W0:Y:S01]  /*1180*/  LDC R7, c[0x0][0x390] ;  /* 0x0000e400ff077b82 */ /* 0x001e220000000800 */
[----:B------:R-:W1:Y:S07]  /*1190*/  LDCU UR7, c[0x0][0x450] ;  /* 0x00008a00ff0777ac */ /* 0x000e6e0008000800 */
[----:B------:R-:W4:Y:S01]  /*11a0*/  LDC.64 R4, c[0x0][0x458] ;  /* 0x00011600ff047b82 */ /* 0x000f220000000a00 */
[----:B-1----:R-:W-:-:S04]  /*11b0*/  IMAD R0, R0, UR7, R3 ;  /* 0x0000000700007c24 */ /* 0x002fc8000f8e0203 */
[----:B0-----:R-:W-:-:S04]  /*11c0*/  IMAD R3, R0, R7, UR6 ;  /* 0x0000000600037e24 */ /* 0x001fc8000f8e0207 */
[----:B----4-:R-:W-:-:S05]  /*11d0*/  IMAD.WIDE R2, R3, 0x4, R4 ;  /* 0x0000000403027825 */ /* 0x010fca00078e0204 */
[----:B------:R-:W-:Y:S01]  /*11e0*/  STG.E desc[UR4][R2.64], RZ ;  /* 0x000000ff02007986 */ /* 0x000fe2000c101904 */
[----:B------:R-:W-:Y:S05]  /*11f0*/  EXIT ;  /* 0x000000000000794d */ /* 0x000fea0003800000 */
.L_x_65:
        /* <DEDUP_REMOVED lines=16> */
.L_x_93:


//--------------------- .nv.shared._ZN7cutlass13device_kernelIN5flash11enable_sm90INS1_16FlashAttnBwdSm90INS1_25CollectiveMainloopBwdSm90ILi2ELi2ELi2EN4cute5tupleIJNS5_1CILi1EEES8_S8_EEENS6_IJNS7_ILi64EEENS7_ILi128EEENS7_ILi96EEEEEENS_10bfloat16_tEfNS_4arch4Sm90ELb0ELb0ELb0ELb0ELb0ELb1ELb0ELb0ELi2ELi1ELi2ELi1ELb1EEENS1_21CollectiveEpilogueBwdISD_SE_SG_Li256ELb0ELb0ELi1EEENS1_19SingleTileSchedulerILb0ELb0ELb0ELi128EEEEEEEEEvNT_6ParamsE --------------------------
	.section	.nv.shared._ZN7cutlass13device_kernelIN5flash11enable_sm90INS1_16FlashAttnBwdSm90INS1_25CollectiveMainloopBwdSm90ILi2ELi2ELi2EN4cute5tupleIJNS5_1CILi1EEES8_S8_EEENS6_IJNS7_ILi64EEENS7_ILi128EEENS7_ILi96EEEEEENS_10bfloat16_tEfNS_4arch4Sm90ELb0ELb0ELb0ELb0ELb0ELb1ELb0ELb0ELi2ELi1ELi2ELi1ELb1EEENS1_21CollectiveEpilogueBwdISD_SE_SG_Li256ELb0ELb0ELi1EEENS1_19SingleTileSchedulerILb0ELb0ELb0ELi128EEEEEEEEEvNT_6ParamsE,"aw",@nobits
	.sectionflags	@""
	.align	16
	.zero		1024


//--------------------- .nv.shared.reserved.0     --------------------------
	.section	.nv.shared.reserved.0,"aw",@nobits
	.weak		__nv_reservedSMEM_offset_0_alias
	.size		__nv_reservedSMEM_offset_0_alias, 0, 64
	.other		__nv_reservedSMEM_offset_0_alias,@"STO_CUDA_RESERVED_SHARED STV_DEFAULT"
__nv_reservedSMEM_offset_0_alias:
	.zero		0
	.zero		64


//--------------------- .nv.global                --------------------------
	.section	.nv.global,"aw",@nobits
.nv.global:
	.type		_ZN65_INTERNAL_63387ab6_29_flash_bwd_hdim96_bf16_sm90_cu_744032ad_31074cute1_E,@object
	.size		_ZN65_INTERNAL_63387ab6_29_flash_bwd_hdim96_bf16_sm90_cu_744032ad_31074cute1_E,(_ZN65_INTERNAL_63387ab6_29_flash_bwd_hdim96_bf16_sm90_cu_744032ad_31074cuda3std3__45__cpo6cbeginE - _ZN65_INTERNAL_63387ab6_29_flash_bwd_hdim96_bf16_sm90_cu_744032ad_31074cute1_E)
_ZN65_INTERNAL_63387ab6_29_flash_bwd_hdim96_bf16_sm90_cu_744032ad_31074cute1_E:
	.zero		1
	.type		_ZN65_INTERNAL_63387ab6_29_flash_bwd_hdim96_bf16_sm90_cu_744032ad_31074cuda3std3__45__cpo6cbeginE,@object
	.size		_ZN65_INTERNAL_63387ab6_29_flash_bwd_hdim96_bf16_sm90_cu_744032ad_31074cuda3std3__45__cpo6cbeginE,(_ZN65_INTERNAL_63387ab6_29_flash_bwd_hdim96_bf16_sm90_cu_744032ad_31074cuda3std3__48in_placeE - _ZN65_INTERNAL_63387ab6_29_flash_bwd_hdim96_bf16_sm90_cu_744032ad_31074cuda3std3__45__cpo6cbeginE)
_ZN65_INTERNAL_63387ab6_29_flash_bwd_hdim96_bf16_sm90_cu_744032ad_31074cuda3std3__45__cpo6cbeginE:
	.zero		1
	.type		_ZN65_INTERNAL_63387ab6_29_flash_bwd_hdim96_bf16_sm90_cu_744032ad_31074cuda3std3__48in_placeE,@object
	.size		_ZN65_INTERNAL_63387ab6_29_flash_bwd_hdim96_bf16_sm90_cu_744032ad_31074cuda3std3__48in_placeE,(_ZN65_INTERNAL_63387ab6_29_flash_bwd_hdim96_bf16_sm90_cu_744032ad_31074cuda3std6ranges3__45__cpo9iter_moveE - _ZN65_INTERNAL_63387ab6_29_flash_bwd_hdim96_bf16_sm90_cu_744032ad_31074cuda3std3__48in_placeE)
_ZN65_INTERNAL_63387ab6_29_flash_bwd_hdim96_bf16_sm90_cu_744032ad_31074cuda3std3__48in_placeE:
	.zero		1
	.type		_ZN65_INTERNAL_63387ab6_29_flash_bwd_hdim96_bf16_sm90_cu_744032ad_31074cuda3std6ranges3__45__cpo9iter_moveE,@object
	.size		_ZN65_INTERNAL_63387ab6_29_flash_bwd_hdim96_bf16_sm90_cu_744032ad_31074cuda3std6ranges3__45__cpo9iter_moveE,(_ZN65_INTERNAL_63387ab6_29_flash_bwd_hdim96_bf16_sm90_cu_744032ad_31074cuda3std3__45__cpo5beginE - _ZN65_INTERNAL_63387ab6_29_flash_bwd_hdim96_bf16_sm90_cu_744032ad_31074cuda3std6ranges3__45__cpo9iter_moveE)
_ZN65_INTERNAL_63387ab6_29_flash_bwd_hdim96_bf16_sm90_cu_744032ad_31074cuda3std6ranges3__45__cpo9iter_moveE:
	.zero		1
	.type		_ZN65_INTERNAL_63387ab6_29_flash_bwd_hdim96_bf16_sm90_cu_744032ad_31074cuda3std3__45__cpo5beginE,@object
	.size		_ZN65_INTERNAL_63387ab6_29_flash_bwd_hdim96_bf16_sm90_cu_744032ad_31074cuda3std3__45__cpo5beginE,(_ZN65_INTERNAL_63387ab6_29_flash_bwd_hdim96_bf16_sm90_cu_744032ad_31074cuda3std3__467_GLOBAL__N__63387ab6_29_flash_bwd_hdim96_bf16_sm90_cu_744032ad_31076ignoreE - _ZN65_INTERNAL_63387ab6_29_flash_bwd_hdim96_bf16_sm90_cu_744032ad_31074cuda3std3__45__cpo5beginE)
_ZN65_INTERNAL_63387ab6_29_flash_bwd_hdim96_bf16_sm90_cu_744032ad_31074cuda3std3__45__cpo5beginE:
	.zero		1
	.type		_ZN65_INTERNAL_63387ab6_29_flash_bwd_hdim96_bf16_sm90_cu_744032ad_31074cuda3std3__467_GLOBAL__N__63387ab6_29_flash_bwd_hdim96_bf16_sm90_cu_744032ad_31076ignoreE,@object
	.size		_ZN65_INTERNAL_63387ab6_29_flash_bwd_hdim96_bf16_sm90_cu_744032ad_31074cuda3std3__467_GLOBAL__N__63387ab6_29_flash_bwd_hdim96_bf16_sm90_cu_744032ad_31076ignoreE,(_ZN65_INTERNAL_63387ab6_29_flash_bwd_hdim96_bf16_sm90_cu_744032ad_31074cute7productE - _ZN65_INTERNAL_63387ab6_29_flash_bwd_hdim96_bf16_sm90_cu_744032ad_31074cuda3std3__467_GLOBAL__N__63387ab6_29_flash_bwd_hdim96_bf16_sm90_cu_744032ad_31076ignoreE)
_ZN65_INTERNAL_63387ab6_29_flash_bwd_hdim96_bf16_sm90_cu_744032ad_31074cuda3std3__467_GLOBAL__N__63387ab6_29_flash_bwd_hdim96_bf16_sm90_cu_744032ad_31076ignoreE:
	.zero		1
	.type		_ZN65_INTERNAL_63387ab6_29_flash_bwd_hdim96_bf16_sm90_cu_744032ad_31074cute7productE,@object
	.size		_ZN65_INTERNAL_63387ab6_29_flash_bwd_hdim96_bf16_sm90_cu_744032ad_31074cute7productE,(_ZN65_INTERNAL_63387ab6_29_flash_bwd_hdim96_bf16_sm90_cu_744032ad_31074cuda3std3__45__cpo3endE - _ZN65_INTERNAL_63387ab6_29_flash_bwd_hdim96_bf16_sm90_cu_744032ad_31074cute7productE)
_ZN65_INTERNAL_63387ab6_29_flash_bwd_hdim96_bf16_sm90_cu_744032ad_31074cute7productE:
	.zero		1
	.type		_ZN65_INTERNAL_63387ab6_29_flash_bwd_hdim96_bf16_sm90_cu_744032ad_31074cuda3std3__45__cpo3endE,@object
	.size		_ZN65_INTERNAL_63387ab6_29_flash_bwd_hdim96_bf16_sm90_cu_744032ad_31074cuda3std3__45__cpo3endE,(_ZN65_INTERNAL_63387ab6_29_flash_bwd_hdim96_bf16_sm90_cu_744032ad_31074cuda3std3__419piecewise_constructE - _ZN65_INTERNAL_63387ab6_29_flash_bwd_hdim96_bf16_sm90_cu_744032ad_31074cuda3std3__45__cpo3endE)
_ZN65_INTERNAL_63387ab6_29_flash_bwd_hdim96_bf16_sm90_cu_744032ad_31074cuda3std3__45__cpo3endE:
	.zero		1
	.type		_ZN65_INTERNAL_63387ab6_29_flash_bwd_hdim96_bf16_sm90_cu_744032ad_31074cuda3std3__419piecewise_constructE,@object
	.size		_ZN65_INTERNAL_63387ab6_29_flash_bwd_hdim96_bf16_sm90_cu_744032ad_31074cuda3std3__419piecewise_constructE,(_ZN65_INTERNAL_63387ab6_29_flash_bwd_hdim96_bf16_sm90_cu_744032ad_31074cuda3std3__45__cpo4cendE - _ZN65_INTERNAL_63387ab6_29_flash_bwd_hdim96_bf16_sm90_cu_744032ad_31074cuda3std3__419piecewise_constructE)
_ZN65_INTERNAL_63387ab6_29_flash_bwd_hdim96_bf16_sm90_cu_744032ad_31074cuda3std3__419piecewise_constructE:
	.zero		1
	.type		_ZN65_INTERNAL_63387ab6_29_flash_bwd_hdim96_bf16_sm90_cu_744032ad_31074cuda3std3__45__cpo4cendE,@object
	.size		_ZN65_INTERNAL_63387ab6_29_flash_bwd_hdim96_bf16_sm90_cu_744032ad_31074cuda3std3__45__cpo4cendE,(_ZN65_INTERNAL_63387ab6_29_flash_bwd_hdim96_bf16_sm90_cu_744032ad_31074cuda3std6ranges3__45__cpo4swapE - _ZN65_INTERNAL_63387ab6_29_flash_bwd_hdim96_bf16_sm90_cu_744032ad_31074cuda3std3__45__cpo4cendE)
_ZN65_INTERNAL_63387ab6_29_flash_bwd_hdim96_bf16_sm90_cu_744032ad_31074cuda3std3__45__cpo4cendE:
	.zero		1
	.type		_ZN65_INTERNAL_63387ab6_29_flash_bwd_hdim96_bf16_sm90_cu_744032ad_31074cuda3std6ranges3__45__cpo4swapE,@object
	.size		_ZN65_INTERNAL_63387ab6_29_flash_bwd_hdim96_bf16_sm90_cu_744032ad_31074cuda3std6ranges3__45__cpo4swapE,(.L_7 - _ZN65_INTERNAL_63387ab6_29_flash_bwd_hdim96_bf16_sm90_cu_744032ad_31074cuda3std6ranges3__45__cpo4swapE)
_ZN65_INTERNAL_63387ab6_29_flash_bwd_hdim96_bf16_sm90_cu_744032ad_31074cuda3std6ranges3__45__cpo4swapE:
	.zero		1
.L_7:


//--------------------- .nv.shared._ZN7cutlass13device_kernelIN5flash11enable_sm90INS1_16FlashAttnBwdSm90INS1_25CollectiveMainloopBwdSm90ILi2ELi2ELi2EN4cute5tupleIJNS5_1CILi1EEES8_S8_EEENS6_IJNS7_ILi64EEENS7_ILi128EEENS7_ILi96EEEEEENS_10bfloat16_tEfNS_4arch4Sm90ELb0ELb0ELb0ELb0ELb1ELb1ELb0ELb0ELi2ELi1ELi2ELi1ELb1EEENS1_21CollectiveEpilogueBwdISD_SE_SG_Li256ELb0ELb0ELi1EEENS1_19SingleTileSchedulerILb0ELb0ELb0ELi128EEEEEEEEEvNT_6ParamsE --------------------------
	.section	.nv.shared._ZN7cutlass13device_kernelIN5flash11enable_sm90INS1_16FlashAttnBwdSm90INS1_25CollectiveMainloopBwdSm90ILi2ELi2ELi2EN4cute5tupleIJNS5_1CILi1EEES8_S8_EEENS6_IJNS7_ILi64EEENS7_ILi128EEENS7_ILi96EEEEEENS_10bfloat16_tEfNS_4arch4Sm90ELb0ELb0ELb0ELb0ELb1ELb1ELb0ELb0ELi2ELi1ELi2ELi1ELb1EEENS1_21CollectiveEpilogueBwdISD_SE_SG_Li256ELb0ELb0ELi1EEENS1_19SingleTileSchedulerILb0ELb0ELb0ELi128EEEEEEEEEvNT_6ParamsE,"aw",@nobits
	.sectionflags	@""
	.align	16
	.zero		1024


//--------------------- .nv.shared._ZN7cutlass13device_kernelIN5flash11enable_sm90INS1_16FlashAttnBwdSm90INS1_25CollectiveMainloopBwdSm90ILi2ELi2ELi2EN4cute5tupleIJNS5_1CILi1EEES8_S8_EEENS6_IJNS7_ILi64EEENS7_ILi128EEENS7_ILi96EEEEEENS_10bfloat16_tEfNS_4arch4Sm90ELb0ELb0ELb0ELb0ELb0ELb1ELb0ELb0ELi2ELi1ELi2ELi1ELb1EEENS1_24CollectiveEpilogueBwdGQAISD_fSG_Li256ELb0ELb0EEENS1_19SingleTileSchedulerILb0ELb0ELb0ELi128EEEEEEEEEvNT_6ParamsE --------------------------
	.section	.nv.shared._ZN7cutlass13device_kernelIN5flash11enable_sm90INS1_16FlashAttnBwdSm90INS1_25CollectiveMainloopBwdSm90ILi2ELi2ELi2EN4cute5tupleIJNS5_1CILi1EEES8_S8_EEENS6_IJNS7_ILi64EEENS7_ILi128EEENS7_ILi96EEEEEENS_10bfloat16_tEfNS_4arch4Sm90ELb0ELb0ELb0ELb0ELb0ELb1ELb0ELb0ELi2ELi1ELi2ELi1ELb1EEENS1_24CollectiveEpilogueBwdGQAISD_fSG_Li256ELb0ELb0EEENS1_19SingleTileSchedulerILb0ELb0ELb0ELi128EEEEEEEEEvNT_6ParamsE,"aw",@nobits
	.sectionflags	@""
	.align	16
	.zero		1024


//--------------------- .nv.shared._ZN7cutlass13device_kernelIN5flash11enable_sm90INS1_16FlashAttnBwdSm90INS1_25CollectiveMainloopBwdSm90ILi2ELi2ELi2EN4cute5tupleIJNS5_1CILi1EEES8_S8_EEENS6_IJNS7_ILi64EEENS7_ILi128EEENS7_ILi96EEEEEENS_10bfloat16_tEfNS_4arch4Sm90ELb0ELb0ELb0ELb0ELb1ELb1ELb0ELb0ELi2ELi1ELi2ELi1ELb1EEENS1_24CollectiveEpilogueBwdGQAISD_fSG_Li256ELb0ELb1EEENS1_19SingleTileSchedulerILb0ELb0ELb0ELi128EEEEEEEEEvNT_6ParamsE --------------------------
	.section	.nv.shared._ZN7cutlass13device_kernelIN5flash11enable_sm90INS1_16FlashAttnBwdSm90INS1_25CollectiveMainloopBwdSm90ILi2ELi2ELi2EN4cute5tupleIJNS5_1CILi1EEES8_S8_EEENS6_IJNS7_ILi64EEENS7_ILi128EEENS7_ILi96EEEEEENS_10bfloat16_tEfNS_4arch4Sm90ELb0ELb0ELb0ELb0ELb1ELb1ELb0ELb0ELi2ELi1ELi2ELi1ELb1EEENS1_24CollectiveEpilogueBwdGQAISD_fSG_Li256ELb0ELb1EEENS1_19SingleTileSchedulerILb0ELb0ELb0ELi128EEEEEEEEEvNT_6ParamsE,"aw",@nobits
	.sectionflags	@""
	.align	16
	.zero		1024


//--------------------- .nv.shared._ZN7cutlass13device_kernelIN5flash11enable_sm90INS1_16FlashAttnBwdSm90INS1_25CollectiveMainloopBwdSm90ILi2ELi2ELi2EN4cute5tupleIJNS5_1CILi1EEES8_S8_EEENS6_IJNS7_ILi64EEENS7_ILi128EEENS7_ILi96EEEEEENS_10bfloat16_tEfNS_4arch4Sm90ELb0ELb0ELb0ELb1ELb0ELb1ELb0ELb0ELi2ELi1ELi2ELi1ELb1EEENS1_21CollectiveEpilogueBwdISD_SE_SG_Li256ELb1ELb0ELi1EEENS1_19SingleTileSchedulerILb1ELb0ELb0ELi128EEEEEEEEEvNT_6ParamsE --------------------------
	.section	.nv.shared._ZN7cutlass13device_kernelIN5flash11enable_sm90INS1_16FlashAttnBwdSm90INS1_25CollectiveMainloopBwdSm90ILi2ELi2ELi2EN4cute5tupleIJNS5_1CILi1EEES8_S8_EEENS6_IJNS7_ILi64EEENS7_ILi128EEENS7_ILi96EEEEEENS_10bfloat16_tEfNS_4arch4Sm90ELb0ELb0ELb0ELb1ELb0ELb1ELb0ELb0ELi2ELi1ELi2ELi1ELb1EEENS1_21CollectiveEpilogueBwdISD_SE_SG_Li256ELb1ELb0ELi1EEENS1_19SingleTileSchedulerILb1ELb0ELb0ELi128EEEEEEEEEvNT_6ParamsE,"aw",@nobits
	.sectionflags	@""
	.align	16
	.zero		1024


//--------------------- .nv.shared._ZN7cutlass13device_kernelIN5flash11enable_sm90INS1_16FlashAttnBwdSm90INS1_25CollectiveMainloopBwdSm90ILi2ELi2ELi2EN4cute5tupleIJNS5_1CILi1EEES8_S8_EEENS6_IJNS7_ILi64EEENS7_ILi128EEENS7_ILi96EEEEEENS_10bfloat16_tEfNS_4arch4Sm90ELb0ELb0ELb0ELb1ELb1ELb1ELb0ELb0ELi2ELi1ELi2ELi1ELb1EEENS1_21CollectiveEpilogueBwdISD_SE_SG_Li256ELb1ELb0ELi1EEENS1_19SingleTileSchedulerILb1ELb0ELb0ELi128EEEEEEEEEvNT_6ParamsE --------------------------
	.section	.nv.shared._ZN7cutlass13device_kernelIN5flash11enable_sm90INS1_16FlashAttnBwdSm90INS1_25CollectiveMainloopBwdSm90ILi2ELi2ELi2EN4cute5tupleIJNS5_1CILi1EEES8_S8_EEENS6_IJNS7_ILi64EEENS7_ILi128EEENS7_ILi96EEEEEENS_10bfloat16_tEfNS_4arch4Sm90ELb0ELb0ELb0ELb1ELb1ELb1ELb0ELb0ELi2ELi1ELi2ELi1ELb1EEENS1_21CollectiveEpilogueBwdISD_SE_SG_Li256ELb1ELb0ELi1EEENS1_19SingleTileSchedulerILb1ELb0ELb0ELi128EEEEEEEEEvNT_6ParamsE,"aw",@nobits
	.sectionflags	@""
	.align	16
	.zero		1024


//--------------------- .nv.shared._ZN7cutlass13device_kernelIN5flash11enable_sm90INS1_16FlashAttnBwdSm90INS1_25CollectiveMainloopBwdSm90ILi2ELi2ELi2EN4cute5tupleIJNS5_1CILi1EEES8_S8_EEENS6_IJNS7_ILi64EEENS7_ILi128EEENS7_ILi96EEEEEENS_10bfloat16_tEfNS_4arch4Sm90ELb0ELb0ELb0ELb1ELb0ELb1ELb0ELb0ELi2ELi1ELi2ELi1ELb1EEENS1_24CollectiveEpilogueBwdGQAISD_fSG_Li256ELb1ELb0EEENS1_19SingleTileSchedulerILb1ELb0ELb0ELi128EEEEEEEEEvNT_6ParamsE --------------------------
	.section	.nv.shared._ZN7cutlass13device_kernelIN5flash11enable_sm90INS1_16FlashAttnBwdSm90INS1_25CollectiveMainloopBwdSm90ILi2ELi2ELi2EN4cute5tupleIJNS5_1CILi1EEES8_S8_EEENS6_IJNS7_ILi64EEENS7_ILi128EEENS7_ILi96EEEEEENS_10bfloat16_tEfNS_4arch4Sm90ELb0ELb0ELb0ELb1ELb0ELb1ELb0ELb0ELi2ELi1ELi2ELi1ELb1EEENS1_24CollectiveEpilogueBwdGQAISD_fSG_Li256ELb1ELb0EEENS1_19SingleTileSchedulerILb1ELb0ELb0ELi128EEEEEEEEEvNT_6ParamsE,"aw",@nobits
	.sectionflags	@""
	.align	16
	.zero		1024


//--------------------- .nv.shared._ZN7cutlass13device_kernelIN5flash11enable_sm90INS1_16FlashAttnBwdSm90INS1_25CollectiveMainloopBwdSm90ILi2ELi2ELi2EN4cute5tupleIJNS5_1CILi1EEES8_S8_EEENS6_IJNS7_ILi64EEENS7_ILi128EEENS7_ILi96EEEEEENS_10bfloat16_tEfNS_4arch4Sm90ELb0ELb0ELb0ELb1ELb1ELb1ELb0ELb0ELi2ELi1ELi2ELi1ELb1EEENS1_24CollectiveEpilogueBwdGQAISD_fSG_Li256ELb1ELb1EEENS1_19SingleTileSchedulerILb1ELb0ELb0ELi128EEEEEEEEEvNT_6ParamsE --------------------------
	.section	.nv.shared._ZN7cutlass13device_kernelIN5flash11enable_sm90INS1_16FlashAttnBwdSm90INS1_25CollectiveMainloopBwdSm90ILi2ELi2ELi2EN4cute5tupleIJNS5_1CILi1EEES8_S8_EEENS6_IJNS7_ILi64EEENS7_ILi128EEENS7_ILi96EEEEEENS_10bfloat16_tEfNS_4arch4Sm90ELb0ELb0ELb0ELb1ELb1ELb1ELb0ELb0ELi2ELi1ELi2ELi1ELb1EEENS1_24CollectiveEpilogueBwdGQAISD_fSG_Li256ELb1ELb1EEENS1_19SingleTileSchedulerILb1ELb0ELb0ELi128EEEEEEEEEvNT_6ParamsE,"aw",@nobits
	.sectionflags	@""
	.align	16
	.zero		1024


//--------------------- .nv.shared._ZN7cutlass13device_kernelIN5flash11enable_sm90INS1_16FlashAttnBwdSm90INS1_25CollectiveMainloopBwdSm90ILi2ELi2ELi2EN4cute5tupleIJNS5_1CILi1EEES8_S8_EEENS6_IJNS7_ILi64EEENS7_ILi128EEENS7_ILi96EEEEEENS_10bfloat16_tEfNS_4arch4Sm90ELb0ELb1ELb0ELb0ELb0ELb1ELb0ELb0ELi2ELi1ELi2ELi1ELb1EEENS1_21CollectiveEpilogueBwdISD_SE_SG_Li256ELb0ELb0ELi1EEENS1_19SingleTileSchedulerILb0ELb0ELb0ELi128EEEEEEEEEvNT_6ParamsE --------------------------
	.section	.nv.shared._ZN7cutlass13device_kernelIN5flash11enable_sm90INS1_16FlashAttnBwdSm90INS1_25CollectiveMainloopBwdSm90ILi2ELi2ELi2EN4cute5tupleIJNS5_1CILi1EEES8_S8_EEENS6_IJNS7_ILi64EEENS7_ILi128EEENS7_ILi96EEEEEENS_10bfloat16_tEfNS_4arch4Sm90ELb0ELb1ELb0ELb0ELb0ELb1ELb0ELb0ELi2ELi1ELi2ELi1ELb1EEENS1_21CollectiveEpilogueBwdISD_SE_SG_Li256ELb0ELb0ELi1EEENS1_19SingleTileSchedulerILb0ELb0ELb0ELi128EEEEEEEEEvNT_6ParamsE,"aw",@nobits
	.sectionflags	@""
	.align	16
	.zero		1024


//--------------------- .nv.shared._ZN7cutlass13device_kernelIN5flash11enable_sm90INS1_16FlashAttnBwdSm90INS1_25CollectiveMainloopBwdSm90ILi2ELi2ELi2EN4cute5tupleIJNS5_1CILi1EEES8_S8_EEENS6_IJNS7_ILi64EEENS7_ILi128EEENS7_ILi96EEEEEENS_10bfloat16_tEfNS_4arch4Sm90ELb0ELb1ELb0ELb0ELb1ELb1ELb0ELb0ELi2ELi1ELi2ELi1ELb1EEENS1_21CollectiveEpilogueBwdISD_SE_SG_Li256ELb0ELb0ELi1EEENS1_19SingleTileSchedulerILb0ELb0ELb0ELi128EEEEEEEEEvNT_6ParamsE --------------------------
	.section	.nv.shared._ZN7cutlass13device_kernelIN5flash11enable_sm90INS1_16FlashAttnBwdSm90INS1_25CollectiveMainloopBwdSm90ILi2ELi2ELi2EN4cute5tupleIJNS5_1CILi1EEES8_S8_EEENS6_IJNS7_ILi64EEENS7_ILi128EEENS7_ILi96EEEEEENS_10bfloat16_tEfNS_4arch4Sm90ELb0ELb1ELb0ELb0ELb1ELb1ELb0ELb0ELi2ELi1ELi2ELi1ELb1EEENS1_21CollectiveEpilogueBwdISD_SE_SG_Li256ELb0ELb0ELi1EEENS1_19SingleTileSchedulerILb0ELb0ELb0ELi128EEEEEEEEEvNT_6ParamsE,"aw",@nobits
	.sectionflags	@""
	.align	16
	.zero		1024


//--------------------- .nv.shared._ZN7cutlass13device_kernelIN5flash11enable_sm90INS1_16FlashAttnBwdSm90INS1_25CollectiveMainloopBwdSm90ILi2ELi2ELi2EN4cute5tupleIJNS5_1CILi1EEES8_S8_EEENS6_IJNS7_ILi64EEENS7_ILi128EEENS7_ILi96EEEEEENS_10bfloat16_tEfNS_4arch4Sm90ELb0ELb1ELb0ELb0ELb0ELb1ELb0ELb0ELi2ELi1ELi2ELi1ELb1EEENS1_24CollectiveEpilogueBwdGQAISD_fSG_Li256ELb0ELb0EEENS1_19SingleTileSchedulerILb0ELb0ELb0ELi128EEEEEEEEEvNT_6ParamsE --------------------------
	.section	.nv.shared._ZN7cutlass13device_kernelIN5flash11enable_sm90INS1_16FlashAttnBwdSm90INS1_25CollectiveMainloopBwdSm90ILi2ELi2ELi2EN4cute5tupleIJNS5_1CILi1EEES8_S8_EEENS6_IJNS7_ILi64EEENS7_ILi128EEENS7_ILi96EEEEEENS_10bfloat16_tEfNS_4arch4Sm90ELb0ELb1ELb0ELb0ELb0ELb1ELb0ELb0ELi2ELi1ELi2ELi1ELb1EEENS1_24CollectiveEpilogueBwdGQAISD_fSG_Li256ELb0ELb0EEENS1_19SingleTileSchedulerILb0ELb0ELb0ELi128EEEEEEEEEvNT_6ParamsE,"aw",@nobits
	.sectionflags	@""
	.align	16
	.zero		1024


//--------------------- .nv.shared._ZN7cutlass13device_kernelIN5flash11enable_sm90INS1_16FlashAttnBwdSm90INS1_25CollectiveMainloopBwdSm90ILi2ELi2ELi2EN4cute5tupleIJNS5_1CILi1EEES8_S8_EEENS6_IJNS7_ILi64EEENS7_ILi128EEENS7_ILi96EEEEEENS_10bfloat16_tEfNS_4arch4Sm90ELb0ELb1ELb0ELb0ELb1ELb1ELb0ELb0ELi2ELi1ELi2ELi1ELb1EEENS1_24CollectiveEpilogueBwdGQAISD_fSG_Li256ELb0ELb1EEENS1_19SingleTileSchedulerILb0ELb0ELb0ELi128EEEEEEEEEvNT_6ParamsE --------------------------
	.section	.nv.shared._ZN7cutlass13device_kernelIN5flash11enable_sm90INS1_16FlashAttnBwdSm90INS1_25CollectiveMainloopBwdSm90ILi2ELi2ELi2EN4cute5tupleIJNS5_1CILi1EEES8_S8_EEENS6_IJNS7_ILi64EEENS7_ILi128EEENS7_ILi96EEEEEENS_10bfloat16_tEfNS_4arch4Sm90ELb0ELb1ELb0ELb0ELb1ELb1ELb0ELb0ELi2ELi1ELi2ELi1ELb1EEENS1_24CollectiveEpilogueBwdGQAISD_fSG_Li256ELb0ELb1EEENS1_19SingleTileSchedulerILb0ELb0ELb0ELi128EEEEEEEEEvNT_6ParamsE,"aw",@nobits
	.sectionflags	@""
	.align	16
	.zero		1024


//--------------------- .nv.shared._ZN7cutlass13device_kernelIN5flash11enable_sm90INS1_16FlashAttnBwdSm90INS1_25CollectiveMainloopBwdSm90ILi2ELi2ELi2EN4cute5tupleIJNS5_1CILi1EEES8_S8_EEENS6_IJNS7_ILi64EEENS7_ILi128EEENS7_ILi96EEEEEENS_10bfloat16_tEfNS_4arch4Sm90ELb0ELb1ELb0ELb1ELb0ELb1ELb0ELb0ELi2ELi1ELi2ELi1ELb1EEENS1_21CollectiveEpilogueBwdISD_SE_SG_Li256ELb1ELb0ELi1EEENS1_19SingleTileSchedulerILb1ELb0ELb0ELi128EEEEEEEEEvNT_6ParamsE --------------------------
	.section	.nv.shared._ZN7cutlass13device_kernelIN5flash11enable_sm90INS1_16FlashAttnBwdSm90INS1_25CollectiveMainloopBwdSm90ILi2ELi2ELi2EN4cute5tupleIJNS5_1CILi1EEES8_S8_EEENS6_IJNS7_ILi64EEENS7_ILi128EEENS7_ILi96EEEEEENS_10bfloat16_tEfNS_4arch4Sm90ELb0ELb1ELb0ELb1ELb0ELb1ELb0ELb0ELi2ELi1ELi2ELi1ELb1EEENS1_21CollectiveEpilogueBwdISD_SE_SG_Li256ELb1ELb0ELi1EEENS1_19SingleTileSchedulerILb1ELb0ELb0ELi128EEEEEEEEEvNT_6ParamsE,"aw",@nobits
	.sectionflags	@""
	.align	16
	.zero		1024


//--------------------- .nv.shared._ZN7cutlass13device_kernelIN5flash11enable_sm90INS1_16FlashAttnBwdSm90INS1_25CollectiveMainloopBwdSm90ILi2ELi2ELi2EN4cute5tupleIJNS5_1CILi1EEES8_S8_EEENS6_IJNS7_ILi64EEENS7_ILi128EEENS7_ILi96EEEEEENS_10bfloat16_tEfNS_4arch4Sm90ELb0ELb1ELb0ELb1ELb1ELb1ELb0ELb0ELi2ELi1ELi2ELi1ELb1EEENS1_21CollectiveEpilogueBwdISD_SE_SG_Li256ELb1ELb0ELi1EEENS1_19SingleTileSchedulerILb1ELb0ELb0ELi128EEEEEEEEEvNT_6ParamsE --------------------------
	.section	.nv.shared._ZN7cutlass13device_kernelIN5flash11enable_sm90INS1_16FlashAttnBwdSm90INS1_25CollectiveMainloopBwdSm90ILi2ELi2ELi2EN4cute5tupleIJNS5_1CILi1EEES8_S8_EEENS6_IJNS7_ILi64EEENS7_ILi128EEENS7_ILi96EEEEEENS_10bfloat16_tEfNS_4arch4Sm90ELb0ELb1ELb0ELb1ELb1ELb1ELb0ELb0ELi2ELi1ELi2ELi1ELb1EEENS1_21CollectiveEpilogueBwdISD_SE_SG_Li256ELb1ELb0ELi1EEENS1_19SingleTileSchedulerILb1ELb0ELb0ELi128EEEEEEEEEvNT_6ParamsE,"aw",@nobits
	.sectionflags	@""
	.align	16
	.zero		1024


//--------------------- .nv.shared._ZN7cutlass13device_kernelIN5flash11enable_sm90INS1_16FlashAttnBwdSm90INS1_25CollectiveMainloopBwdSm90ILi2ELi2ELi2EN4cute5tupleIJNS5_1CILi1EEES8_S8_EEENS6_IJNS7_ILi64EEENS7_ILi128EEENS7_ILi96EEEEEENS_10bfloat16_tEfNS_4arch4Sm90ELb0ELb1ELb0ELb1ELb0ELb1ELb0ELb0ELi2ELi1ELi2ELi1ELb1EEENS1_24CollectiveEpilogueBwdGQAISD_fSG_Li256ELb1ELb0EEENS1_19SingleTileSchedulerILb1ELb0ELb0ELi128EEEEEEEEEvNT_6ParamsE --------------------------
	.section	.nv.shared._ZN7cutlass13device_kernelIN5flash11enable_sm90INS1_16FlashAttnBwdSm90INS1_25CollectiveMainloopBwdSm90ILi2ELi2ELi2EN4cute5tupleIJNS5_1CILi1EEES8_S8_EEENS6_IJNS7_ILi64EEENS7_ILi128EEENS7_ILi96EEEEEENS_10bfloat16_tEfNS_4arch4Sm90ELb0ELb1ELb0ELb1ELb0ELb1ELb0ELb0ELi2ELi1ELi2ELi1ELb1EEENS1_24CollectiveEpilogueBwdGQAISD_fSG_Li256ELb1ELb0EEENS1_19SingleTileSchedulerILb1ELb0ELb0ELi128EEEEEEEEEvNT_6ParamsE,"aw",@nobits
	.sectionflags	@""
	.align	16
	.zero		1024


//--------------------- .nv.shared._ZN7cutlass13device_kernelIN5flash11enable_sm90INS1_16FlashAttnBwdSm90INS1_25CollectiveMainloopBwdSm90ILi2ELi2ELi2EN4cute5tupleIJNS5_1CILi1EEES8_S8_EEENS6_IJNS7_ILi64EEENS7_ILi128EEENS7_ILi96EEEEEENS_10bfloat16_tEfNS_4arch4Sm90ELb0ELb1ELb0ELb1ELb1ELb1ELb0ELb0ELi2ELi1ELi2ELi1ELb1EEENS1_24CollectiveEpilogueBwdGQAISD_fSG_Li256ELb1ELb1EEENS1_19SingleTileSchedulerILb1ELb0ELb0ELi128EEEEEEEEEvNT_6ParamsE --------------------------
	.section	.nv.shared._ZN7cutlass13device_kernelIN5flash11enable_sm90INS1_16FlashAttnBwdSm90INS1_25CollectiveMainloopBwdSm90ILi2ELi2ELi2EN4cute5tupleIJNS5_1CILi1EEES8_S8_EEENS6_IJNS7_ILi64EEENS7_ILi128EEENS7_ILi96EEEEEENS_10bfloat16_tEfNS_4arch4Sm90ELb0ELb1ELb0ELb1ELb1ELb1ELb0ELb0ELi2ELi1ELi2ELi1ELb1EEENS1_24CollectiveEpilogueBwdGQAISD_fSG_Li256ELb1ELb1EEENS1_19SingleTileSchedulerILb1ELb0ELb0ELi128EEEEEEEEEvNT_6ParamsE,"aw",@nobits
	.sectionflags	@""
	.align	16
	.zero		1024


//--------------------- .nv.shared._ZN7cutlass13device_kernelIN5flash11enable_sm90INS1_16FlashAttnBwdSm90INS1_25CollectiveMainloopBwdSm90ILi2ELi2ELi2EN4cute5tupleIJNS5_1CILi1EEES8_S8_EEENS6_IJNS7_ILi64EEENS7_ILi128EEENS7_ILi96EEEEEENS_10bfloat16_tEfNS_4arch4Sm90ELb1ELb0ELb0ELb0ELb0ELb1ELb0ELb0ELi2ELi1ELi2ELi1ELb1EEENS1_21CollectiveEpilogueBwdISD_SE_SG_Li256ELb0ELb0ELi1EEENS1_25SingleTileBwdLPTSchedulerILb0ELi128ELb0EEEEEEEEEvNT_6ParamsE --------------------------
	.section	.nv.shared._ZN7cutlass13device_kernelIN5flash11enable_sm90INS1_16FlashAttnBwdSm90INS1_25CollectiveMainloopBwdSm90ILi2ELi2ELi2EN4cute5tupleIJNS5_1CILi1EEES8_S8_EEENS6_IJNS7_ILi64EEENS7_ILi128EEENS7_ILi96EEEEEENS_10bfloat16_tEfNS_4arch4Sm90ELb1ELb0ELb0ELb0ELb0ELb1ELb0ELb0ELi2ELi1ELi2ELi1ELb1EEENS1_21CollectiveEpilogueBwdISD_SE_SG_Li256ELb0ELb0ELi1EEENS1_25SingleTileBwdLPTSchedulerILb0ELi128ELb0EEEEEEEEEvNT_6ParamsE,"aw",@nobits
	.sectionflags	@""
	.align	16
	.zero		1024


//--------------------- .nv.shared._ZN7cutlass13device_kernelIN5flash11enable_sm90INS1_16FlashAttnBwdSm90INS1_25CollectiveMainloopBwdSm90ILi2ELi2ELi2EN4cute5tupleIJNS5_1CILi1EEES8_S8_EEENS6_IJNS7_ILi64EEENS7_ILi128EEENS7_ILi96EEEEEENS_10bfloat16_tEfNS_4arch4Sm90ELb1ELb0ELb0ELb0ELb1ELb1ELb0ELb0ELi2ELi1ELi2ELi1ELb1EEENS1_21CollectiveEpilogueBwdISD_SE_SG_Li256ELb0ELb0ELi1EEENS1_25SingleTileBwdLPTSchedulerILb0ELi128ELb1EEEEEEEEEvNT_6ParamsE --------------------------
	.section	.nv.shared._ZN7cutlass13device_kernelIN5flash11enable_sm90INS1_16FlashAttnBwdSm90INS1_25CollectiveMainloopBwdSm90ILi2ELi2ELi2EN4cute5tupleIJNS5_1CILi1EEES8_S8_EEENS6_IJNS7_ILi64EEENS7_ILi128EEENS7_ILi96EEEEEENS_10bfloat16_tEfNS_4arch4Sm90ELb1ELb0ELb0ELb0ELb1ELb1ELb0ELb0ELi2ELi1ELi2ELi1ELb1EEENS1_21CollectiveEpilogueBwdISD_SE_SG_Li256ELb0ELb0ELi1EEENS1_25SingleTileBwdLPTSchedulerILb0ELi128ELb1EEEEEEEEEvNT_6ParamsE,"aw",@nobits
	.sectionflags	@""
	.align	16
	.zero		1024


//--------------------- .nv.shared._ZN7cutlass13device_kernelIN5flash11enable_sm90INS1_16FlashAttnBwdSm90INS1_25CollectiveMainloopBwdSm90ILi2ELi2ELi2EN4cute5tupleIJNS5_1CILi1EEES8_S8_EEENS6_IJNS7_ILi64EEENS7_ILi128EEENS7_ILi96EEEEEENS_10bfloat16_tEfNS_4arch4Sm90ELb1ELb0ELb0ELb0ELb0ELb1ELb0ELb0ELi2ELi1ELi2ELi1ELb1EEENS1_24CollectiveEpilogueBwdGQAISD_fSG_Li256ELb0ELb0EEENS1_25SingleTileBwdLPTSchedulerILb0ELi128ELb0EEEEEEEEEvNT_6ParamsE --------------------------
	.section	.nv.shared._ZN7cutlass13device_kernelIN5flash11enable_sm90INS1_16FlashAttnBwdSm90INS1_25CollectiveMainloopBwdSm90ILi2ELi2ELi2EN4cute5tupleIJNS5_1CILi1EEES8_S8_EEENS6_IJNS7_ILi64EEENS7_ILi128EEENS7_ILi96EEEEEENS_10bfloat16_tEfNS_4arch4Sm90ELb1ELb0ELb0ELb0ELb0ELb1ELb0ELb0ELi2ELi1ELi2ELi1ELb1EEENS1_24CollectiveEpilogueBwdGQAISD_fSG_Li256ELb0ELb0EEENS1_25SingleTileBwdLPTSchedulerILb0ELi128ELb0EEEEEEEEEvNT_6ParamsE,"aw",@nobits
	.sectionflags	@""
	.align	16
	.zero		1024


//--------------------- .nv.shared._ZN7cutlass13device_kernelIN5flash11enable_sm90INS1_16FlashAttnBwdSm90INS1_25CollectiveMainloopBwdSm90ILi2ELi2ELi2EN4cute5tupleIJNS5_1CILi1EEES8_S8_EEENS6_IJNS7_ILi64EEENS7_ILi128EEENS7_ILi96EEEEEENS_10bfloat16_tEfNS_4arch4Sm90ELb1ELb0ELb0ELb0ELb1ELb1ELb0ELb0ELi2ELi1ELi2ELi1ELb1EEENS1_24CollectiveEpilogueBwdGQAISD_fSG_Li256ELb0ELb1EEENS1_25SingleTileBwdLPTSchedulerILb0ELi128ELb1EEEEEEEEEvNT_6ParamsE --------------------------
	.section	.nv.shared._ZN7cutlass13device_kernelIN5flash11enable_sm90INS1_16FlashAttnBwdSm90INS1_25CollectiveMainloopBwdSm90ILi2ELi2ELi2EN4cute5tupleIJNS5_1CILi1EEES8_S8_EEENS6_IJNS7_ILi64EEENS7_ILi128EEENS7_ILi96EEEEEENS_10bfloat16_tEfNS_4arch4Sm90ELb1ELb0ELb0ELb0ELb1ELb1ELb0ELb0ELi2ELi1ELi2ELi1ELb1EEENS1_24CollectiveEpilogueBwdGQAISD_fSG_Li256ELb0ELb1EEENS1_25SingleTileBwdLPTSchedulerILb0ELi128ELb1EEEEEEEEEvNT_6ParamsE,"aw",@nobits
	.sectionflags	@""
	.align	16
	.zero		1024


//--------------------- .nv.shared._ZN7cutlass13device_kernelIN5flash22FlashAttnBwdPreprocessIN4cute5tupleIJNS3_1CILi64EEENS5_ILi96EEEEEENS_10bfloat16_tEfNS_4arch4Sm90ELb1ELb0EEEEEvNT_6ParamsE --------------------------
	.section	.nv.shared._ZN7cutlass13device_kernelIN5flash22FlashAttnBwdPreprocessIN4cute5tupleIJNS3_1CILi64EEENS5_ILi96EEEEEENS_10bfloat16_tEfNS_4arch4Sm90ELb1ELb0EEEEEvNT_6ParamsE,"aw",@nobits
	.sectionflags	@""
	.align	16
	.zero		1024


//--------------------- .nv.shared._ZN7cutlass13device_kernelIN5flash11enable_sm90INS1_16FlashAttnBwdSm90INS1_25CollectiveMainloopBwdSm90ILi2ELi2ELi2EN4cute5tupleIJNS5_1CILi1EEES8_S8_EEENS6_IJNS7_ILi64EEENS7_ILi128EEENS7_ILi96EEEEEENS_10bfloat16_tEfNS_4arch4Sm90ELb1ELb0ELb0ELb1ELb0ELb1ELb0ELb0ELi2ELi1ELi2ELi1ELb1EEENS1_21CollectiveEpilogueBwdISD_SE_SG_Li256ELb1ELb0ELi1EEENS1_25SingleTileBwdLPTSchedulerILb1ELi128ELb0EEEEEEEEEvNT_6ParamsE --------------------------
	.section	.nv.shared._ZN7cutlass13device_kernelIN5flash11enable_sm90INS1_16FlashAttnBwdSm90INS1_25CollectiveMainloopBwdSm90ILi2ELi2ELi2EN4cute5tupleIJNS5_1CILi1EEES8_S8_EEENS6_IJNS7_ILi64EEENS7_ILi128EEENS7_ILi96EEEEEENS_10bfloat16_tEfNS_4arch4Sm90ELb1ELb0ELb0ELb1ELb0ELb1ELb0ELb0ELi2ELi1ELi2ELi1ELb1EEENS1_21CollectiveEpilogueBwdISD_SE_SG_Li256ELb1ELb0ELi1EEENS1_25SingleTileBwdLPTSchedulerILb1ELi128ELb0EEEEEEEEEvNT_6ParamsE,"aw",@nobits
	.sectionflags	@""
	.align	16
	.zero		1024


//--------------------- .nv.shared._ZN7cutlass13device_kernelIN5flash11enable_sm90INS1_16FlashAttnBwdSm90INS1_25CollectiveMainloopBwdSm90ILi2ELi2ELi2EN4cute5tupleIJNS5_1CILi1EEES8_S8_EEENS6_IJNS7_ILi64EEENS7_ILi128EEENS7_ILi96EEEEEENS_10bfloat16_tEfNS_4arch4Sm90ELb1ELb0ELb0ELb1ELb1ELb1ELb0ELb0ELi2ELi1ELi2ELi1ELb1EEENS1_21CollectiveEpilogueBwdISD_SE_SG_Li256ELb1ELb0ELi1EEENS1_25SingleTileBwdLPTSchedulerILb1ELi128ELb1EEEEEEEEEvNT_6ParamsE --------------------------
	.section	.nv.shared._ZN7cutlass13device_kernelIN5flash11enable_sm90INS1_16FlashAttnBwdSm90INS1_25CollectiveMainloopBwdSm90ILi2ELi2ELi2EN4cute5tupleIJNS5_1CILi1EEES8_S8_EEENS6_IJNS7_ILi64EEENS7_ILi128EEENS7_ILi96EEEEEENS_10bfloat16_tEfNS_4arch4Sm90ELb1ELb0ELb0ELb1ELb1ELb1ELb0ELb0ELi2ELi1ELi2ELi1ELb1EEENS1_21CollectiveEpilogueBwdISD_SE_SG_Li256ELb1ELb0ELi1EEENS1_25SingleTileBwdLPTSchedulerILb1ELi128ELb1EEEEEEEEEvNT_6ParamsE,"aw",@nobits
	.sectionflags	@""
	.align	16
	.zero		1024


//--------------------- .nv.shared._ZN7cutlass13device_kernelIN5flash11enable_sm90INS1_16FlashAttnBwdSm90INS1_25CollectiveMainloopBwdSm90ILi2ELi2ELi2EN4cute5tupleIJNS5_1CILi1EEES8_S8_EEENS6_IJNS7_ILi64EEENS7_ILi128EEENS7_ILi96EEEEEENS_10bfloat16_tEfNS_4arch4Sm90ELb1ELb0ELb0ELb1ELb0ELb1ELb0ELb0ELi2ELi1ELi2ELi1ELb1EEENS1_24CollectiveEpilogueBwdGQAISD_fSG_Li256ELb1ELb0EEENS1_25SingleTileBwdLPTSchedulerILb1ELi128ELb0EEEEEEEEEvNT_6ParamsE --------------------------
	.section	.nv.shared._ZN7cutlass13device_kernelIN5flash11enable_sm90INS1_16FlashAttnBwdSm90INS1_25CollectiveMainloopBwdSm90ILi2ELi2ELi2EN4cute5tupleIJNS5_1CILi1EEES8_S8_EEENS6_IJNS7_ILi64EEENS7_ILi128EEENS7_ILi96EEEEEENS_10bfloat16_tEfNS_4arch4Sm90ELb1ELb0ELb0ELb1ELb0ELb1ELb0ELb0ELi2ELi1ELi2ELi1ELb1EEENS1_24CollectiveEpilogueBwdGQAISD_fSG_Li256ELb1ELb0EEENS1_25SingleTileBwdLPTSchedulerILb1ELi128ELb0EEEEEEEEEvNT_6ParamsE,"aw",@nobits
	.sectionflags	@""
	.align	16
	.zero		1024


//--------------------- .nv.shared._ZN7cutlass13device_kernelIN5flash32FlashAttnBwdPostprocessConvertdQIN4cute5tupleIJNS3_1CILi128EEENS5_ILi96EEEEEENS_10bfloat16_tEfNS_4arch4Sm90ELi256ENS3_8TiledMMAINS3_8MMA_AtomIJNS3_4SM904GMMA27MMA_64x96x16_F32BF16BF16_RSILNSF_5MajorE0ELSH_1ELNSF_7ScaleInE1ELSI_1EEEEEENS3_6LayoutINS4_IJNS5_ILi2EEENS5_ILi1EEESN_EEENS4_IJSN_NS5_ILi0EEESP_EEEEENS4_IJNS3_10UnderscoreESS_SS_EEEEELb0EEEEEvNT_6ParamsE --------------------------
	.section	.nv.shared._ZN7cutlass13device_kernelIN5flash32FlashAttnBwdPostprocessConvertdQIN4cute5tupleIJNS3_1CILi128EEENS5_ILi96EEEEEENS_10bfloat16_tEfNS_4arch4Sm90ELi256ENS3_8TiledMMAINS3_8MMA_AtomIJNS3_4SM904GMMA27MMA_64x96x16_F32BF16BF16_RSILNSF_5MajorE0ELSH_1ELNSF_7ScaleInE1ELSI_1EEEEEENS3_6LayoutINS4_IJNS5_ILi2EEENS5_ILi1EEESN_EEENS4_IJSN_NS5_ILi0EEESP_EEEEENS4_IJNS3_10UnderscoreESS_SS_EEEEELb0EEEEEvNT_6ParamsE,"aw",@nobits
	.sectionflags	@""
	.align	16
	.zero		1024


//--------------------- .nv.shared._ZN7cutlass13device_kernelIN5flash32FlashAttnBwdPostprocessConvertdQIN4cute5tupleIJNS3_1CILi64EEENS5_ILi96EEEEEENS_10bfloat16_tEfNS_4arch4Sm90ELi256ENS3_8TiledMMAINS3_8MMA_AtomIJNS3_4SM904GMMA27MMA_64x16x16_F32BF16BF16_SSILNSF_5MajorE0ELSH_1ELNSF_7ScaleInE1ELSI_1EEEEEENS3_6LayoutINS4_IJNS5_ILi1EEENS5_ILi2EEESM_EEENS4_IJNS5_ILi0EEESM_SP_EEEEENS4_IJNS3_10UnderscoreESS_SS_EEEEELb0EEEEEvNT_6ParamsE --------------------------
	.section	.nv.shared._ZN7cutlass13device_kernelIN5flash32FlashAttnBwdPostprocessConvertdQIN4cute5tupleIJNS3_1CILi64EEENS5_ILi96EEEEEENS_10bfloat16_tEfNS_4arch4Sm90ELi256ENS3_8TiledMMAINS3_8MMA_AtomIJNS3_4SM904GMMA27MMA_64x16x16_F32BF16BF16_SSILNSF_5MajorE0ELSH_1ELNSF_7ScaleInE1ELSI_1EEEEEENS3_6LayoutINS4_IJNS5_ILi1EEENS5_ILi2EEESM_EEENS4_IJNS5_ILi0EEESM_SP_EEEEENS4_IJNS3_10UnderscoreESS_SS_EEEEELb0EEEEEvNT_6ParamsE,"aw",@nobits
	.sectionflags	@""
	.align	16
	.zero		1024


//--------------------- .nv.shared._ZN7cutlass13device_kernelIN5flash11enable_sm90INS1_16FlashAttnBwdSm90INS1_25CollectiveMainloopBwdSm90ILi2ELi2ELi2EN4cute5tupleIJNS5_1CILi1EEES8_S8_EEENS6_IJNS7_ILi64EEENS7_ILi128EEENS7_ILi96EEEEEENS_10bfloat16_tEfNS_4arch4Sm90ELb1ELb0ELb0ELb1ELb1ELb1ELb0ELb0ELi2ELi1ELi2ELi1ELb1EEENS1_24CollectiveEpilogueBwdGQAISD_fSG_Li256ELb1ELb1EEENS1_25SingleTileBwdLPTSchedulerILb1ELi128ELb1EEEEEEEEEvNT_6ParamsE --------------------------
	.section	.nv.shared._ZN7cutlass13device_kernelIN5flash11enable_sm90INS1_16FlashAttnBwdSm90INS1_25CollectiveMainloopBwdSm90ILi2ELi2ELi2EN4cute5tupleIJNS5_1CILi1EEES8_S8_EEENS6_IJNS7_ILi64EEENS7_ILi128EEENS7_ILi96EEEEEENS_10bfloat16_tEfNS_4arch4Sm90ELb1ELb0ELb0ELb1ELb1ELb1ELb0ELb0ELi2ELi1ELi2ELi1ELb1EEENS1_24CollectiveEpilogueBwdGQAISD_fSG_Li256ELb1ELb1EEENS1_25SingleTileBwdLPTSchedulerILb1ELi128ELb1EEEEEEEEEvNT_6ParamsE,"aw",@nobits
	.sectionflags	@""
	.align	16
	.zero		1024


//--------------------- .nv.shared._ZN7cutlass13device_kernelIN5flash22FlashAttnBwdPreprocessIN4cute5tupleIJNS3_1CILi64EEENS5_ILi96EEEEEENS_10bfloat16_tEfNS_4arch4Sm90ELb1ELb1EEEEEvNT_6ParamsE --------------------------
	.section	.nv.shared._ZN7cutlass13device_kernelIN5flash22FlashAttnBwdPreprocessIN4cute5tupleIJNS3_1CILi64EEENS5_ILi96EEEEEENS_10bfloat16_tEfNS_4arch4Sm90ELb1ELb1EEEEEvNT_6ParamsE,"aw",@nobits
	.sectionflags	@""
	.align	16
	.zero		1024


//--------------------- .nv.constant0._ZN7cutlass13device_kernelIN5flash11enable_sm90INS1_16FlashAttnBwdSm90INS1_25CollectiveMainloopBwdSm90ILi2ELi2ELi2EN4cute5tupleIJNS5_1CILi1EEES8_S8_EEENS6_IJNS7_ILi64EEENS7_ILi128EEENS7_ILi96EEEEEENS_10bfloat16_tEfNS_4arch4Sm90ELb0ELb0ELb0ELb0ELb0ELb1ELb0ELb0ELi2ELi1ELi2ELi1ELb1EEENS1_21CollectiveEpilogueBwdISD_SE_SG_Li256ELb0ELb0ELi1EEENS1_19SingleTileSchedulerILb0ELb0ELb0ELi128EEEEEEEEEvNT_6ParamsE --------------------------
	.section	.nv.constant0._ZN7cutlass13device_kernelIN5flash11enable_sm90INS1_16FlashAttnBwdSm90INS1_25CollectiveMainloopBwdSm90ILi2ELi2ELi2EN4cute5tupleIJNS5_1CILi1EEES8_S8_EEENS6_IJNS7_ILi64EEENS7_ILi128EEENS7_ILi96EEEEEENS_10bfloat16_tEfNS_4arch4Sm90ELb0ELb0ELb0ELb0ELb0ELb1ELb0ELb0ELi2ELi1ELi2ELi1ELb1EEENS1_21CollectiveEpilogueBwdISD_SE_SG_Li256ELb0ELb0ELi1EEENS1_19SingleTileSchedulerILb0ELb0ELb0ELi128EEEEEEEEEvNT_6ParamsE,"a",@progbits
	.sectionflags	@""
	.align	4
.nv.constant0._ZN7cutlass13device_kernelIN5flash11enable_sm90INS1_16FlashAttnBwdSm90INS1_25CollectiveMainloopBwdSm90ILi2ELi2ELi2EN4cute5tupleIJNS5_1CILi1EEES8_S8_EEENS6_IJNS7_ILi64EEENS7_ILi128EEENS7_ILi96EEEEEENS_10bfloat16_tEfNS_4arch4Sm90ELb0ELb0ELb0ELb0ELb0ELb1ELb0ELb0ELi2ELi1ELi2ELi1ELb1EEENS1_21CollectiveEpilogueBwdISD_SE_SG_Li256ELb0ELb0ELi1EEENS1_19SingleTileSchedulerILb0ELb0ELb0ELi128EEEEEEEEEvNT_6ParamsE:
	.zero		3200


//--------------------- .nv.constant0._ZN7cutlass13device_kernelIN5flash11enable_sm90INS1_16FlashAttnBwdSm90INS1_25CollectiveMainloopBwdSm90ILi2ELi2ELi2EN4cute5tupleIJNS5_1CILi1EEES8_S8_EEENS6_IJNS7_ILi64EEENS7_ILi128EEENS7_ILi96EEEEEENS_10bfloat16_tEfNS_4arch4Sm90ELb0ELb0ELb0ELb0ELb1ELb1ELb0ELb0ELi2ELi1ELi2ELi1ELb1EEENS1_21CollectiveEpilogueBwdISD_SE_SG_Li256ELb0ELb0ELi1EEENS1_19SingleTileSchedulerILb0ELb0ELb0ELi128EEEEEEEEEvNT_6ParamsE --------------------------
	.section	.nv.constant0._ZN7cutlass13device_kernelIN5flash11enable_sm90INS1_16FlashAttnBwdSm90INS1_25CollectiveMainloopBwdSm90ILi2ELi2ELi2EN4cute5tupleIJNS5_1CILi1EEES8_S8_EEENS6_IJNS7_ILi64EEENS7_ILi128EEENS7_ILi96EEEEEENS_10bfloat16_tEfNS_4arch4Sm90ELb0ELb0ELb0ELb0ELb1ELb1ELb0ELb0ELi2ELi1ELi2ELi1ELb1EEENS1_21CollectiveEpilogueBwdISD_SE_SG_Li256ELb0ELb0ELi1EEENS1_19SingleTileSchedulerILb0ELb0ELb0ELi128EEEEEEEEEvNT_6ParamsE,"a",@progbits
	.sectionflags	@""
	.align	4
.nv.constant0._ZN7cutlass13device_kernelIN5flash11enable_sm90INS1_16FlashAttnBwdSm90INS1_25CollectiveMainloopBwdSm90ILi2ELi2ELi2EN4cute5tupleIJNS5_1CILi1EEES8_S8_EEENS6_IJNS7_ILi64EEENS7_ILi128EEENS7_ILi96EEEEEENS_10bfloat16_tEfNS_4arch4Sm90ELb0ELb0ELb0ELb0ELb1ELb1ELb0ELb0ELi2ELi1ELi2ELi1ELb1EEENS1_21CollectiveEpilogueBwdISD_SE_SG_Li256ELb0ELb0ELi1EEENS1_19SingleTileSchedulerILb0ELb0ELb0ELi128EEEEEEEEEvNT_6ParamsE:
	.zero		3200


//--------------------- .nv.constant0._ZN7cutlass13device_kernelIN5flash11enable_sm90INS1_16FlashAttnBwdSm90INS1_25CollectiveMainloopBwdSm90ILi2ELi2ELi2EN4cute5tupleIJNS5_1CILi1EEES8_S8_EEENS6_IJNS7_ILi64EEENS7_ILi128EEENS7_ILi96EEEEEENS_10bfloat16_tEfNS_4arch4Sm90ELb0ELb0ELb0ELb0ELb0ELb1ELb0ELb0ELi2ELi1ELi2ELi1ELb1EEENS1_24CollectiveEpilogueBwdGQAISD_fSG_Li256ELb0ELb0EEENS1_19SingleTileSchedulerILb0ELb0ELb0ELi128EEEEEEEEEvNT_6ParamsE --------------------------
	.section	.nv.constant0._ZN7cutlass13device_kernelIN5flash11enable_sm90INS1_16FlashAttnBwdSm90INS1_25CollectiveMainloopBwdSm90ILi2ELi2ELi2EN4cute5tupleIJNS5_1CILi1EEES8_S8_EEENS6_IJNS7_ILi64EEENS7_ILi128EEENS7_ILi96EEEEEENS_10bfloat16_tEfNS_4arch4Sm90ELb0ELb0ELb0ELb0ELb0ELb1ELb0ELb0ELi2ELi1ELi2ELi1ELb1EEENS1_24CollectiveEpilogueBwdGQAISD_fSG_Li256ELb0ELb0EEENS1_19SingleTileSchedulerILb0ELb0ELb0ELi128EEEEEEEEEvNT_6ParamsE,"a",@progbits
	.sectionflags	@""
	.align	4
.nv.constant0._ZN7cutlass13device_kernelIN5flash11enable_sm90INS1_16FlashAttnBwdSm90INS1_25CollectiveMainloopBwdSm90ILi2ELi2ELi2EN4cute5tupleIJNS5_1CILi1EEES8_S8_EEENS6_IJNS7_ILi64EEENS7_ILi128EEENS7_ILi96EEEEEENS_10bfloat16_tEfNS_4arch4Sm90ELb0ELb0ELb0ELb0ELb0ELb1ELb0ELb0ELi2ELi1ELi2ELi1ELb1EEENS1_24CollectiveEpilogueBwdGQAISD_fSG_Li256ELb0ELb0EEENS1_19SingleTileSchedulerILb0ELb0ELb0ELi128EEEEEEEEEvNT_6ParamsE:
	.zero		2560


//--------------------- .nv.constant0._ZN7cutlass13device_kernelIN5flash11enable_sm90INS1_16FlashAttnBwdSm90INS1_25CollectiveMainloopBwdSm90ILi2ELi2ELi2EN4cute5tupleIJNS5_1CILi1EEES8_S8_EEENS6_IJNS7_ILi64EEENS7_ILi128EEENS7_ILi96EEEEEENS_10bfloat16_tEfNS_4arch4Sm90ELb0ELb0ELb0ELb0ELb1ELb1ELb0ELb0ELi2ELi1ELi2ELi1ELb1EEENS1_24CollectiveEpilogueBwdGQAISD_fSG_Li256ELb0ELb1EEENS1_19SingleTileSchedulerILb0ELb0ELb0ELi128EEEEEEEEEvNT_6ParamsE --------------------------
	.section	.nv.constant0._ZN7cutlass13device_kernelIN5flash11enable_sm90INS1_16FlashAttnBwdSm90INS1_25CollectiveMainloopBwdSm90ILi2ELi2ELi2EN4cute5tupleIJNS5_1CILi1EEES8_S8_EEENS6_IJNS7_ILi64EEENS7_ILi128EEENS7_ILi96EEEEEENS_10bfloat16_tEfNS_4arch4Sm90ELb0ELb0ELb0ELb0ELb1ELb1ELb0ELb0ELi2ELi1ELi2ELi1ELb1EEENS1_24CollectiveEpilogueBwdGQAISD_fSG_Li256ELb0ELb1EEENS1_19SingleTileSchedulerILb0ELb0ELb0ELi128EEEEEEEEEvNT_6ParamsE,"a",@progbits
	.sectionflags	@""
	.align	4
.nv.constant0._ZN7cutlass13device_kernelIN5flash11enable_sm90INS1_16FlashAttnBwdSm90INS1_25CollectiveMainloopBwdSm90ILi2ELi2ELi2EN4cute5tupleIJNS5_1CILi1EEES8_S8_EEENS6_IJNS7_ILi64EEENS7_ILi128EEENS7_ILi96EEEEEENS_10bfloat16_tEfNS_4arch4Sm90ELb0ELb0ELb0ELb0ELb1ELb1ELb0ELb0ELi2ELi1ELi2ELi1ELb1EEENS1_24CollectiveEpilogueBwdGQAISD_fSG_Li256ELb0ELb1EEENS1_19SingleTileSchedulerILb0ELb0ELb0ELi128EEEEEEEEEvNT_6ParamsE:
	.zero		2560


//--------------------- .nv.constant0._ZN7cutlass13device_kernelIN5flash11enable_sm90INS1_16FlashAttnBwdSm90INS1_25CollectiveMainloopBwdSm90ILi2ELi2ELi2EN4cute5tupleIJNS5_1CILi1EEES8_S8_EEENS6_IJNS7_ILi64EEENS7_ILi128EEENS7_ILi96EEEEEENS_10bfloat16_tEfNS_4arch4Sm90ELb0ELb0ELb0ELb1ELb0ELb1ELb0ELb0ELi2ELi1ELi2ELi1ELb1EEENS1_21CollectiveEpilogueBwdISD_SE_SG_Li256ELb1ELb0ELi1EEENS1_19SingleTileSchedulerILb1ELb0ELb0ELi128EEEEEEEEEvNT_6ParamsE --------------------------
	.section	.nv.constant0._ZN7cutlass13device_kernelIN5flash11enable_sm90INS1_16FlashAttnBwdSm90INS1_25CollectiveMainloopBwdSm90ILi2ELi2ELi2EN4cute5tupleIJNS5_1CILi1EEES8_S8_EEENS6_IJNS7_ILi64EEENS7_ILi128EEENS7_ILi96EEEEEENS_10bfloat16_tEfNS_4arch4Sm90ELb0ELb0ELb0ELb1ELb0ELb1ELb0ELb0ELi2ELi1ELi2ELi1ELb1EEENS1_21CollectiveEpilogueBwdISD_SE_SG_Li256ELb1ELb0ELi1EEENS1_19SingleTileSchedulerILb1ELb0ELb0ELi128EEEEEEEEEvNT_6ParamsE,"a",@progbits
	.sectionflags	@""
	.align	4
.nv.constant0._ZN7cutlass13device_kernelIN5flash11enable_sm90INS1_16FlashAttnBwdSm90INS1_25CollectiveMainloopBwdSm90ILi2ELi2ELi2EN4cute5tupleIJNS5_1CILi1EEES8_S8_EEENS6_IJNS7_ILi64EEENS7_ILi128EEENS7_ILi96EEEEEENS_10bfloat16_tEfNS_4arch4Sm90ELb0ELb0ELb0ELb1ELb0ELb1ELb0ELb0ELi2ELi1ELi2ELi1ELb1EEENS1_21CollectiveEpilogueBwdISD_SE_SG_Li256ELb1ELb0ELi1EEENS1_19SingleTileSchedulerILb1ELb0ELb0ELi128EEEEEEEEEvNT_6ParamsE:
	.zero		2560


//--------------------- .nv.constant0._ZN7cutlass13device_kernelIN5flash11enable_sm90INS1_16FlashAttnBwdSm90INS1_25CollectiveMainloopBwdSm90ILi2ELi2ELi2EN4cute5tupleIJNS5_1CILi1EEES8_S8_EEENS6_IJNS7_ILi64EEENS7_ILi128EEENS7_ILi96EEEEEENS_10bfloat16_tEfNS_4arch4Sm90ELb0ELb0ELb0ELb1ELb1ELb1ELb0ELb0ELi2ELi1ELi2ELi1ELb1EEENS1_21CollectiveEpilogueBwdISD_SE_SG_Li256ELb1ELb0ELi1EEENS1_19SingleTileSchedulerILb1ELb0ELb0ELi128EEEEEEEEEvNT_6ParamsE --------------------------
	.section	.nv.constant0._ZN7cutlass13device_kernelIN5flash11enable_sm90INS1_16FlashAttnBwdSm90INS1_25CollectiveMainloopBwdSm90ILi2ELi2ELi2EN4cute5tupleIJNS5_1CILi1EEES8_S8_EEENS6_IJNS7_ILi64EEENS7_ILi128EEENS7_ILi96EEEEEENS_10bfloat16_tEfNS_4arch4Sm90ELb0ELb0ELb0ELb1ELb1ELb1ELb0ELb0ELi2ELi1ELi2ELi1ELb1EEENS1_21CollectiveEpilogueBwdISD_SE_SG_Li256ELb1ELb0ELi1EEENS1_19SingleTileSchedulerILb1ELb0ELb0ELi128EEEEEEEEEvNT_6ParamsE,"a",@progbits
	.sectionflags	@""
	.align	4
.nv.constant0._ZN7cutlass13device_kernelIN5flash11enable_sm90INS1_16FlashAttnBwdSm90INS1_25CollectiveMainloopBwdSm90ILi2ELi2ELi2EN4cute5tupleIJNS5_1CILi1EEES8_S8_EEENS6_IJNS7_ILi64EEENS7_ILi128EEENS7_ILi96EEEEEENS_10bfloat16_tEfNS_4arch4Sm90ELb0ELb0ELb0ELb1ELb1ELb1ELb0ELb0ELi2ELi1ELi2ELi1ELb1EEENS1_21CollectiveEpilogueBwdISD_SE_SG_Li256ELb1ELb0ELi1EEENS1_19SingleTileSchedulerILb1ELb0ELb0ELi128EEEEEEEEEvNT_6ParamsE:
	.zero		2560


//--------------------- .nv.constant0._ZN7cutlass13device_kernelIN5flash11enable_sm90INS1_16FlashAttnBwdSm90INS1_25CollectiveMainloopBwdSm90ILi2ELi2ELi2EN4cute5tupleIJNS5_1CILi1EEES8_S8_EEENS6_IJNS7_ILi64EEENS7_ILi128EEENS7_ILi96EEEEEENS_10bfloat16_tEfNS_4arch4Sm90ELb0ELb0ELb0ELb1ELb0ELb1ELb0ELb0ELi2ELi1ELi2ELi1ELb1EEENS1_24CollectiveEpilogueBwdGQAISD_fSG_Li256ELb1ELb0EEENS1_19SingleTileSchedulerILb1ELb0ELb0ELi128EEEEEEEEEvNT_6ParamsE --------------------------
	.section	.nv.constant0._ZN7cutlass13device_kernelIN5flash11enable_sm90INS1_16FlashAttnBwdSm90INS1_25CollectiveMainloopBwdSm90ILi2ELi2ELi2EN4cute5tupleIJNS5_1CILi1EEES8_S8_EEENS6_IJNS7_ILi64EEENS7_ILi128EEENS7_ILi96EEEEEENS_10bfloat16_tEfNS_4arch4Sm90ELb0ELb0ELb0ELb1ELb0ELb1ELb0ELb0ELi2ELi1ELi2ELi1ELb1EEENS1_24CollectiveEpilogueBwdGQAISD_fSG_Li256ELb1ELb0EEENS1_19SingleTileSchedulerILb1ELb0ELb0ELi128EEEEEEEEEvNT_6ParamsE,"a",@progbits
	.sectionflags	@""
	.align	4
.nv.constant0._ZN7cutlass13device_kernelIN5flash11enable_sm90INS1_16FlashAttnBwdSm90INS1_25CollectiveMainloopBwdSm90ILi2ELi2ELi2EN4cute5tupleIJNS5_1CILi1EEES8_S8_EEENS6_IJNS7_ILi64EEENS7_ILi128EEENS7_ILi96EEEEEENS_10bfloat16_tEfNS_4arch4Sm90ELb0ELb0ELb0ELb1ELb0ELb1ELb0ELb0ELi2ELi1ELi2ELi1ELb1EEENS1_24CollectiveEpilogueBwdGQAISD_fSG_Li256ELb1ELb0EEENS1_19SingleTileSchedulerILb1ELb0ELb0ELi128EEEEEEEEEvNT_6ParamsE:
	.zero		2560


//--------------------- .nv.constant0._ZN7cutlass13device_kernelIN5flash11enable_sm90INS1_16FlashAttnBwdSm90INS1_25CollectiveMainloopBwdSm90ILi2ELi2ELi2EN4cute5tupleIJNS5_1CILi1EEES8_S8_EEENS6_IJNS7_ILi64EEENS7_ILi128EEENS7_ILi96EEEEEENS_10bfloat16_tEfNS_4arch4Sm90ELb0ELb0ELb0ELb1ELb1ELb1ELb0ELb0ELi2ELi1ELi2ELi1ELb1EEENS1_24CollectiveEpilogueBwdGQAISD_fSG_Li256ELb1ELb1EEENS1_19SingleTileSchedulerILb1ELb0ELb0ELi128EEEEEEEEEvNT_6ParamsE --------------------------
	.section	.nv.constant0._ZN7cutlass13device_kernelIN5flash11enable_sm90INS1_16FlashAttnBwdSm90INS1_25CollectiveMainloopBwdSm90ILi2ELi2ELi2EN4cute5tupleIJNS5_1CILi1EEES8_S8_EEENS6_IJNS7_ILi64EEENS7_ILi128EEENS7_ILi96EEEEEENS_10bfloat16_tEfNS_4arch4Sm90ELb0ELb0ELb0ELb1ELb1ELb1ELb0ELb0ELi2ELi1ELi2ELi1ELb1EEENS1_24CollectiveEpilogueBwdGQAISD_fSG_Li256ELb1ELb1EEENS1_19SingleTileSchedulerILb1ELb0ELb0ELi128EEEEEEEEEvNT_6ParamsE,"a",@progbits
	.sectionflags	@""
	.align	4
.nv.constant0._ZN7cutlass13device_kernelIN5flash11enable_sm90INS1_16FlashAttnBwdSm90INS1_25CollectiveMainloopBwdSm90ILi2ELi2ELi2EN4cute5tupleIJNS5_1CILi1EEES8_S8_EEENS6_IJNS7_ILi64EEENS7_ILi128EEENS7_ILi96EEEEEENS_10bfloat16_tEfNS_4arch4Sm90ELb0ELb0ELb0ELb1ELb1ELb1ELb0ELb0ELi2ELi1ELi2ELi1ELb1EEENS1_24CollectiveEpilogueBwdGQAISD_fSG_Li256ELb1ELb1EEENS1_19SingleTileSchedulerILb1ELb0ELb0ELi128EEEEEEEEEvNT_6ParamsE:
	.zero		2560


//--------------------- .nv.constant0._ZN7cutlass13device_kernelIN5flash11enable_sm90INS1_16FlashAttnBwdSm90INS1_25CollectiveMainloopBwdSm90ILi2ELi2ELi2EN4cute5tupleIJNS5_1CILi1EEES8_S8_EEENS6_IJNS7_ILi64EEENS7_ILi128EEENS7_ILi96EEEEEENS_10bfloat16_tEfNS_4arch4Sm90ELb0ELb1ELb0ELb0ELb0ELb1ELb0ELb0ELi2ELi1ELi2ELi1ELb1EEENS1_21CollectiveEpilogueBwdISD_SE_SG_Li256ELb0ELb0ELi1EEENS1_19SingleTileSchedulerILb0ELb0ELb0ELi128EEEEEEEEEvNT_6ParamsE --------------------------
	.section	.nv.constant0._ZN7cutlass13device_kernelIN5flash11enable_sm90INS1_16FlashAttnBwdSm90INS1_25CollectiveMainloopBwdSm90ILi2ELi2ELi2EN4cute5tupleIJNS5_1CILi1EEES8_S8_EEENS6_IJNS7_ILi64EEENS7_ILi128EEENS7_ILi96EEEEEENS_10bfloat16_tEfNS_4arch4Sm90ELb0ELb1ELb0ELb0ELb0ELb1ELb0ELb0ELi2ELi1ELi2ELi1ELb1EEENS1_21CollectiveEpilogueBwdISD_SE_SG_Li256ELb0ELb0ELi1EEENS1_19SingleTileSchedulerILb0ELb0ELb0ELi128EEEEEEEEEvNT_6ParamsE,"a",@progbits
	.sectionflags	@""
	.align	4
.nv.constant0._ZN7cutlass13device_kernelIN5flash11enable_sm90INS1_16FlashAttnBwdSm90INS1_25CollectiveMainloopBwdSm90ILi2ELi2ELi2EN4cute5tupleIJNS5_1CILi1EEES8_S8_EEENS6_IJNS7_ILi64EEENS7_ILi128EEENS7_ILi96EEEEEENS_10bfloat16_tEfNS_4arch4Sm90ELb0ELb1ELb0ELb0ELb0ELb1ELb0ELb0ELi2ELi1ELi2ELi1ELb1EEENS1_21CollectiveEpilogueBwdISD_SE_SG_Li256ELb0ELb0ELi1EEENS1_19SingleTileSchedulerILb0ELb0ELb0ELi128EEEEEEEEEvNT_6ParamsE:
	.zero		3200


//--------------------- .nv.constant0._ZN7cutlass13device_kernelIN5flash11enable_sm90INS1_16FlashAttnBwdSm90INS1_25CollectiveMainloopBwdSm90ILi2ELi2ELi2EN4cute5tupleIJNS5_1CILi1EEES8_S8_EEENS6_IJNS7_ILi64EEENS7_ILi128EEENS7_ILi96EEEEEENS_10bfloat16_tEfNS_4arch4Sm90ELb0ELb1ELb0ELb0ELb1ELb1ELb0ELb0ELi2ELi1ELi2ELi1ELb1EEENS1_21CollectiveEpilogueBwdISD_SE_SG_Li256ELb0ELb0ELi1EEENS1_19SingleTileSchedulerILb0ELb0ELb0ELi128EEEEEEEEEvNT_6ParamsE --------------------------
	.section	.nv.constant0._ZN7cutlass13device_kernelIN5flash11enable_sm90INS1_16FlashAttnBwdSm90INS1_25CollectiveMainloopBwdSm90ILi2ELi2ELi2EN4cute5tupleIJNS5_1CILi1EEES8_S8_EEENS6_IJNS7_ILi64EEENS7_ILi128EEENS7_ILi96EEEEEENS_10bfloat16_tEfNS_4arch4Sm90ELb0ELb1ELb0ELb0ELb1ELb1ELb0ELb0ELi2ELi1ELi2ELi1ELb1EEENS1_21CollectiveEpilogueBwdISD_SE_SG_Li256ELb0ELb0ELi1EEENS1_19SingleTileSchedulerILb0ELb0ELb0ELi128EEEEEEEEEvNT_6ParamsE,"a",@progbits
	.sectionflags	@""
	.align	4
.nv.constant0._ZN7cutlass13device_kernelIN5flash11enable_sm90INS1_16FlashAttnBwdSm90INS1_25CollectiveMainloopBwdSm90ILi2ELi2ELi2EN4cute5tupleIJNS5_1CILi1EEES8_S8_EEENS6_IJNS7_ILi64EEENS7_ILi128EEENS7_ILi96EEEEEENS_10bfloat16_tEfNS_4arch4Sm90ELb0ELb1ELb0ELb0ELb1ELb1ELb0ELb0ELi2ELi1ELi2ELi1ELb1EEENS1_21CollectiveEpilogueBwdISD_SE_SG_Li256ELb0ELb0ELi1EEENS1_19SingleTileSchedulerILb0ELb0ELb0ELi128EEEEEEEEEvNT_6ParamsE:
	.zero		3200


//--------------------- .nv.constant0._ZN7cutlass13device_kernelIN5flash11enable_sm90INS1_16FlashAttnBwdSm90INS1_25CollectiveMainloopBwdSm90ILi2ELi2ELi2EN4cute5tupleIJNS5_1CILi1EEES8_S8_EEENS6_IJNS7_ILi64EEENS7_ILi128EEENS7_ILi96EEEEEENS_10bfloat16_tEfNS_4arch4Sm90ELb0ELb1ELb0ELb0ELb0ELb1ELb0ELb0ELi2ELi1ELi2ELi1ELb1EEENS1_24CollectiveEpilogueBwdGQAISD_fSG_Li256ELb0ELb0EEENS1_19SingleTileSchedulerILb0ELb0ELb0ELi128EEEEEEEEEvNT_6ParamsE --------------------------
	.section	.nv.constant0._ZN7cutlass13device_kernelIN5flash11enable_sm90INS1_16FlashAttnBwdSm90INS1_25CollectiveMainloopBwdSm90ILi2ELi2ELi2EN4cute5tupleIJNS5_1CILi1EEES8_S8_EEENS6_IJNS7_ILi64EEENS7_ILi128EEENS7_ILi96EEEEEENS_10bfloat16_tEfNS_4arch4Sm90ELb0ELb1ELb0ELb0ELb0ELb1ELb0ELb0ELi2ELi1ELi2ELi1ELb1EEENS1_24CollectiveEpilogueBwdGQAISD_fSG_Li256ELb0ELb0EEENS1_19SingleTileSchedulerILb0ELb0ELb0ELi128EEEEEEEEEvNT_6ParamsE,"a",@progbits
	.sectionflags	@""
	.align	4
.nv.constant0._ZN7cutlass13device_kernelIN5flash11enable_sm90INS1_16FlashAttnBwdSm90INS1_25CollectiveMainloopBwdSm90ILi2ELi2ELi2EN4cute5tupleIJNS5_1CILi1EEES8_S8_EEENS6_IJNS7_ILi64EEENS7_ILi128EEENS7_ILi96EEEEEENS_10bfloat16_tEfNS_4arch4Sm90ELb0ELb1ELb0ELb0ELb0ELb1ELb0ELb0ELi2ELi1ELi2ELi1ELb1EEENS1_24CollectiveEpilogueBwdGQAISD_fSG_Li256ELb0ELb0EEENS1_19SingleTileSchedulerILb0ELb0ELb0ELi128EEEEEEEEEvNT_6ParamsE:
	.zero		2560


//--------------------- .nv.constant0._ZN7cutlass13device_kernelIN5flash11enable_sm90INS1_16FlashAttnBwdSm90INS1_25CollectiveMainloopBwdSm90ILi2ELi2ELi2EN4cute5tupleIJNS5_1CILi1EEES8_S8_EEENS6_IJNS7_ILi64EEENS7_ILi128EEENS7_ILi96EEEEEENS_10bfloat16_tEfNS_4arch4Sm90ELb0ELb1ELb0ELb0ELb1ELb1ELb0ELb0ELi2ELi1ELi2ELi1ELb1EEENS1_24CollectiveEpilogueBwdGQAISD_fSG_Li256ELb0ELb1EEENS1_19SingleTileSchedulerILb0ELb0ELb0ELi128EEEEEEEEEvNT_6ParamsE --------------------------
	.section	.nv.constant0._ZN7cutlass13device_kernelIN5flash11enable_sm90INS1_16FlashAttnBwdSm90INS1_25CollectiveMainloopBwdSm90ILi2ELi2ELi2EN4cute5tupleIJNS5_1CILi1EEES8_S8_EEENS6_IJNS7_ILi64EEENS7_ILi128EEENS7_ILi96EEEEEENS_10bfloat16_tEfNS_4arch4Sm90ELb0ELb1ELb0ELb0ELb1ELb1ELb0ELb0ELi2ELi1ELi2ELi1ELb1EEENS1_24CollectiveEpilogueBwdGQAISD_fSG_Li256ELb0ELb1EEENS1_19SingleTileSchedulerILb0ELb0ELb0ELi128EEEEEEEEEvNT_6ParamsE,"a",@progbits
	.sectionflags	@""
	.align	4
.nv.constant0._ZN7cutlass13device_kernelIN5flash11enable_sm90INS1_16FlashAttnBwdSm90INS1_25CollectiveMainloopBwdSm90ILi2ELi2ELi2EN4cute5tupleIJNS5_1CILi1EEES8_S8_EEENS6_IJNS7_ILi64EEENS7_ILi128EEENS7_ILi96EEEEEENS_10bfloat16_tEfNS_4arch4Sm90ELb0ELb1ELb0ELb0ELb1ELb1ELb0ELb0ELi2ELi1ELi2ELi1ELb1EEENS1_24CollectiveEpilogueBwdGQAISD_fSG_Li256ELb0ELb1EEENS1_19SingleTileSchedulerILb0ELb0ELb0ELi128EEEEEEEEEvNT_6ParamsE:
	.zero		2560


//--------------------- .nv.constant0._ZN7cutlass13device_kernelIN5flash11enable_sm90INS1_16FlashAttnBwdSm90INS1_25CollectiveMainloopBwdSm90ILi2ELi2ELi2EN4cute5tupleIJNS5_1CILi1EEES8_S8_EEENS6_IJNS7_ILi64EEENS7_ILi128EEENS7_ILi96EEEEEENS_10bfloat16_tEfNS_4arch4Sm90ELb0ELb1ELb0ELb1ELb0ELb1ELb0ELb0ELi2ELi1ELi2ELi1ELb1EEENS1_21CollectiveEpilogueBwdISD_SE_SG_Li256ELb1ELb0ELi1EEENS1_19SingleTileSchedulerILb1ELb0ELb0ELi128EEEEEEEEEvNT_6ParamsE --------------------------
	.section	.nv.constant0._ZN7cutlass13device_kernelIN5flash11enable_sm90INS1_16FlashAttnBwdSm90INS1_25CollectiveMainloopBwdSm90ILi2ELi2ELi2EN4cute5tupleIJNS5_1CILi1EEES8_S8_EEENS6_IJNS7_ILi64EEENS7_ILi128EEENS7_ILi96EEEEEENS_10bfloat16_tEfNS_4arch4Sm90ELb0ELb1ELb0ELb1ELb0ELb1ELb0ELb0ELi2ELi1ELi2ELi1ELb1EEENS1_21CollectiveEpilogueBwdISD_SE_SG_Li256ELb1ELb0ELi1EEENS1_19SingleTileSchedulerILb1ELb0ELb0ELi128EEEEEEEEEvNT_6ParamsE,"a",@progbits
	.sectionflags	@""
	.align	4
.nv.constant0._ZN7cutlass13device_kernelIN5flash11enable_sm90INS1_16FlashAttnBwdSm90INS1_25CollectiveMainloopBwdSm90ILi2ELi2ELi2EN4cute5tupleIJNS5_1CILi1EEES8_S8_EEENS6_IJNS7_ILi64EEENS7_ILi128EEENS7_ILi96EEEEEENS_10bfloat16_tEfNS_4arch4Sm90ELb0ELb1ELb0ELb1ELb0ELb1ELb0ELb0ELi2ELi1ELi2ELi1ELb1EEENS1_21CollectiveEpilogueBwdISD_SE_SG_Li256ELb1ELb0ELi1EEENS1_19SingleTileSchedulerILb1ELb0ELb0ELi128EEEEEEEEEvNT_6ParamsE:
	.zero		2560


//--------------------- .nv.constant0._ZN7cutlass13device_kernelIN5flash11enable_sm90INS1_16FlashAttnBwdSm90INS1_25CollectiveMainloopBwdSm90ILi2ELi2ELi2EN4cute5tupleIJNS5_1CILi1EEES8_S8_EEENS6_IJNS7_ILi64EEENS7_ILi128EEENS7_ILi96EEEEEENS_10bfloat16_tEfNS_4arch4Sm90ELb0ELb1ELb0ELb1ELb1ELb1ELb0ELb0ELi2ELi1ELi2ELi1ELb1EEENS1_21CollectiveEpilogueBwdISD_SE_SG_Li256ELb1ELb0ELi1EEENS1_19SingleTileSchedulerILb1ELb0ELb0ELi128EEEEEEEEEvNT_6ParamsE --------------------------
	.section	.nv.constant0._ZN7cutlass13device_kernelIN5flash11enable_sm90INS1_16FlashAttnBwdSm90INS1_25CollectiveMainloopBwdSm90ILi2ELi2ELi2EN4cute5tupleIJNS5_1CILi1EEES8_S8_EEENS6_IJNS7_ILi64EEENS7_ILi128EEENS7_ILi96EEEEEENS_10bfloat16_tEfNS_4arch4Sm90ELb0ELb1ELb0ELb1ELb1ELb1ELb0ELb0ELi2ELi1ELi2ELi1ELb1EEENS1_21CollectiveEpilogueBwdISD_SE_SG_Li256ELb1ELb0ELi1EEENS1_19SingleTileSchedulerILb1ELb0ELb0ELi128EEEEEEEEEvNT_6ParamsE,"a",@progbits
	.sectionflags	@""
	.align	4
.nv.constant0._ZN7cutlass13device_kernelIN5flash11enable_sm90INS1_16FlashAttnBwdSm90INS1_25CollectiveMainloopBwdSm90ILi2ELi2ELi2EN4cute5tupleIJNS5_1CILi1EEES8_S8_EEENS6_IJNS7_ILi64EEENS7_ILi128EEENS7_ILi96EEEEEENS_10bfloat16_tEfNS_4arch4Sm90ELb0ELb1ELb0ELb1ELb1ELb1ELb0ELb0ELi2ELi1ELi2ELi1ELb1EEENS1_21CollectiveEpilogueBwdISD_SE_SG_Li256ELb1ELb0ELi1EEENS1_19SingleTileSchedulerILb1ELb0ELb0ELi128EEEEEEEEEvNT_6ParamsE:
	.zero		2560


//--------------------- .nv.constant0._ZN7cutlass13device_kernelIN5flash11enable_sm90INS1_16FlashAttnBwdSm90INS1_25CollectiveMainloopBwdSm90ILi2ELi2ELi2EN4cute5tupleIJNS5_1CILi1EEES8_S8_EEENS6_IJNS7_ILi64EEENS7_ILi128EEENS7_ILi96EEEEEENS_10bfloat16_tEfNS_4arch4Sm90ELb0ELb1ELb0ELb1ELb0ELb1ELb0ELb0ELi2ELi1ELi2ELi1ELb1EEENS1_24CollectiveEpilogueBwdGQAISD_fSG_Li256ELb1ELb0EEENS1_19SingleTileSchedulerILb1ELb0ELb0ELi128EEEEEEEEEvNT_6ParamsE --------------------------
	.section	.nv.constant0._ZN7cutlass13device_kernelIN5flash11enable_sm90INS1_16FlashAttnBwdSm90INS1_25CollectiveMainloopBwdSm90ILi2ELi2ELi2EN4cute5tupleIJNS5_1CILi1EEES8_S8_EEENS6_IJNS7_ILi64EEENS7_ILi128EEENS7_ILi96EEEEEENS_10bfloat16_tEfNS_4arch4Sm90ELb0ELb1ELb0ELb1ELb0ELb1ELb0ELb0ELi2ELi1ELi2ELi1ELb1EEENS1_24CollectiveEpilogueBwdGQAISD_fSG_Li256ELb1ELb0EEENS1_19SingleTileSchedulerILb1ELb0ELb0ELi128EEEEEEEEEvNT_6ParamsE,"a",@progbits
	.sectionflags	@""
	.align	4
.nv.constant0._ZN7cutlass13device_kernelIN5flash11enable_sm90INS1_16FlashAttnBwdSm90INS1_25CollectiveMainloopBwdSm90ILi2ELi2ELi2EN4cute5tupleIJNS5_1CILi1EEES8_S8_EEENS6_IJNS7_ILi64EEENS7_ILi128EEENS7_ILi96EEEEEENS_10bfloat16_tEfNS_4arch4Sm90ELb0ELb1ELb0ELb1ELb0ELb1ELb0ELb0ELi2ELi1ELi2ELi1ELb1EEENS1_24CollectiveEpilogueBwdGQAISD_fSG_Li256ELb1ELb0EEENS1_19SingleTileSchedulerILb1ELb0ELb0ELi128EEEEEEEEEvNT_6ParamsE:
	.zero		2560


//--------------------- .nv.constant0._ZN7cutlass13device_kernelIN5flash11enable_sm90INS1_16FlashAttnBwdSm90INS1_25CollectiveMainloopBwdSm90ILi2ELi2ELi2EN4cute5tupleIJNS5_1CILi1EEES8_S8_EEENS6_IJNS7_ILi64EEENS7_ILi128EEENS7_ILi96EEEEEENS_10bfloat16_tEfNS_4arch4Sm90ELb0ELb1ELb0ELb1ELb1ELb1ELb0ELb0ELi2ELi1ELi2ELi1ELb1EEENS1_24CollectiveEpilogueBwdGQAISD_fSG_Li256ELb1ELb1EEENS1_19SingleTileSchedulerILb1ELb0ELb0ELi128EEEEEEEEEvNT_6ParamsE --------------------------
	.section	.nv.constant0._ZN7cutlass13device_kernelIN5flash11enable_sm90INS1_16FlashAttnBwdSm90INS1_25CollectiveMainloopBwdSm90ILi2ELi2ELi2EN4cute5tupleIJNS5_1CILi1EEES8_S8_EEENS6_IJNS7_ILi64EEENS7_ILi128EEENS7_ILi96EEEEEENS_10bfloat16_tEfNS_4arch4Sm90ELb0ELb1ELb0ELb1ELb1ELb1ELb0ELb0ELi2ELi1ELi2ELi1ELb1EEENS1_24CollectiveEpilogueBwdGQAISD_fSG_Li256ELb1ELb1EEENS1_19SingleTileSchedulerILb1ELb0ELb0ELi128EEEEEEEEEvNT_6ParamsE,"a",@progbits
	.sectionflags	@""
	.align	4
.nv.constant0._ZN7cutlass13device_kernelIN5flash11enable_sm90INS1_16FlashAttnBwdSm90INS1_25CollectiveMainloopBwdSm90ILi2ELi2ELi2EN4cute5tupleIJNS5_1CILi1EEES8_S8_EEENS6_IJNS7_ILi64EEENS7_ILi128EEENS7_ILi96EEEEEENS_10bfloat16_tEfNS_4arch4Sm90ELb0ELb1ELb0ELb1ELb1ELb1ELb0ELb0ELi2ELi1ELi2ELi1ELb1EEENS1_24CollectiveEpilogueBwdGQAISD_fSG_Li256ELb1ELb1EEENS1_19SingleTileSchedulerILb1ELb0ELb0ELi128EEEEEEEEEvNT_6ParamsE:
	.zero		2560


//--------------------- .nv.constant0._ZN7cutlass13device_kernelIN5flash11enable_sm90INS1_16FlashAttnBwdSm90INS1_25CollectiveMainloopBwdSm90ILi2ELi2ELi2EN4cute5tupleIJNS5_1CILi1EEES8_S8_EEENS6_IJNS7_ILi64EEENS7_ILi128EEENS7_ILi96EEEEEENS_10bfloat16_tEfNS_4arch4Sm90ELb1ELb0ELb0ELb0ELb0ELb1ELb0ELb0ELi2ELi1ELi2ELi1ELb1EEENS1_21CollectiveEpilogueBwdISD_SE_SG_Li256ELb0ELb0ELi1EEENS1_25SingleTileBwdLPTSchedulerILb0ELi128ELb0EEEEEEEEEvNT_6ParamsE --------------------------
	.section	.nv.constant0._ZN7cutlass13device_kernelIN5flash11enable_sm90INS1_16FlashAttnBwdSm90INS1_25CollectiveMainloopBwdSm90ILi2ELi2ELi2EN4cute5tupleIJNS5_1CILi1EEES8_S8_EEENS6_IJNS7_ILi64EEENS7_ILi128EEENS7_ILi96EEEEEENS_10bfloat16_tEfNS_4arch4Sm90ELb1ELb0ELb0ELb0ELb0ELb1ELb0ELb0ELi2ELi1ELi2ELi1ELb1EEENS1_21CollectiveEpilogueBwdISD_SE_SG_Li256ELb0ELb0ELi1EEENS1_25SingleTileBwdLPTSchedulerILb0ELi128ELb0EEEEEEEEEvNT_6ParamsE,"a",@progbits
	.sectionflags	@""
	.align	4
.nv.constant0._ZN7cutlass13device_kernelIN5flash11enable_sm90INS1_16FlashAttnBwdSm90INS1_25CollectiveMainloopBwdSm90ILi2ELi2ELi2EN4cute5tupleIJNS5_1CILi1EEES8_S8_EEENS6_IJNS7_ILi64EEENS7_ILi128EEENS7_ILi96EEEEEENS_10bfloat16_tEfNS_4arch4Sm90ELb1ELb0ELb0ELb0ELb0ELb1ELb0ELb0ELi2ELi1ELi2ELi1ELb1EEENS1_21CollectiveEpilogueBwdISD_SE_SG_Li256ELb0ELb0ELi1EEENS1_25SingleTileBwdLPTSchedulerILb0ELi128ELb0EEEEEEEEEvNT_6ParamsE:
	.zero		3200


//--------------------- .nv.constant0._ZN7cutlass13device_kernelIN5flash11enable_sm90INS1_16FlashAttnBwdSm90INS1_25CollectiveMainloopBwdSm90ILi2ELi2ELi2EN4cute5tupleIJNS5_1CILi1EEES8_S8_EEENS6_IJNS7_ILi64EEENS7_ILi128EEENS7_ILi96EEEEEENS_10bfloat16_tEfNS_4arch4Sm90ELb1ELb0ELb0ELb0ELb1ELb1ELb0ELb0ELi2ELi1ELi2ELi1ELb1EEENS1_21CollectiveEpilogueBwdISD_SE_SG_Li256ELb0ELb0ELi1EEENS1_25SingleTileBwdLPTSchedulerILb0ELi128ELb1EEEEEEEEEvNT_6ParamsE --------------------------
	.section	.nv.constant0._ZN7cutlass13device_kernelIN5flash11enable_sm90INS1_16FlashAttnBwdSm90INS1_25CollectiveMainloopBwdSm90ILi2ELi2ELi2EN4cute5tupleIJNS5_1CILi1EEES8_S8_EEENS6_IJNS7_ILi64EEENS7_ILi128EEENS7_ILi96EEEEEENS_10bfloat16_tEfNS_4arch4Sm90ELb1ELb0ELb0ELb0ELb1ELb1ELb0ELb0ELi2ELi1ELi2ELi1ELb1EEENS1_21CollectiveEpilogueBwdISD_SE_SG_Li256ELb0ELb0ELi1EEENS1_25SingleTileBwdLPTSchedulerILb0ELi128ELb1EEEEEEEEEvNT_6ParamsE,"a",@progbits
	.sectionflags	@""
	.align	4
.nv.constant0._ZN7cutlass13device_kernelIN5flash11enable_sm90INS1_16FlashAttnBwdSm90INS1_25CollectiveMainloopBwdSm90ILi2ELi2ELi2EN4cute5tupleIJNS5_1CILi1EEES8_S8_EEENS6_IJNS7_ILi64EEENS7_ILi128EEENS7_ILi96EEEEEENS_10bfloat16_tEfNS_4arch4Sm90ELb1ELb0ELb0ELb0ELb1ELb1ELb0ELb0ELi2ELi1ELi2ELi1ELb1EEENS1_21CollectiveEpilogueBwdISD_SE_SG_Li256ELb0ELb0ELi1EEENS1_25SingleTileBwdLPTSchedulerILb0ELi128ELb1EEEEEEEEEvNT_6ParamsE:
	.zero		3200


//--------------------- .nv.constant0._ZN7cutlass13device_kernelIN5flash11enable_sm90INS1_16FlashAttnBwdSm90INS1_25CollectiveMainloopBwdSm90ILi2ELi2ELi2EN4cute5tupleIJNS5_1CILi1EEES8_S8_EEENS6_IJNS7_ILi64EEENS7_ILi128EEENS7_ILi96EEEEEENS_10bfloat16_tEfNS_4arch4Sm90ELb1ELb0ELb0ELb0ELb0ELb1ELb0ELb0ELi2ELi1ELi2ELi1ELb1EEENS1_24CollectiveEpilogueBwdGQAISD_fSG_Li256ELb0ELb0EEENS1_25SingleTileBwdLPTSchedulerILb0ELi128ELb0EEEEEEEEEvNT_6ParamsE --------------------------
	.section	.nv.constant0._ZN7cutlass13device_kernelIN5flash11enable_sm90INS1_16FlashAttnBwdSm90INS1_25CollectiveMainloopBwdSm90ILi2ELi2ELi2EN4cute5tupleIJNS5_1CILi1EEES8_S8_EEENS6_IJNS7_ILi64EEENS7_ILi128EEENS7_ILi96EEEEEENS_10bfloat16_tEfNS_4arch4Sm90ELb1ELb0ELb0ELb0ELb0ELb1ELb0ELb0ELi2ELi1ELi2ELi1ELb1EEENS1_24CollectiveEpilogueBwdGQAISD_fSG_Li256ELb0ELb0EEENS1_25SingleTileBwdLPTSchedulerILb0ELi128ELb0EEEEEEEEEvNT_6ParamsE,"a",@progbits
	.sectionflags	@""
	.align	4
.nv.constant0._ZN7cutlass13device_kernelIN5flash11enable_sm90INS1_16FlashAttnBwdSm90INS1_25CollectiveMainloopBwdSm90ILi2ELi2ELi2EN4cute5tupleIJNS5_1CILi1EEES8_S8_EEENS6_IJNS7_ILi64EEENS7_ILi128EEENS7_ILi96EEEEEENS_10bfloat16_tEfNS_4arch4Sm90ELb1ELb0ELb0ELb0ELb0ELb1ELb0ELb0ELi2ELi1ELi2ELi1ELb1EEENS1_24CollectiveEpilogueBwdGQAISD_fSG_Li256ELb0ELb0EEENS1_25SingleTileBwdLPTSchedulerILb0ELi128ELb0EEEEEEEEEvNT_6ParamsE:
	.zero		2688


//--------------------- .nv.constant0._ZN7cutlass13device_kernelIN5flash11enable_sm90INS1_16FlashAttnBwdSm90INS1_25CollectiveMainloopBwdSm90ILi2ELi2ELi2EN4cute5tupleIJNS5_1CILi1EEES8_S8_EEENS6_IJNS7_ILi64EEENS7_ILi128EEENS7_ILi96EEEEEENS_10bfloat16_tEfNS_4arch4Sm90ELb1ELb0ELb0ELb0ELb1ELb1ELb0ELb0ELi2ELi1ELi2ELi1ELb1EEENS1_24CollectiveEpilogueBwdGQAISD_fSG_Li256ELb0ELb1EEENS1_25SingleTileBwdLPTSchedulerILb0ELi128ELb1EEEEEEEEEvNT_6ParamsE --------------------------
	.section	.nv.constant0._ZN7cutlass13device_kernelIN5flash11enable_sm90INS1_16FlashAttnBwdSm90INS1_25CollectiveMainloopBwdSm90ILi2ELi2ELi2EN4cute5tupleIJNS5_1CILi1EEES8_S8_EEENS6_IJNS7_ILi64EEENS7_ILi128EEENS7_ILi96EEEEEENS_10bfloat16_tEfNS_4arch4Sm90ELb1ELb0ELb0ELb0ELb1ELb1ELb0ELb0ELi2ELi1ELi2ELi1ELb1EEENS1_24CollectiveEpilogueBwdGQAISD_fSG_Li256ELb0ELb1EEENS1_25SingleTileBwdLPTSchedulerILb0ELi128ELb1EEEEEEEEEvNT_6ParamsE,"a",@progbits
	.sectionflags	@""
	.align	4
.nv.constant0._ZN7cutlass13device_kernelIN5flash11enable_sm90INS1_16FlashAttnBwdSm90INS1_25CollectiveMainloopBwdSm90ILi2ELi2ELi2EN4cute5tupleIJNS5_1CILi1EEES8_S8_EEENS6_IJNS7_ILi64EEENS7_ILi128EEENS7_ILi96EEEEEENS_10bfloat16_tEfNS_4arch4Sm90ELb1ELb0ELb0ELb0ELb1ELb1ELb0ELb0ELi2ELi1ELi2ELi1ELb1EEENS1_24CollectiveEpilogueBwdGQAISD_fSG_Li256ELb0ELb1EEENS1_25SingleTileBwdLPTSchedulerILb0ELi128ELb1EEEEEEEEEvNT_6ParamsE:
	.zero		2688


//--------------------- .nv.constant0._ZN7cutlass13device_kernelIN5flash22FlashAttnBwdPreprocessIN4cute5tupleIJNS3_1CILi64EEENS5_ILi96EEEEEENS_10bfloat16_tEfNS_4arch4Sm90ELb1ELb0EEEEEvNT_6ParamsE --------------------------
	.section	.nv.constant0._ZN7cutlass13device_kernelIN5flash22FlashAttnBwdPreprocessIN4cute5tupleIJNS3_1CILi64EEENS5_ILi96EEEEEENS_10bfloat16_tEfNS_4arch4Sm90ELb1ELb0EEEEEvNT_6ParamsE,"a",@progbits
	.sectionflags	@""
	.align	4
.nv.constant0._ZN7cutlass13device_kernelIN5flash22FlashAttnBwdPreprocessIN4cute5tupleIJNS3_1CILi64EEENS5_ILi96EEEEEENS_10bfloat16_tEfNS_4arch4Sm90ELb1ELb0EEEEEvNT_6ParamsE:
	.zero		1136


//--------------------- .nv.constant0._ZN7cutlass13device_kernelIN5flash11enable_sm90INS1_16FlashAttnBwdSm90INS1_25CollectiveMainloopBwdSm90ILi2ELi2ELi2EN4cute5tupleIJNS5_1CILi1EEES8_S8_EEENS6_IJNS7_ILi64EEENS7_ILi128EEENS7_ILi96EEEEEENS_10bfloat16_tEfNS_4arch4Sm90ELb1ELb0ELb0ELb1ELb0ELb1ELb0ELb0ELi2ELi1ELi2ELi1ELb1EEENS1_21CollectiveEpilogueBwdISD_SE_SG_Li256ELb1ELb0ELi1EEENS1_25SingleTileBwdLPTSchedulerILb1ELi128ELb0EEEEEEEEEvNT_6ParamsE --------------------------
	.section	.nv.constant0._ZN7cutlass13device_kernelIN5flash11enable_sm90INS1_16FlashAttnBwdSm90INS1_25CollectiveMainloopBwdSm90ILi2ELi2ELi2EN4cute5tupleIJNS5_1CILi1EEES8_S8_EEENS6_IJNS7_ILi64EEENS7_ILi128EEENS7_ILi96EEEEEENS_10bfloat16_tEfNS_4arch4Sm90ELb1ELb0ELb0ELb1ELb0ELb1ELb0ELb0ELi2ELi1ELi2ELi1ELb1EEENS1_21CollectiveEpilogueBwdISD_SE_SG_Li256ELb1ELb0ELi1EEENS1_25SingleTileBwdLPTSchedulerILb1ELi128ELb0EEEEEEEEEvNT_6ParamsE,"a",@progbits
	.sectionflags	@""
	.align	4
.nv.constant0._ZN7cutlass13device_kernelIN5flash11enable_sm90INS1_16FlashAttnBwdSm90INS1_25CollectiveMainloopBwdSm90ILi2ELi2ELi2EN4cute5tupleIJNS5_1CILi1EEES8_S8_EEENS6_IJNS7_ILi64EEENS7_ILi128EEENS7_ILi96EEEEEENS_10bfloat16_tEfNS_4arch4Sm90ELb1ELb0ELb0ELb1ELb0ELb1ELb0ELb0ELi2ELi1ELi2ELi1ELb1EEENS1_21CollectiveEpilogueBwdISD_SE_SG_Li256ELb1ELb0ELi1EEENS1_25SingleTileBwdLPTSchedulerILb1ELi128ELb0EEEEEEEEEvNT_6ParamsE:
	.zero		2560


//--------------------- .nv.constant0._ZN7cutlass13device_kernelIN5flash11enable_sm90INS1_16FlashAttnBwdSm90INS1_25CollectiveMainloopBwdSm90ILi2ELi2ELi2EN4cute5tupleIJNS5_1CILi1EEES8_S8_EEENS6_IJNS7_ILi64EEENS7_ILi128EEENS7_ILi96EEEEEENS_10bfloat16_tEfNS_4arch4Sm90ELb1ELb0ELb0ELb1ELb1ELb1ELb0ELb0ELi2ELi1ELi2ELi1ELb1EEENS1_21CollectiveEpilogueBwdISD_SE_SG_Li256ELb1ELb0ELi1EEENS1_25SingleTileBwdLPTSchedulerILb1ELi128ELb1EEEEEEEEEvNT_6ParamsE --------------------------
	.section	.nv.constant0._ZN7cutlass13device_kernelIN5flash11enable_sm90INS1_16FlashAttnBwdSm90INS1_25CollectiveMainloopBwdSm90ILi2ELi2ELi2EN4cute5tupleIJNS5_1CILi1EEES8_S8_EEENS6_IJNS7_ILi64EEENS7_ILi128EEENS7_ILi96EEEEEENS_10bfloat16_tEfNS_4arch4Sm90ELb1ELb0ELb0ELb1ELb1ELb1ELb0ELb0ELi2ELi1ELi2ELi1ELb1EEENS1_21CollectiveEpilogueBwdISD_SE_SG_Li256ELb1ELb0ELi1EEENS1_25SingleTileBwdLPTSchedulerILb1ELi128ELb1EEEEEEEEEvNT_6ParamsE,"a",@progbits
	.sectionflags	@""
	.align	4
.nv.constant0._ZN7cutlass13device_kernelIN5flash11enable_sm90INS1_16FlashAttnBwdSm90INS1_25CollectiveMainloopBwdSm90ILi2ELi2ELi2EN4cute5tupleIJNS5_1CILi1EEES8_S8_EEENS6_IJNS7_ILi64EEENS7_ILi128EEENS7_ILi96EEEEEENS_10bfloat16_tEfNS_4arch4Sm90ELb1ELb0ELb0ELb1ELb1ELb1ELb0ELb0ELi2ELi1ELi2ELi1ELb1EEENS1_21CollectiveEpilogueBwdISD_SE_SG_Li256ELb1ELb0ELi1EEENS1_25SingleTileBwdLPTSchedulerILb1ELi128ELb1EEEEEEEEEvNT_6ParamsE:
	.zero		2560


//--------------------- .nv.constant0._ZN7cutlass13device_kernelIN5flash11enable_sm90INS1_16FlashAttnBwdSm90INS1_25CollectiveMainloopBwdSm90ILi2ELi2ELi2EN4cute5tupleIJNS5_1CILi1EEES8_S8_EEENS6_IJNS7_ILi64EEENS7_ILi128EEENS7_ILi96EEEEEENS_10bfloat16_tEfNS_4arch4Sm90ELb1ELb0ELb0ELb1ELb0ELb1ELb0ELb0ELi2ELi1ELi2ELi1ELb1EEENS1_24CollectiveEpilogueBwdGQAISD_fSG_Li256ELb1ELb0EEENS1_25SingleTileBwdLPTSchedulerILb1ELi128ELb0EEEEEEEEEvNT_6ParamsE --------------------------
	.section	.nv.constant0._ZN7cutlass13device_kernelIN5flash11enable_sm90INS1_16FlashAttnBwdSm90INS1_25CollectiveMainloopBwdSm90ILi2ELi2ELi2EN4cute5tupleIJNS5_1CILi1EEES8_S8_EEENS6_IJNS7_ILi64EEENS7_ILi128EEENS7_ILi96EEEEEENS_10bfloat16_tEfNS_4arch4Sm90ELb1ELb0ELb0ELb1ELb0ELb1ELb0ELb0ELi2ELi1ELi2ELi1ELb1EEENS1_24CollectiveEpilogueBwdGQAISD_fSG_Li256ELb1ELb0EEENS1_25SingleTileBwdLPTSchedulerILb1ELi128ELb0EEEEEEEEEvNT_6ParamsE,"a",@progbits
	.sectionflags	@""
	.align	4
.nv.constant0._ZN7cutlass13device_kernelIN5flash11enable_sm90INS1_16FlashAttnBwdSm90INS1_25CollectiveMainloopBwdSm90ILi2ELi2ELi2EN4cute5tupleIJNS5_1CILi1EEES8_S8_EEENS6_IJNS7_ILi64EEENS7_ILi128EEENS7_ILi96EEEEEENS_10bfloat16_tEfNS_4arch4Sm90ELb1ELb0ELb0ELb1ELb0ELb1ELb0ELb0ELi2ELi1ELi2ELi1ELb1EEENS1_24CollectiveEpilogueBwdGQAISD_fSG_Li256ELb1ELb0EEENS1_25SingleTileBwdLPTSchedulerILb1ELi128ELb0EEEEEEEEEvNT_6ParamsE:
	.zero		2688


//--------------------- .nv.constant0._ZN7cutlass13device_kernelIN5flash32FlashAttnBwdPostprocessConvertdQIN4cute5tupleIJNS3_1CILi128EEENS5_ILi96EEEEEENS_10bfloat16_tEfNS_4arch4Sm90ELi256ENS3_8TiledMMAINS3_8MMA_AtomIJNS3_4SM904GMMA27MMA_64x96x16_F32BF16BF16_RSILNSF_5MajorE0ELSH_1ELNSF_7ScaleInE1ELSI_1EEEEEENS3_6LayoutINS4_IJNS5_ILi2EEENS5_ILi1EEESN_EEENS4_IJSN_NS5_ILi0EEESP_EEEEENS4_IJNS3_10UnderscoreESS_SS_EEEEELb0EEEEEvNT_6ParamsE --------------------------
	.section	.nv.constant0._ZN7cutlass13device_kernelIN5flash32FlashAttnBwdPostprocessConvertdQIN4cute5tupleIJNS3_1CILi128EEENS5_ILi96EEEEEENS_10bfloat16_tEfNS_4arch4Sm90ELi256ENS3_8TiledMMAINS3_8MMA_AtomIJNS3_4SM904GMMA27MMA_64x96x16_F32BF16BF16_RSILNSF_5MajorE0ELSH_1ELNSF_7ScaleInE1ELSI_1EEEEEENS3_6LayoutINS4_IJNS5_ILi2EEENS5_ILi1EEESN_EEENS4_IJSN_NS5_ILi0EEESP_EEEEENS4_IJNS3_10UnderscoreESS_SS_EEEEELb0EEEEEvNT_6ParamsE,"a",@progbits
	.sectionflags	@""
	.align	4
.nv.constant0._ZN7cutlass13device_kernelIN5flash32FlashAttnBwdPostprocessConvertdQIN4cute5tupleIJNS3_1CILi128EEENS5_ILi96EEEEEENS_10bfloat16_tEfNS_4arch4Sm90ELi256ENS3_8TiledMMAINS3_8MMA_AtomIJNS3_4SM904GMMA27MMA_64x96x16_F32BF16BF16_RSILNSF_5MajorE0ELSH_1ELNSF_7ScaleInE1ELSI_1EEEEEENS3_6LayoutINS4_IJNS5_ILi2EEENS5_ILi1EEESN_EEENS4_IJSN_NS5_ILi0EEESP_EEEEENS4_IJNS3_10UnderscoreESS_SS_EEEEELb0EEEEEvNT_6ParamsE:
	.zero		1008


//--------------------- .nv.constant0._ZN7cutlass13device_kernelIN5flash32FlashAttnBwdPostprocessConvertdQIN4cute5tupleIJNS3_1CILi64EEENS5_ILi96EEEEEENS_10bfloat16_tEfNS_4arch4Sm90ELi256ENS3_8TiledMMAINS3_8MMA_AtomIJNS3_4SM904GMMA27MMA_64x16x16_F32BF16BF16_SSILNSF_5MajorE0ELSH_1ELNSF_7ScaleInE1ELSI_1EEEEEENS3_6LayoutINS4_IJNS5_ILi1EEENS5_ILi2EEESM_EEENS4_IJNS5_ILi0EEESM_SP_EEEEENS4_IJNS3_10UnderscoreESS_SS_EEEEELb0EEEEEvNT_6ParamsE --------------------------
	.section	.nv.constant0._ZN7cutlass13device_kernelIN5flash32FlashAttnBwdPostprocessConvertdQIN4cute5tupleIJNS3_1CILi64EEENS5_ILi96EEEEEENS_10bfloat16_tEfNS_4arch4Sm90ELi256ENS3_8TiledMMAINS3_8MMA_AtomIJNS3_4SM904GMMA27MMA_64x16x16_F32BF16BF16_SSILNSF_5MajorE0ELSH_1ELNSF_7ScaleInE1ELSI_1EEEEEENS3_6LayoutINS4_IJNS5_ILi1EEENS5_ILi2EEESM_EEENS4_IJNS5_ILi0EEESM_SP_EEEEENS4_IJNS3_10UnderscoreESS_SS_EEEEELb0EEEEEvNT_6ParamsE,"a",@progbits
	.sectionflags	@""
	.align	4
.nv.constant0._ZN7cutlass13device_kernelIN5flash32FlashAttnBwdPostprocessConvertdQIN4cute5tupleIJNS3_1CILi64EEENS5_ILi96EEEEEENS_10bfloat16_tEfNS_4arch4Sm90ELi256ENS3_8TiledMMAINS3_8MMA_AtomIJNS3_4SM904GMMA27MMA_64x16x16_F32BF16BF16_SSILNSF_5MajorE0ELSH_1ELNSF_7ScaleInE1ELSI_1EEEEEENS3_6LayoutINS4_IJNS5_ILi1EEENS5_ILi2EEESM_EEENS4_IJNS5_ILi0EEESM_SP_EEEEENS4_IJNS3_10UnderscoreESS_SS_EEEEELb0EEEEEvNT_6ParamsE:
	.zero		1008


//--------------------- .nv.constant0._ZN7cutlass13device_kernelIN5flash11enable_sm90INS1_16FlashAttnBwdSm90INS1_25CollectiveMainloopBwdSm90ILi2ELi2ELi2EN4cute5tupleIJNS5_1CILi1EEES8_S8_EEENS6_IJNS7_ILi64EEENS7_ILi128EEENS7_ILi96EEEEEENS_10bfloat16_tEfNS_4arch4Sm90ELb1ELb0ELb0ELb1ELb1ELb1ELb0ELb0ELi2ELi1ELi2ELi1ELb1EEENS1_24CollectiveEpilogueBwdGQAISD_fSG_Li256ELb1ELb1EEENS1_25SingleTileBwdLPTSchedulerILb1ELi128ELb1EEEEEEEEEvNT_6ParamsE --------------------------
	.section	.nv.constant0._ZN7cutlass13device_kernelIN5flash11enable_sm90INS1_16FlashAttnBwdSm90INS1_25CollectiveMainloopBwdSm90ILi2ELi2ELi2EN4cute5tupleIJNS5_1CILi1EEES8_S8_EEENS6_IJNS7_ILi64EEENS7_ILi128EEENS7_ILi96EEEEEENS_10bfloat16_tEfNS_4arch4Sm90ELb1ELb0ELb0ELb1ELb1ELb1ELb0ELb0ELi2ELi1ELi2ELi1ELb1EEENS1_24CollectiveEpilogueBwdGQAISD_fSG_Li256ELb1ELb1EEENS1_25SingleTileBwdLPTSchedulerILb1ELi128ELb1EEEEEEEEEvNT_6ParamsE,"a",@progbits
	.sectionflags	@""
	.align	4
.nv.constant0._ZN7cutlass13device_kernelIN5flash11enable_sm90INS1_16FlashAttnBwdSm90INS1_25CollectiveMainloopBwdSm90ILi2ELi2ELi2EN4cute5tupleIJNS5_1CILi1EEES8_S8_EEENS6_IJNS7_ILi64EEENS7_ILi128EEENS7_ILi96EEEEEENS_10bfloat16_tEfNS_4arch4Sm90ELb1ELb0ELb0ELb1ELb1ELb1ELb0ELb0ELi2ELi1ELi2ELi1ELb1EEENS1_24CollectiveEpilogueBwdGQAISD_fSG_Li256ELb1ELb1EEENS1_25SingleTileBwdLPTSchedulerILb1ELi128ELb1EEEEEEEEEvNT_6ParamsE:
	.zero		2688


//--------------------- .nv.constant0._ZN7cutlass13device_kernelIN5flash22FlashAttnBwdPreprocessIN4cute5tupleIJNS3_1CILi64EEENS5_ILi96EEEEEENS_10bfloat16_tEfNS_4arch4Sm90ELb1ELb1EEEEEvNT_6ParamsE --------------------------
	.section	.nv.constant0._ZN7cutlass13device_kernelIN5flash22FlashAttnBwdPreprocessIN4cute5tupleIJNS3_1CILi64EEENS5_ILi96EEEEEENS_10bfloat16_tEfNS_4arch4Sm90ELb1ELb1EEEEEvNT_6ParamsE,"a",@progbits
	.sectionflags	@""
	.align	4
.nv.constant0._ZN7cutlass13device_kernelIN5flash22FlashAttnBwdPreprocessIN4cute5tupleIJNS3_1CILi64EEENS5_ILi96EEEEEENS_10bfloat16_tEfNS_4arch4Sm90ELb1ELb1EEEEEvNT_6ParamsE:
	.zero		1136


//--------------------- SYMBOLS --------------------------

	.type		.nv.reservedSmem.offset0,@object
	.size		.nv.reservedSmem.offset0,0x4
	.type		.nv.reservedSmem.cap,@object
	.size		.nv.reservedSmem.cap,0x4
